	.target	sm_100a

	.elftype	@"ET_EXEC"


//--------------------- .note.nv.tkinfo           --------------------------
	.section	.note.nv.tkinfo,"",@"SHT_NOTE"
	.sectionflags	@"SHF_NOTE_NV_TKINFO"
	.tkinfo
        /*0018*/ 	.word	0x00000002
        /*0030*/ 	.string	""
        /*0030*/ 	.string	"ptxas"
        /*0030*/ 	.string	"Cuda compilation tools, release 13.0, V13.0.88"
        /*0030*/ 	.string	"Build cuda_13.0.r13.0/compiler.36424714_0"
        /*0030*/ 	.string	"-arch sm_100a -m 64 "



//--------------------- .note.nv.cuinfo           --------------------------
	.section	.note.nv.cuinfo,"",@"SHT_NOTE"
	.sectionflags	@"SHF_NOTE_NV_CUINFO"
        /*0018*/ 	.short	0x0002
        /*001a*/ 	.short	0x0064
        /*001c*/ 	.short	0x0082
	.zero		2


//--------------------- .nv.info                  --------------------------
	.section	.nv.info,"",@"SHT_CUDA_INFO"
	.align	4


	//----- nvinfo : EIATTR_REGCOUNT
	.align		4
        /*0000*/ 	.byte	0x04, 0x2f
        /*0002*/ 	.short	(.L_19 - .L_18)
	.align		4
.L_18:
        /*0004*/ 	.word	index@(_ZN7cutlass13device_kernelINS_4conv6kernel13ConvUniversalINS1_16ConvProblemShapeILNS1_8OperatorE2ELi2EEENS1_10collective14CollectiveConvINS1_47MainloopSm100TmaUmmaWarpSpecializedImplicitGemmILS5_2ELi12ELi2ELi1ELi2EN4cute5tupleIJNSA_1CILi2EEENSC_ILi1EEESE_EEEEENSB_IJNSC_ILi128EEENSB_IJSH_EEENSB_IJNSC_ILi32EEEEEEEEENS_10tfloat32_tESM_NSA_8TiledMMAINSA_8MMA_AtomIJNSA_23SM100_MMA_TF32_2x1SM_SSISM_SM_fLi128ELi128ELNSA_4UMMA5MajorE1ELSR_1ELNSQ_7ScaleInE0ELSS_0EEEEEENSA_6LayoutINSB_IJSE_SE_SE_EEENSB_IJNSC_ILi0EEESX_SX_EEEEENSB_IJNSA_10UnderscoreES10_S10_EEEEENS7_6detail27Sm100ImplicitGemmTileTraitsINSA_18SM100_TMA_2SM_LOADENSA_14ComposedLayoutINSA_7SwizzleILi2ELi5ELi2EEENSA_18smem_ptr_flag_bitsILi32EEENSV_INSB_IJSJ_NSC_ILi4EEEEEENSB_IJSE_SJ_EEEEEEEvEENS14_INSA_25SM100_TMA_2SM_LOAD_IM2COLES1F_vEEEENS_8epilogue10collective18CollectiveEpilogueINS1K_23Sm100TmaWarpSpecializedILi4ELi2ELi16ELb1ELb0EEEJNSB_IJNSC_ILi64EEESI_SK_EEENSB_IJNSV_IS1P_SE_EENSV_INSB_IJNSC_ILi16EEESD_EEENSB_IJSE_S1P_EEEEEEEESM_NSB_IJlNSB_IJSE_llEEESX_EEESM_S1Y_NS1K_6fusion15FusionCallbacksIS1O_NS1Z_17LinearCombinationISM_fSM_fLNS_15FloatRoundStyleE2EEES1Q_S1W_JEEENSA_5SM1004TMEM4LOAD26SM100_TMEM_LOAD_32dp32b16xENSA_13SM90_TMA_LOADENS16_INS17_ILi2ELi4ELi3EEES1A_NSV_INSB_IJNSC_ILi8EEES1S_EEENSB_IJS1S_SE_EEEEEEENSA_39AutoVectorizingCopyWithAssumedAlignmentILi128EEENSA_14SM90_TMA_STOREES2F_S2H_S2H_EEEvvEEEEvNT_6ParamsE)
        /*0008*/ 	.word	0x0000004f


	//----- nvinfo : EIATTR_FRAME_SIZE
	.align		4
.L_19:
        /*000c*/ 	.byte	0x04, 0x11
        /*000e*/ 	.short	(.L_21 - .L_20)
	.align		4
.L_20:
        /*0010*/ 	.word	index@($__internal_2_$__cuda_sm10x_tcgen05_guardrail_trap_unallocated_columns_being_dealloced)
        /*0014*/ 	.word	0x00000008


	//----- nvinfo : EIATTR_FRAME_SIZE
	.align		4
.L_21:
        /*0018*/ 	.byte	0x04, 0x11
        /*001a*/ 	.short	(.L_23 - .L_22)
	.align		4
.L_22:
        /*001c*/ 	.word	index@($__internal_1_$__cuda_sm10x_tcgen05_guardrail_trap_phase_invalid_during_alloc)
        /*0020*/ 	.word	0x00000008


	//----- nvinfo : EIATTR_FRAME_SIZE
	.align		4
.L_23:
        /*0024*/ 	.byte	0x04, 0x11
        /*0026*/ 	.short	(.L_25 - .L_24)
	.align		4
.L_24:
        /*0028*/ 	.word	index@($__internal_0_$__cuda_sm10x_tcgen05_guardrail_trap_col_being_dealloced_not_returned_by_alloc)
        /*002c*/ 	.word	0x00000008


	//----- nvinfo : EIATTR_FRAME_SIZE
	.align		4
.L_25:
        /*0030*/ 	.byte	0x04, 0x11
        /*0032*/ 	.short	(.L_27 - .L_26)
	.align		4
.L_26:
        /*0034*/ 	.word	index@(_ZN7cutlass13device_kernelINS_4conv6kernel13ConvUniversalINS1_16ConvProblemShapeILNS1_8OperatorE2ELi2EEENS1_10collective14CollectiveConvINS1_47MainloopSm100TmaUmmaWarpSpecializedImplicitGemmILS5_2ELi12ELi2ELi1ELi2EN4cute5tupleIJNSA_1CILi2EEENSC_ILi1EEESE_EEEEENSB_IJNSC_ILi128EEENSB_IJSH_EEENSB_IJNSC_ILi32EEEEEEEEENS_10tfloat32_tESM_NSA_8TiledMMAINSA_8MMA_AtomIJNSA_23SM100_MMA_TF32_2x1SM_SSISM_SM_fLi128ELi128ELNSA_4UMMA5MajorE1ELSR_1ELNSQ_7ScaleInE0ELSS_0EEEEEENSA_6LayoutINSB_IJSE_SE_SE_EEENSB_IJNSC_ILi0EEESX_SX_EEEEENSB_IJNSA_10UnderscoreES10_S10_EEEEENS7_6detail27Sm100ImplicitGemmTileTraitsINSA_18SM100_TMA_2SM_LOADENSA_14ComposedLayoutINSA_7SwizzleILi2ELi5ELi2EEENSA_18smem_ptr_flag_bitsILi32EEENSV_INSB_IJSJ_NSC_ILi4EEEEEENSB_IJSE_SJ_EEEEEEEvEENS14_INSA_25SM100_TMA_2SM_LOAD_IM2COLES1F_vEEEENS_8epilogue10collective18CollectiveEpilogueINS1K_23Sm100TmaWarpSpecializedILi4ELi2ELi16ELb1ELb0EEEJNSB_IJNSC_ILi64EEESI_SK_EEENSB_IJNSV_IS1P_SE_EENSV_INSB_IJNSC_ILi16EEESD_EEENSB_IJSE_S1P_EEEEEEEESM_NSB_IJlNSB_IJSE_llEEESX_EEESM_S1Y_NS1K_6fusion15FusionCallbacksIS1O_NS1Z_17LinearCombinationISM_fSM_fLNS_15FloatRoundStyleE2EEES1Q_S1W_JEEENSA_5SM1004TMEM4LOAD26SM100_TMEM_LOAD_32dp32b16xENSA_13SM90_TMA_LOADENS16_INS17_ILi2ELi4ELi3EEES1A_NSV_INSB_IJNSC_ILi8EEES1S_EEENSB_IJS1S_SE_EEEEEEENSA_39AutoVectorizingCopyWithAssumedAlignmentILi128EEENSA_14SM90_TMA_STOREES2F_S2H_S2H_EEEvvEEEEvNT_6ParamsE)
        /*0038*/ 	.word	0x00000008


	//----- nvinfo : EIATTR_MIN_STACK_SIZE
	.align		4
.L_27:
        /*003c*/ 	.byte	0x04, 0x12
        /*003e*/ 	.short	(.L_29 - .L_28)
	.align		4
.L_28:
        /*0040*/ 	.word	index@(_ZN7cutlass13device_kernelINS_4conv6kernel13ConvUniversalINS1_16ConvProblemShapeILNS1_8OperatorE2ELi2EEENS1_10collective14CollectiveConvINS1_47MainloopSm100TmaUmmaWarpSpecializedImplicitGemmILS5_2ELi12ELi2ELi1ELi2EN4cute5tupleIJNSA_1CILi2EEENSC_ILi1EEESE_EEEEENSB_IJNSC_ILi128EEENSB_IJSH_EEENSB_IJNSC_ILi32EEEEEEEEENS_10tfloat32_tESM_NSA_8TiledMMAINSA_8MMA_AtomIJNSA_23SM100_MMA_TF32_2x1SM_SSISM_SM_fLi128ELi128ELNSA_4UMMA5MajorE1ELSR_1ELNSQ_7ScaleInE0ELSS_0EEEEEENSA_6LayoutINSB_IJSE_SE_SE_EEENSB_IJNSC_ILi0EEESX_SX_EEEEENSB_IJNSA_10UnderscoreES10_S10_EEEEENS7_6detail27Sm100ImplicitGemmTileTraitsINSA_18SM100_TMA_2SM_LOADENSA_14ComposedLayoutINSA_7SwizzleILi2ELi5ELi2EEENSA_18smem_ptr_flag_bitsILi32EEENSV_INSB_IJSJ_NSC_ILi4EEEEEENSB_IJSE_SJ_EEEEEEEvEENS14_INSA_25SM100_TMA_2SM_LOAD_IM2COLES1F_vEEEENS_8epilogue10collective18CollectiveEpilogueINS1K_23Sm100TmaWarpSpecializedILi4ELi2ELi16ELb1ELb0EEEJNSB_IJNSC_ILi64EEESI_SK_EEENSB_IJNSV_IS1P_SE_EENSV_INSB_IJNSC_ILi16EEESD_EEENSB_IJSE_S1P_EEEEEEEESM_NSB_IJlNSB_IJSE_llEEESX_EEESM_S1Y_NS1K_6fusion15FusionCallbacksIS1O_NS1Z_17LinearCombinationISM_fSM_fLNS_15FloatRoundStyleE2EEES1Q_S1W_JEEENSA_5SM1004TMEM4LOAD26SM100_TMEM_LOAD_32dp32b16xENSA_13SM90_TMA_LOADENS16_INS17_ILi2ELi4ELi3EEES1A_NSV_INSB_IJNSC_ILi8EEES1S_EEENSB_IJS1S_SE_EEEEEEENSA_39AutoVectorizingCopyWithAssumedAlignmentILi128EEENSA_14SM90_TMA_STOREES2F_S2H_S2H_EEEvvEEEEvNT_6ParamsE)
        /*0044*/ 	.word	0x00000008
.L_29:


//--------------------- .nv.compat                --------------------------
	.section	.nv.compat,"",@"SHT_CUDA_COMPAT_INFO"
	.align	4
        /*0000*/ 	.byte	0x02, 0x09, 0x01, 0x00, 0x02, 0x02, 0x02, 0x00, 0x02, 0x05, 0x05, 0x00, 0x03, 0x07, 0x01, 0x01
        /*0010*/ 	.byte	0x02, 0x03, 0x01, 0x00, 0x02, 0x06, 0x01, 0x00, 0x04, 0x0b, 0x08, 0x00, 0x09, 0x00, 0x00, 0x00
        /*0020*/ 	.byte	0x00, 0x00, 0x00, 0x00


//--------------------- .nv.info._ZN7cutlass13device_kernelINS_4conv6kernel13ConvUniversalINS1_16ConvProblemShapeILNS1_8OperatorE2ELi2EEENS1_10collective14CollectiveConvINS1_47MainloopSm100TmaUmmaWarpSpecializedImplicitGemmILS5_2ELi12ELi2ELi1ELi2EN4cute5tupleIJNSA_1CILi2EEENSC_ILi1EEESE_EEEEENSB_IJNSC_ILi128EEENSB_IJSH_EEENSB_IJNSC_ILi32EEEEEEEEENS_10tfloat32_tESM_NSA_8TiledMMAINSA_8MMA_AtomIJNSA_23SM100_MMA_TF32_2x1SM_SSISM_SM_fLi128ELi128ELNSA_4UMMA5MajorE1ELSR_1ELNSQ_7ScaleInE0ELSS_0EEEEEENSA_6LayoutINSB_IJSE_SE_SE_EEENSB_IJNSC_ILi0EEESX_SX_EEEEENSB_IJNSA_10UnderscoreES10_S10_EEEEENS7_6detail27Sm100ImplicitGemmTileTraitsINSA_18SM100_TMA_2SM_LOADENSA_14ComposedLayoutINSA_7SwizzleILi2ELi5ELi2EEENSA_18smem_ptr_flag_bitsILi32EEENSV_INSB_IJSJ_NSC_ILi4EEEEEENSB_IJSE_SJ_EEEEEEEvEENS14_INSA_25SM100_TMA_2SM_LOAD_IM2COLES1F_vEEEENS_8epilogue10collective18CollectiveEpilogueINS1K_23Sm100TmaWarpSpecializedILi4ELi2ELi16ELb1ELb0EEEJNSB_IJNSC_ILi64EEESI_SK_EEENSB_IJNSV_IS1P_SE_EENSV_INSB_IJNSC_ILi16EEESD_EEENSB_IJSE_S1P_EEEEEEEESM_NSB_IJlNSB_IJSE_llEEESX_EEESM_S1Y_NS1K_6fusion15FusionCallbacksIS1O_NS1Z_17LinearCombinationISM_fSM_fLNS_15FloatRoundStyleE2EEES1Q_S1W_JEEENSA_5SM1004TMEM4LOAD26SM100_TMEM_LOAD_32dp32b16xENSA_13SM90_TMA_LOADENS16_INS17_ILi2ELi4ELi3EEES1A_NSV_INSB_IJNSC_ILi8EEES1S_EEENSB_IJS1S_SE_EEEEEEENSA_39AutoVectorizingCopyWithAssumedAlignmentILi128EEENSA_14SM90_TMA_STOREES2F_S2H_S2H_EEEvvEEEEvNT_6ParamsE --------------------------
	.section	.nv.info._ZN7cutlass13device_kernelINS_4conv6kernel13ConvUniversalINS1_16ConvProblemShapeILNS1_8OperatorE2ELi2EEENS1_10collective14CollectiveConvINS1_47MainloopSm100TmaUmmaWarpSpecializedImplicitGemmILS5_2ELi12ELi2ELi1ELi2EN4cute5tupleIJNSA_1CILi2EEENSC_ILi1EEESE_EEEEENSB_IJNSC_ILi128EEENSB_IJSH_EEENSB_IJNSC_ILi32EEEEEEEEENS_10tfloat32_tESM_NSA_8TiledMMAINSA_8MMA_AtomIJNSA_23SM100_MMA_TF32_2x1SM_SSISM_SM_fLi128ELi128ELNSA_4UMMA5MajorE1ELSR_1ELNSQ_7ScaleInE0ELSS_0EEEEEENSA_6LayoutINSB_IJSE_SE_SE_EEENSB_IJNSC_ILi0EEESX_SX_EEEEENSB_IJNSA_10UnderscoreES10_S10_EEEEENS7_6detail27Sm100ImplicitGemmTileTraitsINSA_18SM100_TMA_2SM_LOADENSA_14ComposedLayoutINSA_7SwizzleILi2ELi5ELi2EEENSA_18smem_ptr_flag_bitsILi32EEENSV_INSB_IJSJ_NSC_ILi4EEEEEENSB_IJSE_SJ_EEEEEEEvEENS14_INSA_25SM100_TMA_2SM_LOAD_IM2COLES1F_vEEEENS_8epilogue10collective18CollectiveEpilogueINS1K_23Sm100TmaWarpSpecializedILi4ELi2ELi16ELb1ELb0EEEJNSB_IJNSC_ILi64EEESI_SK_EEENSB_IJNSV_IS1P_SE_EENSV_INSB_IJNSC_ILi16EEESD_EEENSB_IJSE_S1P_EEEEEEEESM_NSB_IJlNSB_IJSE_llEEESX_EEESM_S1Y_NS1K_6fusion15FusionCallbacksIS1O_NS1Z_17LinearCombinationISM_fSM_fLNS_15FloatRoundStyleE2EEES1Q_S1W_JEEENSA_5SM1004TMEM4LOAD26SM100_TMEM_LOAD_32dp32b16xENSA_13SM90_TMA_LOADENS16_INS17_ILi2ELi4ELi3EEES1A_NSV_INSB_IJNSC_ILi8EEES1S_EEENSB_IJS1S_SE_EEEEEEENSA_39AutoVectorizingCopyWithAssumedAlignmentILi128EEENSA_14SM90_TMA_STOREES2F_S2H_S2H_EEEvvEEEEvNT_6ParamsE,"",@"SHT_CUDA_INFO"
	.sectionflags	@""
	.align	4


	//----- nvinfo : EIATTR_CUDA_API_VERSION
	.align		4
        /*0000*/ 	.byte	0x04, 0x37
        /*0002*/ 	.short	(.L_31 - .L_30)
.L_30:
        /*0004*/ 	.word	0x00000082


	//----- nvinfo : EIATTR_KPARAM_INFO
	.align		4
.L_31:
        /*0008*/ 	.byte	0x04, 0x17
        /*000a*/ 	.short	(.L_33 - .L_32)
.L_32:
        /*000c*/ 	.word	0x00000000
        /*0010*/ 	.short	0x0000
        /*0012*/ 	.short	0x0000
        /*0014*/ 	.byte	0x00, 0xf0, 0x01, 0x20


	//----- nvinfo : EIATTR_AT_ENTRY_FRAGMENTS
	.align		4
.L_33:
        /*0018*/ 	.byte	0x04, 0x4f
        /*001a*/ 	.short	(.L_35 - .L_34)


	//   ....[0]....
.L_34:
        /*001c*/ 	.word	0x00000007


	//----- nvinfo : EIATTR_RESERVED_SMEM_USED
	.align		4
.L_35:
        /*0020*/ 	.byte	0x01, 0x41
	.zero		2


	//----- nvinfo : EIATTR_SPARSE_MMA_MASK
	.align		4
        /*0024*/ 	.byte	0x03, 0x50
        /*0026*/ 	.short	0x0000


	//----- nvinfo : EIATTR_TCGEN05_2CTA_USED
	.align		4
        /*0028*/ 	.byte	0x01, 0x52
	.zero		2


	//----- nvinfo : EIATTR_MAXREG_COUNT
	.align		4
        /*002c*/ 	.byte	0x03, 0x1b
        /*002e*/ 	.short	0x00ff


	//----- nvinfo : EIATTR_NUM_BARRIERS
	.align		4
        /*0030*/ 	.byte	0x02, 0x4c
        /*0032*/ 	.byte	0x07
	.zero		1


	//----- nvinfo : EIATTR_EXTERNS
	.align		4
        /*0034*/ 	.byte	0x04, 0x0f
        /*0036*/ 	.short	(.L_37 - .L_36)


	//   ....[0]....
	.align		4
.L_36:
        /*0038*/ 	.word	index@(__assertfail)


	//----- nvinfo : EIATTR_MERCURY_ISA_VERSION
	.align		4
.L_37:
        /*003c*/ 	.byte	0x03, 0x5f
        /*003e*/ 	.short	0x0101


	//----- nvinfo : EIATTR_INT_WARP_WIDE_INSTR_OFFSETS
	.align		4
        /*0040*/ 	.byte	0x04, 0x31
        /*0042*/ 	.short	(.L_39 - .L_38)


	//   ....[0]....
.L_38:
        /*0044*/ 	.word	0x00000d80


	//   ....[1]....
        /*0048*/ 	.word	0x00000e30


	//   ....[2]....
        /*004c*/ 	.word	0x00004bc0


	//   ....[3]....
        /*0050*/ 	.word	0x00004be0


	//   ....[4]....
        /*0054*/ 	.word	0x00004c10


	//   ....[5]....
        /*0058*/ 	.word	0x00005c30


	//   ....[6]....
        /*005c*/ 	.word	0x00005cd0


	//   ....[7]....
        /*0060*/ 	.word	0x00005d80


	//   ....[8]....
        /*0064*/ 	.word	0x00005df0


	//   ....[9]....
        /*0068*/ 	.word	0x00005ea0


	//   ....[10]....
        /*006c*/ 	.word	0x00005f80


	//   ....[11]....
        /*0070*/ 	.word	0x00005ff0


	//   ....[12]....
        /*0074*/ 	.word	0x000060c0


	//   ....[13]....
        /*0078*/ 	.word	0x000061a0


	//   ....[14]....
        /*007c*/ 	.word	0x00006270


	//   ....[15]....
        /*0080*/ 	.word	0x00006360


	//   ....[16]....
        /*0084*/ 	.word	0x000063f0


	//----- nvinfo : EIATTR_COOP_GROUP_MASK_REGIDS
	.align		4
.L_39:
        /*0088*/ 	.byte	0x04, 0x29
        /*008a*/ 	.short	(.L_41 - .L_40)


	//   ....[0]....
.L_40:
        /*008c*/ 	.word	0xffffffff


	//   ....[1]....
        /*0090*/ 	.word	0xffffffff


	//   ....[2]....
        /*0094*/ 	.word	0xffffffff


	//   ....[3]....
        /*0098*/ 	.word	0xffffffff


	//   ....[4]....
        /*009c*/ 	.word	0xffffffff


	//   ....[5]....
        /*00a0*/ 	.word	0xffffffff


	//   ....[6]....
        /*00a4*/ 	.word	0xffffffff


	//   ....[7]....
        /*00a8*/ 	.word	0xffffffff


	//   ....[8]....
        /*00ac*/ 	.word	0xffffffff


	//   ....[9]....
        /*00b0*/ 	.word	0xffffffff


	//   ....[10]....
        /*00b4*/ 	.word	0xffffffff


	//   ....[11]....
        /*00b8*/ 	.word	0xffffffff


	//   ....[12]....
        /*00bc*/ 	.word	0xffffffff


	//----- nvinfo : EIATTR_COOP_GROUP_INSTR_OFFSETS
	.align		4
.L_41:
        /*00c0*/ 	.byte	0x04, 0x28
        /*00c2*/ 	.short	(.L_43 - .L_42)


	//   ....[0]....
.L_42:
        /*00c4*/ 	.word	0x000000d0


	//   ....[1]....
        /*00c8*/ 	.word	0x00000540


	//   ....[2]....
        /*00cc*/ 	.word	0x00000810


	//   ....[3]....
        /*00d0*/ 	.word	0x000009b0


	//   ....[4]....
        /*00d4*/ 	.word	0x00000ab0


	//   ....[5]....
        /*00d8*/ 	.word	0x00000c00


	//   ....[6]....
        /*00dc*/ 	.word	0x00000ea0


	//   ....[7]....
        /*00e0*/ 	.word	0x00002950


	//   ....[8]....
        /*00e4*/ 	.word	0x00003a90


	//   ....[9]....
        /*00e8*/ 	.word	0x00003f60


	//   ....[10]....
        /*00ec*/ 	.word	0x00003f90


	//   ....[11]....
        /*00f0*/ 	.word	0x00004ad0


	//   ....[12]....
        /*00f4*/ 	.word	0x00004ce0


	//----- nvinfo : EIATTR_VRC_CTA_INIT_COUNT
	.align		4
.L_43:
        /*00f8*/ 	.byte	0x02, 0x4a
        /*00fa*/ 	.byte	0x80
	.zero		1


	//----- nvinfo : EIATTR_SYSCALL_OFFSETS
	.align		4
        /*00fc*/ 	.byte	0x04, 0x46
        /*00fe*/ 	.short	(.L_45 - .L_44)


	//   ....[0]....
.L_44:
        /*0100*/ 	.word	0x00007420


	//   ....[1]....
        /*0104*/ 	.word	0x00007510


	//   ....[2]....
        /*0108*/ 	.word	0x00007ce0


	//   ....[3]....
        /*010c*/ 	.word	0x000086b0


	//   ....[4]....
        /*0110*/ 	.word	0x00009040


	//   ....[5]....
        /*0114*/ 	.word	0x000099c0


	//----- nvinfo : EIATTR_MBARRIER_INSTR_OFFSETS
	.align		4
.L_45:
        /*0118*/ 	.byte	0x04, 0x39
        /*011a*/ 	.short	(.L_47 - .L_46)


	//   ....[0]....
.L_46:
        /*011c*/ 	.word	0x00000670
        /*0120*/ 	.word	0x000000ff
        /*0124*/ 	.word	0x00000000
        /*0128*/ 	.short	0x0100
        /*012a*/ 	.byte	0x04
	.zero		1


	//   ....[1]....
        /*012c*/ 	.word	0x00000680
        /*0130*/ 	.word	0x000000ff
        /*0134*/ 	.word	0x00000060
        /*0138*/ 	.short	0x0100
        /*013a*/ 	.byte	0x04
	.zero		1


	//   ....[2]....
        /*013c*/ 	.word	0x00000690
        /*0140*/ 	.word	0x000000ff
        /*0144*/ 	.word	0x00000008
        /*0148*/ 	.short	0x0100
        /*014a*/ 	.byte	0x04
	.zero		1


	//   ....[3]....
        /*014c*/ 	.word	0x000006a0
        /*0150*/ 	.word	0x000000ff
        /*0154*/ 	.word	0x00000068
        /*0158*/ 	.short	0x0100
        /*015a*/ 	.byte	0x04
	.zero		1


	//   ....[4]....
        /*015c*/ 	.word	0x000006b0
        /*0160*/ 	.word	0x000000ff
        /*0164*/ 	.word	0x00000010
        /*0168*/ 	.short	0x0100
        /*016a*/ 	.byte	0x04
	.zero		1


	//   ....[5]....
        /*016c*/ 	.word	0x000006c0
        /*0170*/ 	.word	0x000000ff
        /*0174*/ 	.word	0x00000070
        /*0178*/ 	.short	0x0100
        /*017a*/ 	.byte	0x04
	.zero		1


	//   ....[6]....
        /*017c*/ 	.word	0x000006d0
        /*0180*/ 	.word	0x000000ff
        /*0184*/ 	.word	0x00000018
        /*0188*/ 	.short	0x0100
        /*018a*/ 	.byte	0x04
	.zero		1


	//   ....[7]....
        /*018c*/ 	.word	0x000006e0
        /*0190*/ 	.word	0x000000ff
        /*0194*/ 	.word	0x00000078
        /*0198*/ 	.short	0x0100
        /*019a*/ 	.byte	0x04
	.zero		1


	//   ....[8]....
        /*019c*/ 	.word	0x000006f0
        /*01a0*/ 	.word	0x000000ff
        /*01a4*/ 	.word	0x00000020
        /*01a8*/ 	.short	0x0100
        /*01aa*/ 	.byte	0x04
	.zero		1


	//   ....[9]....
        /*01ac*/ 	.word	0x00000700
        /*01b0*/ 	.word	0x000000ff
        /*01b4*/ 	.word	0x00000080
        /*01b8*/ 	.short	0x0100
        /*01ba*/ 	.byte	0x04
	.zero		1


	//   ....[10]....
        /*01bc*/ 	.word	0x00000710
        /*01c0*/ 	.word	0x000000ff
        /*01c4*/ 	.word	0x00000028
        /*01c8*/ 	.short	0x0100
        /*01ca*/ 	.byte	0x04
	.zero		1


	//   ....[11]....
        /*01cc*/ 	.word	0x00000720
        /*01d0*/ 	.word	0x000000ff
        /*01d4*/ 	.word	0x00000088
        /*01d8*/ 	.short	0x0100
        /*01da*/ 	.byte	0x04
	.zero		1


	//   ....[12]....
        /*01dc*/ 	.word	0x00000730
        /*01e0*/ 	.word	0x000000ff
        /*01e4*/ 	.word	0x00000030
        /*01e8*/ 	.short	0x0100
        /*01ea*/ 	.byte	0x04
	.zero		1


	//   ....[13]....
        /*01ec*/ 	.word	0x00000740
        /*01f0*/ 	.word	0x000000ff
        /*01f4*/ 	.word	0x00000090
        /*01f8*/ 	.short	0x0100
        /*01fa*/ 	.byte	0x04
	.zero		1


	//   ....[14]....
        /*01fc*/ 	.word	0x00000750
        /*0200*/ 	.word	0x000000ff
        /*0204*/ 	.word	0x00000038
        /*0208*/ 	.short	0x0100
        /*020a*/ 	.byte	0x04
	.zero		1


	//   ....[15]....
        /*020c*/ 	.word	0x00000760
        /*0210*/ 	.word	0x000000ff
        /*0214*/ 	.word	0x00000098
        /*0218*/ 	.short	0x0100
        /*021a*/ 	.byte	0x04
	.zero		1


	//   ....[16]....
        /*021c*/ 	.word	0x00000770
        /*0220*/ 	.word	0x000000ff
        /*0224*/ 	.word	0x00000040
        /*0228*/ 	.short	0x0100
        /*022a*/ 	.byte	0x04
	.zero		1


	//   ....[17]....
        /*022c*/ 	.word	0x00000780
        /*0230*/ 	.word	0x000000ff
        /*0234*/ 	.word	0x000000a0
        /*0238*/ 	.short	0x0100
        /*023a*/ 	.byte	0x04
	.zero		1


	//   ....[18]....
        /*023c*/ 	.word	0x00000790
        /*0240*/ 	.word	0x000000ff
        /*0244*/ 	.word	0x00000048
        /*0248*/ 	.short	0x0100
        /*024a*/ 	.byte	0x04
	.zero		1


	//   ....[19]....
        /*024c*/ 	.word	0x000007a0
        /*0250*/ 	.word	0x000000ff
        /*0254*/ 	.word	0x000000a8
        /*0258*/ 	.short	0x0100
        /*025a*/ 	.byte	0x04
	.zero		1


	//   ....[20]....
        /*025c*/ 	.word	0x000007b0
        /*0260*/ 	.word	0x000000ff
        /*0264*/ 	.word	0x00000050
        /*0268*/ 	.short	0x0100
        /*026a*/ 	.byte	0x04
	.zero		1


	//   ....[21]....
        /*026c*/ 	.word	0x000007c0
        /*0270*/ 	.word	0x000000ff
        /*0274*/ 	.word	0x000000b0
        /*0278*/ 	.short	0x0100
        /*027a*/ 	.byte	0x04
	.zero		1


	//   ....[22]....
        /*027c*/ 	.word	0x000007d0
        /*0280*/ 	.word	0x000000ff
        /*0284*/ 	.word	0x00000058
        /*0288*/ 	.short	0x0100
        /*028a*/ 	.byte	0x04
	.zero		1


	//   ....[23]....
        /*028c*/ 	.word	0x000007e0
        /*0290*/ 	.word	0x000000ff
        /*0294*/ 	.word	0x000000b8
        /*0298*/ 	.short	0x0100
        /*029a*/ 	.byte	0x04
	.zero		1


	//   ....[24]....
        /*029c*/ 	.word	0x00000920
        /*02a0*/ 	.word	0x000000ff
        /*02a4*/ 	.word	0x000000c0
        /*02a8*/ 	.short	0x0100
        /*02aa*/ 	.byte	0x04
	.zero		1


	//   ....[25]....
        /*02ac*/ 	.word	0x00000930
        /*02b0*/ 	.word	0x000000ff
        /*02b4*/ 	.word	0x000000e0
        /*02b8*/ 	.short	0x0100
        /*02ba*/ 	.byte	0x04
	.zero		1


	//   ....[26]....
        /*02bc*/ 	.word	0x00000940
        /*02c0*/ 	.word	0x000000ff
        /*02c4*/ 	.word	0x000000c8
        /*02c8*/ 	.short	0x0100
        /*02ca*/ 	.byte	0x04
	.zero		1


	//   ....[27]....
        /*02cc*/ 	.word	0x00000950
        /*02d0*/ 	.word	0x000000ff
        /*02d4*/ 	.word	0x000000e8
        /*02d8*/ 	.short	0x0100
        /*02da*/ 	.byte	0x04
	.zero		1


	//   ....[28]....
        /*02dc*/ 	.word	0x00000960
        /*02e0*/ 	.word	0x000000ff
        /*02e4*/ 	.word	0x000000d0
        /*02e8*/ 	.short	0x0100
        /*02ea*/ 	.byte	0x04
	.zero		1


	//   ....[29]....
        /*02ec*/ 	.word	0x00000970
        /*02f0*/ 	.word	0x000000ff
        /*02f4*/ 	.word	0x000000f0
        /*02f8*/ 	.short	0x0100
        /*02fa*/ 	.byte	0x04
	.zero		1


	//   ....[30]....
        /*02fc*/ 	.word	0x00000980
        /*0300*/ 	.word	0x000000ff
        /*0304*/ 	.word	0x000000d8
        /*0308*/ 	.short	0x0100
        /*030a*/ 	.byte	0x04
	.zero		1


	//   ....[31]....
        /*030c*/ 	.word	0x00000990
        /*0310*/ 	.word	0x000000ff
        /*0314*/ 	.word	0x000000f8
        /*0318*/ 	.short	0x0100
        /*031a*/ 	.byte	0x04
	.zero		1


	//   ....[32]....
        /*031c*/ 	.word	0x00000a80
        /*0320*/ 	.word	0x000000ff
        /*0324*/ 	.word	0x00000100
        /*0328*/ 	.short	0x0100
        /*032a*/ 	.byte	0x04
	.zero		1


	//   ....[33]....
        /*032c*/ 	.word	0x00000a90
        /*0330*/ 	.word	0x000000ff
        /*0334*/ 	.word	0x00000108
        /*0338*/ 	.short	0x0100
        /*033a*/ 	.byte	0x04
	.zero		1


	//   ....[34]....
        /*033c*/ 	.word	0x00000bd0
        /*0340*/ 	.word	0x000000ff
        /*0344*/ 	.word	0x00000110
        /*0348*/ 	.short	0x0100
        /*034a*/ 	.byte	0x06
	.zero		1


	//   ....[35]....
        /*034c*/ 	.word	0x00000be0
        /*0350*/ 	.word	0x000000ff
        /*0354*/ 	.word	0x00000118
        /*0358*/ 	.short	0x0100
        /*035a*/ 	.byte	0x06
	.zero		1


	//   ....[36]....
        /*035c*/ 	.word	0x00000d20
        /*0360*/ 	.word	0x000000ff
        /*0364*/ 	.word	0x00000120
        /*0368*/ 	.short	0x0100
        /*036a*/ 	.byte	0x04
	.zero		1


	//   ....[37]....
        /*036c*/ 	.word	0x00000d30
        /*0370*/ 	.word	0x000000ff
        /*0374*/ 	.word	0x00000130
        /*0378*/ 	.short	0x0100
        /*037a*/ 	.byte	0x04
	.zero		1


	//   ....[38]....
        /*037c*/ 	.word	0x00000d40
        /*0380*/ 	.word	0x000000ff
        /*0384*/ 	.word	0x00000128
        /*0388*/ 	.short	0x0100
        /*038a*/ 	.byte	0x04
	.zero		1


	//   ....[39]....
        /*038c*/ 	.word	0x00000d50
        /*0390*/ 	.word	0x000000ff
        /*0394*/ 	.word	0x00000138
        /*0398*/ 	.short	0x0100
        /*039a*/ 	.byte	0x04
	.zero		1


	//   ....[40]....
        /*039c*/ 	.word	0x00000e50
        /*03a0*/ 	.word	0x000000ff
        /*03a4*/ 	.word	0x00000140
        /*03a8*/ 	.short	0x0100
        /*03aa*/ 	.byte	0x06
	.zero		1


	//   ....[41]....
        /*03ac*/ 	.word	0x00001bd0
        /*03b0*/ 	.word	0x000000ff
        /*03b4*/ 	.word	0x00000060
        /*03b8*/ 	.short	0x010a
        /*03ba*/ 	.byte	0x07
	.zero		1


	//   ....[42]....
        /*03bc*/ 	.word	0x00001f50
        /*03c0*/ 	.word	0x000000ff
        /*03c4*/ 	.word	0x00000060
        /*03c8*/ 	.short	0x010a
        /*03ca*/ 	.byte	0x0b
	.zero		1


	//   ....[43]....
        /*03cc*/ 	.word	0x00002100
        /*03d0*/ 	.word	0x000000ff
        /*03d4*/ 	.word	0x00000060
        /*03d8*/ 	.short	0x010a
        /*03da*/ 	.byte	0x08
	.zero		1


	//   ....[44]....
        /*03dc*/ 	.word	0x00002390
        /*03e0*/ 	.word	0x000000ff
        /*03e4*/ 	.word	0x00000108
        /*03e8*/ 	.short	0x0101
        /*03ea*/ 	.byte	0x22
	.zero		1


	//   ....[45]....
        /*03ec*/ 	.word	0x000023c0
        /*03f0*/ 	.word	0x000000ff
        /*03f4*/ 	.word	0x00000060
        /*03f8*/ 	.short	0x010a
        /*03fa*/ 	.byte	0x04
	.zero		1


	//   ....[46]....
        /*03fc*/ 	.word	0x00002520
        /*0400*/ 	.word	0x000000ff
        /*0404*/ 	.word	0x00000060
        /*0408*/ 	.short	0x010a
        /*040a*/ 	.byte	0x0b
	.zero		1


	//   ....[47]....
        /*040c*/ 	.word	0x000026d0
        /*0410*/ 	.word	0x000000ff
        /*0414*/ 	.word	0x00000060
        /*0418*/ 	.short	0x010a
        /*041a*/ 	.byte	0x09
	.zero		1


	//   ....[48]....
        /*041c*/ 	.word	0x00002960
        /*0420*/ 	.word	0x000000ff
        /*0424*/ 	.word	0x00000110
        /*0428*/ 	.short	0x010a
        /*042a*/ 	.byte	0x22
	.zero		1


	//   ....[49]....
        /*042c*/ 	.word	0x00002a20
        /*0430*/ 	.word	0x000000ff
        /*0434*/ 	.word	0x00000000
        /*0438*/ 	.short	0x0101
        /*043a*/ 	.byte	0x04
	.zero		1


	//   ....[50]....
        /*043c*/ 	.word	0x00003010
        /*0440*/ 	.word	0x000000ff
        /*0444*/ 	.word	0x00000000
        /*0448*/ 	.short	0x010a
        /*044a*/ 	.byte	0x04
	.zero		1


	//   ....[51]....
        /*044c*/ 	.word	0x000030b0
        /*0450*/ 	.word	0x000000ff
        /*0454*/ 	.word	0x00000000
        /*0458*/ 	.short	0x010a
        /*045a*/ 	.byte	0x05
	.zero		1


	//   ....[52]....
        /*045c*/ 	.word	0x00003150
        /*0460*/ 	.word	0x000000ff
        /*0464*/ 	.word	0x00000000
        /*0468*/ 	.short	0x010a
        /*046a*/ 	.byte	0x05
	.zero		1


	//   ....[53]....
        /*046c*/ 	.word	0x000031f0
        /*0470*/ 	.word	0x000000ff
        /*0474*/ 	.word	0x00000000
        /*0478*/ 	.short	0x010a
        /*047a*/ 	.byte	0x05
	.zero		1


	//   ....[54]....
        /*047c*/ 	.word	0x00003290
        /*0480*/ 	.word	0x000000ff
        /*0484*/ 	.word	0x00000000
        /*0488*/ 	.short	0x010a
        /*048a*/ 	.byte	0x05
	.zero		1


	//   ....[55]....
        /*048c*/ 	.word	0x00003330
        /*0490*/ 	.word	0x000000ff
        /*0494*/ 	.word	0x00000000
        /*0498*/ 	.short	0x010a
        /*049a*/ 	.byte	0x05
	.zero		1


	//   ....[56]....
        /*049c*/ 	.word	0x000033d0
        /*04a0*/ 	.word	0x000000ff
        /*04a4*/ 	.word	0x00000000
        /*04a8*/ 	.short	0x010a
        /*04aa*/ 	.byte	0x05
	.zero		1


	//   ....[57]....
        /*04ac*/ 	.word	0x00003470
        /*04b0*/ 	.word	0x000000ff
        /*04b4*/ 	.word	0x00000000
        /*04b8*/ 	.short	0x010a
        /*04ba*/ 	.byte	0x05
	.zero		1


	//   ....[58]....
        /*04bc*/ 	.word	0x00003510
        /*04c0*/ 	.word	0x000000ff
        /*04c4*/ 	.word	0x00000000
        /*04c8*/ 	.short	0x010a
        /*04ca*/ 	.byte	0x05
	.zero		1


	//   ....[59]....
        /*04cc*/ 	.word	0x000035b0
        /*04d0*/ 	.word	0x000000ff
        /*04d4*/ 	.word	0x00000000
        /*04d8*/ 	.short	0x010a
        /*04da*/ 	.byte	0x05
	.zero		1


	//   ....[60]....
        /*04dc*/ 	.word	0x00003650
        /*04e0*/ 	.word	0x000000ff
        /*04e4*/ 	.word	0x00000000
        /*04e8*/ 	.short	0x010a
        /*04ea*/ 	.byte	0x05
	.zero		1


	//   ....[61]....
        /*04ec*/ 	.word	0x00003700
        /*04f0*/ 	.word	0x00000000
        /*04f4*/ 	.word	0x00000000
        /*04f8*/ 	.short	0x010a
        /*04fa*/ 	.byte	0xff
	.zero		1


	//   ....[62]....
        /*04fc*/ 	.word	0x00003850
        /*0500*/ 	.word	0x000000ff
        /*0504*/ 	.word	0x00000118
        /*0508*/ 	.short	0x010a
        /*050a*/ 	.byte	0x04
	.zero		1


	//   ....[63]....
        /*050c*/ 	.word	0x000038f0
        /*0510*/ 	.word	0x000000ff
        /*0514*/ 	.word	0x00000110
        /*0518*/ 	.short	0x010a
        /*051a*/ 	.byte	0x04
	.zero		1


	//   ....[64]....
        /*051c*/ 	.word	0x00003990
        /*0520*/ 	.word	0x000000ff
        /*0524*/ 	.word	0x00000000
        /*0528*/ 	.short	0x0101
        /*052a*/ 	.byte	0x05
	.zero		1


	//   ....[65]....
        /*052c*/ 	.word	0x000039d0
        /*0530*/ 	.word	0x000000ff
        /*0534*/ 	.word	0x00000118
        /*0538*/ 	.short	0x0106
        /*053a*/ 	.byte	0x04
	.zero		1


	//   ....[66]....
        /*053c*/ 	.word	0x00003a10
        /*0540*/ 	.word	0x00000000
        /*0544*/ 	.word	0x00000118
        /*0548*/ 	.short	0x010a
        /*054a*/ 	.byte	0xff
	.zero		1


	//   ....[67]....
        /*054c*/ 	.word	0x00003c60
        /*0550*/ 	.word	0x000000ff
        /*0554*/ 	.word	0x00000008
        /*0558*/ 	.short	0x010a
        /*055a*/ 	.byte	0x05
	.zero		1


	//   ....[68]....
        /*055c*/ 	.word	0x00003c80
        /*0560*/ 	.word	0x000000ff
        /*0564*/ 	.word	0x00000008
        /*0568*/ 	.short	0x010a
        /*056a*/ 	.byte	0x05
	.zero		1


	//   ....[69]....
        /*056c*/ 	.word	0x00003e10
        /*0570*/ 	.word	0x000000ff
        /*0574*/ 	.word	0x00000008
        /*0578*/ 	.short	0x010a
        /*057a*/ 	.byte	0x05
	.zero		1


	//   ....[70]....
        /*057c*/ 	.word	0x00003e30
        /*0580*/ 	.word	0x000000ff
        /*0584*/ 	.word	0x00000008
        /*0588*/ 	.short	0x010a
        /*058a*/ 	.byte	0x05
	.zero		1


	//   ....[71]....
        /*058c*/ 	.word	0x00003ef0
        /*0590*/ 	.word	0x000000ff
        /*0594*/ 	.word	0x00000000
        /*0598*/ 	.short	0x0101
        /*059a*/ 	.byte	0x04
	.zero		1


	//   ....[72]....
        /*059c*/ 	.word	0x00004260
        /*05a0*/ 	.word	0x000000ff
        /*05a4*/ 	.word	0x00000110
        /*05a8*/ 	.short	0x010a
        /*05aa*/ 	.byte	0x15
	.zero		1


	//   ....[73]....
        /*05ac*/ 	.word	0x00004300
        /*05b0*/ 	.word	0x000000ff
        /*05b4*/ 	.word	0x00000000
        /*05b8*/ 	.short	0x0101
        /*05ba*/ 	.byte	0x26
	.zero		1


	//   ....[74]....
        /*05bc*/ 	.word	0x00004340
        /*05c0*/ 	.word	0x000000ff
        /*05c4*/ 	.word	0x00000130
        /*05c8*/ 	.short	0x010a
        /*05ca*/ 	.byte	0x1a
	.zero		1


	//   ....[75]....
        /*05cc*/ 	.word	0x00004410
        /*05d0*/ 	.word	0x000000ff
        /*05d4*/ 	.word	0x00000000
        /*05d8*/ 	.short	0x010a
        /*05da*/ 	.byte	0x04
	.zero		1


	//   ....[76]....
        /*05dc*/ 	.word	0x00004480
        /*05e0*/ 	.word	0x000000ff
        /*05e4*/ 	.word	0x00000000
        /*05e8*/ 	.short	0x010a
        /*05ea*/ 	.byte	0x11
	.zero		1


	//   ....[77]....
        /*05ec*/ 	.word	0x000045d0
        /*05f0*/ 	.word	0x000000ff
        /*05f4*/ 	.word	0x00000000
        /*05f8*/ 	.short	0x010a
        /*05fa*/ 	.byte	0x05
	.zero		1


	//   ....[78]....
        /*05fc*/ 	.word	0x000048d0
        /*0600*/ 	.word	0x000000ff
        /*0604*/ 	.word	0x00000000
        /*0608*/ 	.short	0x010a
        /*060a*/ 	.byte	0x04
	.zero		1


	//   ....[79]....
        /*060c*/ 	.word	0x00004970
        /*0610*/ 	.word	0x00000000
        /*0614*/ 	.word	0x00000000
        /*0618*/ 	.short	0x010a
        /*061a*/ 	.byte	0xff
	.zero		1


	//   ....[80]....
        /*061c*/ 	.word	0x000049b0
        /*0620*/ 	.word	0x00000000
        /*0624*/ 	.word	0x00000000
        /*0628*/ 	.short	0x010a
        /*062a*/ 	.byte	0xff
	.zero		1


	//   ....[81]....
        /*062c*/ 	.word	0x00004a20
        /*0630*/ 	.word	0x000000ff
        /*0634*/ 	.word	0x00000000
        /*0638*/ 	.short	0x0101
        /*063a*/ 	.byte	0x04
	.zero		1


	//   ....[82]....
        /*063c*/ 	.word	0x00004a60
        /*0640*/ 	.word	0x000000ff
        /*0644*/ 	.word	0x00000140
        /*0648*/ 	.short	0x010a
        /*064a*/ 	.byte	0x15
	.zero		1


	//   ....[83]....
        /*064c*/ 	.word	0x00004ac0
        /*0650*/ 	.word	0x000000ff
        /*0654*/ 	.word	0x00000000
        /*0658*/ 	.short	0x0101
        /*065a*/ 	.byte	0x04
	.zero		1


	//   ....[84]....
        /*065c*/ 	.word	0x00005160
        /*0660*/ 	.word	0x000000ff
        /*0664*/ 	.word	0x00000110
        /*0668*/ 	.short	0x010a
        /*066a*/ 	.byte	0x1f
	.zero		1


	//   ....[85]....
        /*066c*/ 	.word	0x00005200
        /*0670*/ 	.word	0x000000ff
        /*0674*/ 	.word	0x00000000
        /*0678*/ 	.short	0x0101
        /*067a*/ 	.byte	0x3c
	.zero		1


	//   ....[86]....
        /*067c*/ 	.word	0x00005720
        /*0680*/ 	.word	0x000000ff
        /*0684*/ 	.word	0x00000108
        /*0688*/ 	.short	0x010a
        /*068a*/ 	.byte	0x1f
	.zero		1


	//   ....[87]....
        /*068c*/ 	.word	0x00005bd0
        /*0690*/ 	.word	0x000000ff
        /*0694*/ 	.word	0x000000e0
        /*0698*/ 	.short	0x010a
        /*069a*/ 	.byte	0x1f
	.zero		1


	//   ....[88]....
        /*069c*/ 	.word	0x00005da0
        /*06a0*/ 	.word	0x000000ff
        /*06a4*/ 	.word	0x000000c0
        /*06a8*/ 	.short	0x010b
        /*06aa*/ 	.byte	0x1f
	.zero		1


	//   ....[89]....
        /*06ac*/ 	.word	0x00005db0
        /*06b0*/ 	.word	0x000000ff
        /*06b4*/ 	.word	0x00000000
        /*06b8*/ 	.short	0x0101
        /*06ba*/ 	.byte	0x41
	.zero		1


	//   ....[90]....
        /*06bc*/ 	.word	0x00005dc0
        /*06c0*/ 	.word	0x000000ff
        /*06c4*/ 	.word	0x000000e8
        /*06c8*/ 	.short	0x010a
        /*06ca*/ 	.byte	0x1f
	.zero		1


	//   ....[91]....
        /*06cc*/ 	.word	0x00005fa0
        /*06d0*/ 	.word	0x000000ff
        /*06d4*/ 	.word	0x000000c8
        /*06d8*/ 	.short	0x010b
        /*06da*/ 	.byte	0x1f
	.zero		1


	//   ....[92]....
        /*06dc*/ 	.word	0x00005fb0
        /*06e0*/ 	.word	0x000000ff
        /*06e4*/ 	.word	0x00000000
        /*06e8*/ 	.short	0x0101
        /*06ea*/ 	.byte	0x40
	.zero		1


	//   ....[93]....
        /*06ec*/ 	.word	0x00005fc0
        /*06f0*/ 	.word	0x000000ff
        /*06f4*/ 	.word	0x000000f0
        /*06f8*/ 	.short	0x010a
        /*06fa*/ 	.byte	0x1f
	.zero		1


	//   ....[94]....
        /*06fc*/ 	.word	0x000061c0
        /*0700*/ 	.word	0x000000ff
        /*0704*/ 	.word	0x000000d0
        /*0708*/ 	.short	0x010b
        /*070a*/ 	.byte	0x1f
	.zero		1


	//   ....[95]....
        /*070c*/ 	.word	0x000061d0
        /*0710*/ 	.word	0x000000ff
        /*0714*/ 	.word	0x00000000
        /*0718*/ 	.short	0x0101
        /*071a*/ 	.byte	0x3f
	.zero		1


	//   ....[96]....
        /*071c*/ 	.word	0x000061e0
        /*0720*/ 	.word	0x000000ff
        /*0724*/ 	.word	0x000000f8
        /*0728*/ 	.short	0x010a
        /*072a*/ 	.byte	0x1f
	.zero		1


	//   ....[97]....
        /*072c*/ 	.word	0x00006410
        /*0730*/ 	.word	0x000000ff
        /*0734*/ 	.word	0x000000d8
        /*0738*/ 	.short	0x010b
        /*073a*/ 	.byte	0x1f
	.zero		1


	//   ....[98]....
        /*073c*/ 	.word	0x00006420
        /*0740*/ 	.word	0x000000ff
        /*0744*/ 	.word	0x00000000
        /*0748*/ 	.short	0x0101
        /*074a*/ 	.byte	0x3e
	.zero		1


	//   ....[99]....
        /*074c*/ 	.word	0x00006470
        /*0750*/ 	.word	0x000000ff
        /*0754*/ 	.word	0x000000e0
        /*0758*/ 	.short	0x010a
        /*075a*/ 	.byte	0x1f
	.zero		1


	//   ....[100]....
        /*075c*/ 	.word	0x00006490
        /*0760*/ 	.word	0x000000ff
        /*0764*/ 	.word	0x000000e8
        /*0768*/ 	.short	0x010a
        /*076a*/ 	.byte	0x1f
	.zero		1


	//   ....[101]....
        /*076c*/ 	.word	0x000064b0
        /*0770*/ 	.word	0x000000ff
        /*0774*/ 	.word	0x000000f0
        /*0778*/ 	.short	0x010a
        /*077a*/ 	.byte	0x1f
	.zero		1


	//   ....[102]....
        /*077c*/ 	.word	0x000064f0
        /*0780*/ 	.word	0x00000000
        /*0784*/ 	.word	0x000000f8
        /*0788*/ 	.short	0x010a
        /*078a*/ 	.byte	0xff
	.zero		1


	//   ....[103]....
        /*078c*/ 	.word	0x00006890
        /*0790*/ 	.word	0x000000ff
        /*0794*/ 	.word	0x00000110
        /*0798*/ 	.short	0x010a
        /*079a*/ 	.byte	0x31
	.zero		1


	//   ....[104]....
        /*079c*/ 	.word	0x00006960
        /*07a0*/ 	.word	0x000000ff
        /*07a4*/ 	.word	0x00000000
        /*07a8*/ 	.short	0x0101
        /*07aa*/ 	.byte	0x04
	.zero		1


	//   ....[105]....
        /*07ac*/ 	.word	0x000079a0
        /*07b0*/ 	.word	0x000000ff
        /*07b4*/ 	.word	0x000000c0
        /*07b8*/ 	.short	0x010a
        /*07ba*/ 	.byte	0x31
	.zero		1


	//   ....[106]....
        /*07bc*/ 	.word	0x000079e0
        /*07c0*/ 	.word	0x00000048
        /*07c4*/ 	.word	0x00000120
        /*07c8*/ 	.short	0x010a
        /*07ca*/ 	.byte	0xff
	.zero		1


	//   ....[107]....
        /*07cc*/ 	.word	0x00007ad0
        /*07d0*/ 	.word	0x000000ff
        /*07d4*/ 	.word	0x000000c0
        /*07d8*/ 	.short	0x010a
        /*07da*/ 	.byte	0x31
	.zero		1


	//   ....[108]....
        /*07dc*/ 	.word	0x00007bc0
        /*07e0*/ 	.word	0x00000048
        /*07e4*/ 	.word	0x00000120
        /*07e8*/ 	.short	0x010a
        /*07ea*/ 	.byte	0xff
	.zero		1


	//   ....[109]....
        /*07ec*/ 	.word	0x000083e0
        /*07f0*/ 	.word	0x00000000
        /*07f4*/ 	.word	0x00000000
        /*07f8*/ 	.short	0x0101
        /*07fa*/ 	.byte	0xff
	.zero		1


	//   ....[110]....
        /*07fc*/ 	.word	0x000083f0
        /*0800*/ 	.word	0x00000002
        /*0804*/ 	.word	0x000000c0
        /*0808*/ 	.short	0x010a
        /*080a*/ 	.byte	0xff
	.zero		1


	//   ....[111]....
        /*080c*/ 	.word	0x000084d0
        /*0810*/ 	.word	0x00000002
        /*0814*/ 	.word	0x000000c0
        /*0818*/ 	.short	0x010a
        /*081a*/ 	.byte	0xff
	.zero		1


	//   ....[112]....
        /*081c*/ 	.word	0x00008d70
        /*0820*/ 	.word	0x00000000
        /*0824*/ 	.word	0x00000000
        /*0828*/ 	.short	0x0101
        /*082a*/ 	.byte	0xff
	.zero		1


	//   ....[113]....
        /*082c*/ 	.word	0x00008d90
        /*0830*/ 	.word	0x00000006
        /*0834*/ 	.word	0x000000c0
        /*0838*/ 	.short	0x010a
        /*083a*/ 	.byte	0xff
	.zero		1


	//   ....[114]....
        /*083c*/ 	.word	0x00008e60
        /*0840*/ 	.word	0x00000006
        /*0844*/ 	.word	0x000000c0
        /*0848*/ 	.short	0x010a
        /*084a*/ 	.byte	0xff
	.zero		1


	//   ....[115]....
        /*084c*/ 	.word	0x000096f0
        /*0850*/ 	.word	0x0000000e
        /*0854*/ 	.word	0x00000000
        /*0858*/ 	.short	0x0101
        /*085a*/ 	.byte	0xff
	.zero		1


	//   ....[116]....
        /*085c*/ 	.word	0x00009710
        /*0860*/ 	.word	0x00000000
        /*0864*/ 	.word	0x000000c0
        /*0868*/ 	.short	0x010a
        /*086a*/ 	.byte	0xff
	.zero		1


	//   ....[117]....
        /*086c*/ 	.word	0x000097e0
        /*0870*/ 	.word	0x00000000
        /*0874*/ 	.word	0x000000c0
        /*0878*/ 	.short	0x010a
        /*087a*/ 	.byte	0xff
	.zero		1


	//   ....[118]....
        /*087c*/ 	.word	0x00009af0
        /*0880*/ 	.word	0x00000048
        /*0884*/ 	.word	0x00000000
        /*0888*/ 	.short	0x0101
        /*088a*/ 	.byte	0xff
	.zero		1


	//   ....[119]....
        /*088c*/ 	.word	0x0000a0c0
        /*0890*/ 	.word	0x00000000
        /*0894*/ 	.word	0x00000000
        /*0898*/ 	.short	0x0101
        /*089a*/ 	.byte	0xff
	.zero		1


	//   ....[120]....
        /*089c*/ 	.word	0x0000a340
        /*08a0*/ 	.word	0x000000ff
        /*08a4*/ 	.word	0x00000000
        /*08a8*/ 	.short	0x0101
        /*08aa*/ 	.byte	0x04
	.zero		1


	//   ....[121]....
        /*08ac*/ 	.word	0x0000a370
        /*08b0*/ 	.word	0x00000000
        /*08b4*/ 	.word	0x00000060
        /*08b8*/ 	.short	0x010a
        /*08ba*/ 	.byte	0xff
	.zero		1


	//   ....[122]....
        /*08bc*/ 	.word	0x0000a3d0
        /*08c0*/ 	.word	0x00000000
        /*08c4*/ 	.word	0x00000060
        /*08c8*/ 	.short	0x010a
        /*08ca*/ 	.byte	0xff
	.zero		1


	//   ....[123]....
        /*08cc*/ 	.word	0x0000a430
        /*08d0*/ 	.word	0x00000000
        /*08d4*/ 	.word	0x00000110
        /*08d8*/ 	.short	0x010a
        /*08da*/ 	.byte	0xff
	.zero		1


	//   ....[124]....
        /*08dc*/ 	.word	0x0000a490
        /*08e0*/ 	.word	0x00000000
        /*08e4*/ 	.word	0x00000000
        /*08e8*/ 	.short	0x010a
        /*08ea*/ 	.byte	0xff
	.zero		1


	//   ....[125]....
        /*08ec*/ 	.word	0x0000a4f0
        /*08f0*/ 	.word	0x00000000
        /*08f4*/ 	.word	0x00000000
        /*08f8*/ 	.short	0x010a
        /*08fa*/ 	.byte	0xff
	.zero		1


	//   ....[126]....
        /*08fc*/ 	.word	0x0000a550
        /*0900*/ 	.word	0x00000000
        /*0904*/ 	.word	0x00000000
        /*0908*/ 	.short	0x010a
        /*090a*/ 	.byte	0xff
	.zero		1


	//   ....[127]....
        /*090c*/ 	.word	0x0000a5b0
        /*0910*/ 	.word	0x00000000
        /*0914*/ 	.word	0x00000000
        /*0918*/ 	.short	0x010a
        /*091a*/ 	.byte	0xff
	.zero		1


	//   ....[128]....
        /*091c*/ 	.word	0x0000a610
        /*0920*/ 	.word	0x00000000
        /*0924*/ 	.word	0x00000000
        /*0928*/ 	.short	0x010a
        /*092a*/ 	.byte	0xff
	.zero		1


	//   ....[129]....
        /*092c*/ 	.word	0x0000a670
        /*0930*/ 	.word	0x00000000
        /*0934*/ 	.word	0x00000000
        /*0938*/ 	.short	0x010a
        /*093a*/ 	.byte	0xff
	.zero		1


	//   ....[130]....
        /*093c*/ 	.word	0x0000a6d0
        /*0940*/ 	.word	0x00000000
        /*0944*/ 	.word	0x00000000
        /*0948*/ 	.short	0x010a
        /*094a*/ 	.byte	0xff
	.zero		1


	//   ....[131]....
        /*094c*/ 	.word	0x0000a730
        /*0950*/ 	.word	0x00000000
        /*0954*/ 	.word	0x00000000
        /*0958*/ 	.short	0x010a
        /*095a*/ 	.byte	0xff
	.zero		1


	//   ....[132]....
        /*095c*/ 	.word	0x0000a790
        /*0960*/ 	.word	0x00000000
        /*0964*/ 	.word	0x00000000
        /*0968*/ 	.short	0x010a
        /*096a*/ 	.byte	0xff
	.zero		1


	//   ....[133]....
        /*096c*/ 	.word	0x0000a7f0
        /*0970*/ 	.word	0x00000000
        /*0974*/ 	.word	0x00000000
        /*0978*/ 	.short	0x010a
        /*097a*/ 	.byte	0xff
	.zero		1


	//   ....[134]....
        /*097c*/ 	.word	0x0000a850
        /*0980*/ 	.word	0x00000000
        /*0984*/ 	.word	0x00000000
        /*0988*/ 	.short	0x010a
        /*098a*/ 	.byte	0xff
	.zero		1


	//   ....[135]....
        /*098c*/ 	.word	0x0000a8b0
        /*0990*/ 	.word	0x00000004
        /*0994*/ 	.word	0x00000118
        /*0998*/ 	.short	0x010a
        /*099a*/ 	.byte	0xff
	.zero		1


	//   ....[136]....
        /*099c*/ 	.word	0x0000a910
        /*09a0*/ 	.word	0x00000004
        /*09a4*/ 	.word	0x00000110
        /*09a8*/ 	.short	0x010a
        /*09aa*/ 	.byte	0xff
	.zero		1


	//   ....[137]....
        /*09ac*/ 	.word	0x0000a970
        /*09b0*/ 	.word	0x00000005
        /*09b4*/ 	.word	0x00000008
        /*09b8*/ 	.short	0x010a
        /*09ba*/ 	.byte	0xff
	.zero		1


	//   ....[138]....
        /*09bc*/ 	.word	0x0000aa60
        /*09c0*/ 	.word	0x00000003
        /*09c4*/ 	.word	0x00000008
        /*09c8*/ 	.short	0x010a
        /*09ca*/ 	.byte	0xff
	.zero		1


	//   ....[139]....
        /*09cc*/ 	.word	0x0000aac0
        /*09d0*/ 	.word	0x00000004
        /*09d4*/ 	.word	0x00000110
        /*09d8*/ 	.short	0x010a
        /*09da*/ 	.byte	0xff
	.zero		1


	//   ....[140]....
        /*09dc*/ 	.word	0x0000ab20
        /*09e0*/ 	.word	0x00000004
        /*09e4*/ 	.word	0x00000130
        /*09e8*/ 	.short	0x010a
        /*09ea*/ 	.byte	0xff
	.zero		1


	//   ....[141]....
        /*09ec*/ 	.word	0x0000ab80
        /*09f0*/ 	.word	0x00000004
        /*09f4*/ 	.word	0x00000000
        /*09f8*/ 	.short	0x010a
        /*09fa*/ 	.byte	0xff
	.zero		1


	//   ....[142]....
        /*09fc*/ 	.word	0x0000abe0
        /*0a00*/ 	.word	0x00000000
        /*0a04*/ 	.word	0x00000000
        /*0a08*/ 	.short	0x010a
        /*0a0a*/ 	.byte	0xff
	.zero		1


	//   ....[143]....
        /*0a0c*/ 	.word	0x0000ac40
        /*0a10*/ 	.word	0x00000000
        /*0a14*/ 	.word	0x00000140
        /*0a18*/ 	.short	0x010a
        /*0a1a*/ 	.byte	0xff
	.zero		1


	//   ....[144]....
        /*0a1c*/ 	.word	0x0000aca0
        /*0a20*/ 	.word	0x00000000
        /*0a24*/ 	.word	0x00000110
        /*0a28*/ 	.short	0x010a
        /*0a2a*/ 	.byte	0xff
	.zero		1


	//   ....[145]....
        /*0a2c*/ 	.word	0x0000ad00
        /*0a30*/ 	.word	0x00000003
        /*0a34*/ 	.word	0x00000108
        /*0a38*/ 	.short	0x010a
        /*0a3a*/ 	.byte	0xff
	.zero		1


	//   ....[146]....
        /*0a3c*/ 	.word	0x0000ad60
        /*0a40*/ 	.word	0x00000000
        /*0a44*/ 	.word	0x000000e0
        /*0a48*/ 	.short	0x010a
        /*0a4a*/ 	.byte	0xff
	.zero		1


	//   ....[147]....
        /*0a4c*/ 	.word	0x0000adc0
        /*0a50*/ 	.word	0x00000000
        /*0a54*/ 	.word	0x000000e8
        /*0a58*/ 	.short	0x010a
        /*0a5a*/ 	.byte	0xff
	.zero		1


	//   ....[148]....
        /*0a5c*/ 	.word	0x0000ae20
        /*0a60*/ 	.word	0x00000000
        /*0a64*/ 	.word	0x000000f0
        /*0a68*/ 	.short	0x010a
        /*0a6a*/ 	.byte	0xff
	.zero		1


	//   ....[149]....
        /*0a6c*/ 	.word	0x0000ae80
        /*0a70*/ 	.word	0x00000000
        /*0a74*/ 	.word	0x000000f8
        /*0a78*/ 	.short	0x010a
        /*0a7a*/ 	.byte	0xff
	.zero		1


	//   ....[150]....
        /*0a7c*/ 	.word	0x0000aee0
        /*0a80*/ 	.word	0x00000000
        /*0a84*/ 	.word	0x000000e0
        /*0a88*/ 	.short	0x010a
        /*0a8a*/ 	.byte	0xff
	.zero		1


	//   ....[151]....
        /*0a8c*/ 	.word	0x0000af40
        /*0a90*/ 	.word	0x00000000
        /*0a94*/ 	.word	0x000000e8
        /*0a98*/ 	.short	0x010a
        /*0a9a*/ 	.byte	0xff
	.zero		1


	//   ....[152]....
        /*0a9c*/ 	.word	0x0000afa0
        /*0aa0*/ 	.word	0x00000000
        /*0aa4*/ 	.word	0x000000f0
        /*0aa8*/ 	.short	0x010a
        /*0aaa*/ 	.byte	0xff
	.zero		1


	//   ....[153]....
        /*0aac*/ 	.word	0x0000b000
        /*0ab0*/ 	.word	0x00000000
        /*0ab4*/ 	.word	0x00000110
        /*0ab8*/ 	.short	0x010a
        /*0aba*/ 	.byte	0xff
	.zero		1


	//   ....[154]....
        /*0abc*/ 	.word	0x0000b060
        /*0ac0*/ 	.word	0x00000002
        /*0ac4*/ 	.word	0x000000c0
        /*0ac8*/ 	.short	0x010a
        /*0aca*/ 	.byte	0xff
	.zero		1


	//   ....[155]....
        /*0acc*/ 	.word	0x0000b0b0
        /*0ad0*/ 	.word	0x00000048
        /*0ad4*/ 	.word	0x00000120
        /*0ad8*/ 	.short	0x010a
        /*0ada*/ 	.byte	0xff
	.zero		1


	//   ....[156]....
        /*0adc*/ 	.word	0x0000b100
        /*0ae0*/ 	.word	0x00000002
        /*0ae4*/ 	.word	0x000000c0
        /*0ae8*/ 	.short	0x010a
        /*0aea*/ 	.byte	0xff
	.zero		1


	//   ....[157]....
        /*0aec*/ 	.word	0x0000b150
        /*0af0*/ 	.word	0x00000006
        /*0af4*/ 	.word	0x000000c0
        /*0af8*/ 	.short	0x010a
        /*0afa*/ 	.byte	0xff
	.zero		1


	//   ....[158]....
        /*0afc*/ 	.word	0x0000b1a0
        /*0b00*/ 	.word	0x00000000
        /*0b04*/ 	.word	0x000000c0
        /*0b08*/ 	.short	0x010a
        /*0b0a*/ 	.byte	0xff
	.zero		1


	//----- nvinfo : EIATTR_NUM_MBARRIERS
	.align		4
.L_47:
        /*0b0c*/ 	.byte	0x03, 0x38
        /*0b0e*/ 	.short	0x0029


	//----- nvinfo : EIATTR_EXIT_INSTR_OFFSETS
	.align		4
        /*0b10*/ 	.byte	0x04, 0x1c
        /*0b12*/ 	.short	(.L_49 - .L_48)


	//   ....[0]....
.L_48:
        /*0b14*/ 	.word	0x00003730


	//   ....[1]....
        /*0b18*/ 	.word	0x000039e0


	//   ....[2]....
        /*0b1c*/ 	.word	0x00003a40


	//   ....[3]....
        /*0b20*/ 	.word	0x00004cf0


	//   ....[4]....
        /*0b24*/ 	.word	0x00006520


	//   ....[5]....
        /*0b28*/ 	.word	0x00006560


	//   ....[6]....
        /*0b2c*/ 	.word	0x0000a220


	//   ....[7]....
        /*0b30*/ 	.word	0x0000a2a0


	//   ....[8]....
        /*0b34*/ 	.word	0x0000a2d0


	//   ....[9]....
        /*0b38*/ 	.word	0x0000a350


	//----- nvinfo : EIATTR_MAX_THREADS
	.align		4
.L_49:
        /*0b3c*/ 	.byte	0x04, 0x05
        /*0b3e*/ 	.short	(.L_51 - .L_50)
.L_50:
        /*0b40*/ 	.word	0x00000100
        /*0b44*/ 	.word	0x00000001
        /*0b48*/ 	.word	0x00000001


	//----- nvinfo : EIATTR_CRS_STACK_SIZE
	.align		4
.L_51:
        /*0b4c*/ 	.byte	0x04, 0x1e
        /*0b4e*/ 	.short	(.L_53 - .L_52)
.L_52:
        /*0b50*/ 	.word	0x00000000


	//----- nvinfo : EIATTR_CBANK_PARAM_SIZE
	.align		4
.L_53:
        /*0b54*/ 	.byte	0x03, 0x19
        /*0b56*/ 	.short	0x0800


	//----- nvinfo : EIATTR_PARAM_CBANK
	.align		4
        /*0b58*/ 	.byte	0x04, 0x0a
        /*0b5a*/ 	.short	(.L_55 - .L_54)
	.align		4
.L_54:
        /*0b5c*/ 	.word	index@(.nv.constant0._ZN7cutlass13device_kernelINS_4conv6kernel13ConvUniversalINS1_16ConvProblemShapeILNS1_8OperatorE2ELi2EEENS1_10collective14CollectiveConvINS1_47MainloopSm100TmaUmmaWarpSpecializedImplicitGemmILS5_2ELi12ELi2ELi1ELi2EN4cute5tupleIJNSA_1CILi2EEENSC_ILi1EEESE_EEEEENSB_IJNSC_ILi128EEENSB_IJSH_EEENSB_IJNSC_ILi32EEEEEEEEENS_10tfloat32_tESM_NSA_8TiledMMAINSA_8MMA_AtomIJNSA_23SM100_MMA_TF32_2x1SM_SSISM_SM_fLi128ELi128ELNSA_4UMMA5MajorE1ELSR_1ELNSQ_7ScaleInE0ELSS_0EEEEEENSA_6LayoutINSB_IJSE_SE_SE_EEENSB_IJNSC_ILi0EEESX_SX_EEEEENSB_IJNSA_10UnderscoreES10_S10_EEEEENS7_6detail27Sm100ImplicitGemmTileTraitsINSA_18SM100_TMA_2SM_LOADENSA_14ComposedLayoutINSA_7SwizzleILi2ELi5ELi2EEENSA_18smem_ptr_flag_bitsILi32EEENSV_INSB_IJSJ_NSC_ILi4EEEEEENSB_IJSE_SJ_EEEEEEEvEENS14_INSA_25SM100_TMA_2SM_LOAD_IM2COLES1F_vEEEENS_8epilogue10collective18CollectiveEpilogueINS1K_23Sm100TmaWarpSpecializedILi4ELi2ELi16ELb1ELb0EEEJNSB_IJNSC_ILi64EEESI_SK_EEENSB_IJNSV_IS1P_SE_EENSV_INSB_IJNSC_ILi16EEESD_EEENSB_IJSE_S1P_EEEEEEEESM_NSB_IJlNSB_IJSE_llEEESX_EEESM_S1Y_NS1K_6fusion15FusionCallbacksIS1O_NS1Z_17LinearCombinationISM_fSM_fLNS_15FloatRoundStyleE2EEES1Q_S1W_JEEENSA_5SM1004TMEM4LOAD26SM100_TMEM_LOAD_32dp32b16xENSA_13SM90_TMA_LOADENS16_INS17_ILi2ELi4ELi3EEES1A_NSV_INSB_IJNSC_ILi8EEES1S_EEENSB_IJS1S_SE_EEEEEEENSA_39AutoVectorizingCopyWithAssumedAlignmentILi128EEENSA_14SM90_TMA_STOREES2F_S2H_S2H_EEEvvEEEEvNT_6ParamsE)
        /*0b60*/ 	.short	0x0380
        /*0b62*/ 	.short	0x0800


	//----- nvinfo : EIATTR_SW_WAR
	.align		4
.L_55:
        /*0b64*/ 	.byte	0x04, 0x36
        /*0b66*/ 	.short	(.L_57 - .L_56)
.L_56:
        /*0b68*/ 	.word	0x00000008
.L_57:


//--------------------- .nv.callgraph             --------------------------
	.section	.nv.callgraph,"",@"SHT_CUDA_CALLGRAPH"
	.align	4
	.sectionentsize	8
	.align		4
        /*0000*/ 	.word	0x00000000
	.align		4
        /*0004*/ 	.word	0xffffffff
	.align		4
        /*0008*/ 	.word	index@(_ZN7cutlass13device_kernelINS_4conv6kernel13ConvUniversalINS1_16ConvProblemShapeILNS1_8OperatorE2ELi2EEENS1_10collective14CollectiveConvINS1_47MainloopSm100TmaUmmaWarpSpecializedImplicitGemmILS5_2ELi12ELi2ELi1ELi2EN4cute5tupleIJNSA_1CILi2EEENSC_ILi1EEESE_EEEEENSB_IJNSC_ILi128EEENSB_IJSH_EEENSB_IJNSC_ILi32EEEEEEEEENS_10tfloat32_tESM_NSA_8TiledMMAINSA_8MMA_AtomIJNSA_23SM100_MMA_TF32_2x1SM_SSISM_SM_fLi128ELi128ELNSA_4UMMA5MajorE1ELSR_1ELNSQ_7ScaleInE0ELSS_0EEEEEENSA_6LayoutINSB_IJSE_SE_SE_EEENSB_IJNSC_ILi0EEESX_SX_EEEEENSB_IJNSA_10UnderscoreES10_S10_EEEEENS7_6detail27Sm100ImplicitGemmTileTraitsINSA_18SM100_TMA_2SM_LOADENSA_14ComposedLayoutINSA_7SwizzleILi2ELi5ELi2EEENSA_18smem_ptr_flag_bitsILi32EEENSV_INSB_IJSJ_NSC_ILi4EEEEEENSB_IJSE_SJ_EEEEEEEvEENS14_INSA_25SM100_TMA_2SM_LOAD_IM2COLES1F_vEEEENS_8epilogue10collective18CollectiveEpilogueINS1K_23Sm100TmaWarpSpecializedILi4ELi2ELi16ELb1ELb0EEEJNSB_IJNSC_ILi64EEESI_SK_EEENSB_IJNSV_IS1P_SE_EENSV_INSB_IJNSC_ILi16EEESD_EEENSB_IJSE_S1P_EEEEEEEESM_NSB_IJlNSB_IJSE_llEEESX_EEESM_S1Y_NS1K_6fusion15FusionCallbacksIS1O_NS1Z_17LinearCombinationISM_fSM_fLNS_15FloatRoundStyleE2EEES1Q_S1W_JEEENSA_5SM1004TMEM4LOAD26SM100_TMEM_LOAD_32dp32b16xENSA_13SM90_TMA_LOADENS16_INS17_ILi2ELi4ELi3EEES1A_NSV_INSB_IJNSC_ILi8EEES1S_EEENSB_IJS1S_SE_EEEEEEENSA_39AutoVectorizingCopyWithAssumedAlignmentILi128EEENSA_14SM90_TMA_STOREES2F_S2H_S2H_EEEvvEEEEvNT_6ParamsE)
	.align		4
        /*000c*/ 	.word	index@(__assertfail)
	.align		4
        /*0010*/ 	.word	0x00000000
	.align		4
        /*0014*/ 	.word	0xfffffffe
	.align		4
        /*0018*/ 	.word	0x00000000
	.align		4
        /*001c*/ 	.word	0xfffffffd
	.align		4
        /*0020*/ 	.word	0x00000000
	.align		4
        /*0024*/ 	.word	0xfffffffc


//--------------------- .nv.constant4             --------------------------
	.section	.nv.constant4,"a",@progbits
	.align	8
	.align		8
.nv.constant4:
        /*0000*/ 	.dword	__assertfail
	.align		8
        /*0008*/ 	.dword	__unnamed_1
	.align		8
        /*0010*/ 	.dword	__unnamed_2
	.align		8
        /*0018*/ 	.dword	_ZN39_INTERNAL_7e8bdc11_4_k_cu_ab3266de_36604cuda3std3__45__cpo5beginE
	.align		8
        /*0020*/ 	.dword	_ZN39_INTERNAL_7e8bdc11_4_k_cu_ab3266de_36604cuda3std3__45__cpo3endE
	.align		8
        /*0028*/ 	.dword	_ZN39_INTERNAL_7e8bdc11_4_k_cu_ab3266de_36604cuda3std3__45__cpo6cbeginE
	.align		8
        /*0030*/ 	.dword	_ZN39_INTERNAL_7e8bdc11_4_k_cu_ab3266de_36604cuda3std3__45__cpo4cendE
	.align		8
        /*0038*/ 	.dword	_ZN39_INTERNAL_7e8bdc11_4_k_cu_ab3266de_36604cuda3std3__441_GLOBAL__N__7e8bdc11_4_k_cu_ab3266de_36606ignoreE
	.align		8
        /*0040*/ 	.dword	_ZN39_INTERNAL_7e8bdc11_4_k_cu_ab3266de_36604cuda3std3__419piecewise_constructE
	.align		8
        /*0048*/ 	.dword	_ZN39_INTERNAL_7e8bdc11_4_k_cu_ab3266de_36604cuda3std3__48in_placeE
	.align		8
        /*0050*/ 	.dword	_ZN39_INTERNAL_7e8bdc11_4_k_cu_ab3266de_36604cuda3std6ranges3__45__cpo4swapE
	.align		8
        /*0058*/ 	.dword	_ZN39_INTERNAL_7e8bdc11_4_k_cu_ab3266de_36604cuda3std6ranges3__45__cpo9iter_moveE
	.align		8
        /*0060*/ 	.dword	_ZN39_INTERNAL_7e8bdc11_4_k_cu_ab3266de_36604cute7productE
	.align		8
        /*0068*/ 	.dword	_ZN39_INTERNAL_7e8bdc11_4_k_cu_ab3266de_36604cute1_E
	.align		8
        /*0070*/ 	.dword	$str$27
	.align		8
        /*0078*/ 	.dword	$str$28
	.align		8
        /*0080*/ 	.dword	$str$29
	.align		8
        /*0088*/ 	.dword	$str$30


//--------------------- .text._ZN7cutlass13device_kernelINS_4conv6kernel13ConvUniversalINS1_16ConvProblemShapeILNS1_8OperatorE2ELi2EEENS1_10collective14CollectiveConvINS1_47MainloopSm100TmaUmmaWarpSpecializedImplicitGemmILS5_2ELi12ELi2ELi1ELi2EN4cute5tupleIJNSA_1CILi2EEENSC_ILi1EEESE_EEEEENSB_IJNSC_ILi128EEENSB_IJSH_EEENSB_IJNSC_ILi32EEEEEEEEENS_10tfloat32_tESM_NSA_8TiledMMAINSA_8MMA_AtomIJNSA_23SM100_MMA_TF32_2x1SM_SSISM_SM_fLi128ELi128ELNSA_4UMMA5MajorE1ELSR_1ELNSQ_7ScaleInE0ELSS_0EEEEEENSA_6LayoutINSB_IJSE_SE_SE_EEENSB_IJNSC_ILi0EEESX_SX_EEEEENSB_IJNSA_10UnderscoreES10_S10_EEEEENS7_6detail27Sm100ImplicitGemmTileTraitsINSA_18SM100_TMA_2SM_LOADENSA_14ComposedLayoutINSA_7SwizzleILi2ELi5ELi2EEENSA_18smem_ptr_flag_bitsILi32EEENSV_INSB_IJSJ_NSC_ILi4EEEEEENSB_IJSE_SJ_EEEEEEEvEENS14_INSA_25SM100_TMA_2SM_LOAD_IM2COLES1F_vEEEENS_8epilogue10collective18CollectiveEpilogueINS1K_23Sm100TmaWarpSpecializedILi4ELi2ELi16ELb1ELb0EEEJNSB_IJNSC_ILi64EEESI_SK_EEENSB_IJNSV_IS1P_SE_EENSV_INSB_IJNSC_ILi16EEESD_EEENSB_IJSE_S1P_EEEEEEEESM_NSB_IJlNSB_IJSE_llEEESX_EEESM_S1Y_NS1K_6fusion15FusionCallbacksIS1O_NS1Z_17LinearCombinationISM_fSM_fLNS_15FloatRoundStyleE2EEES1Q_S1W_JEEENSA_5SM1004TMEM4LOAD26SM100_TMEM_LOAD_32dp32b16xENSA_13SM90_TMA_LOADENS16_INS17_ILi2ELi4ELi3EEES1A_NSV_INSB_IJNSC_ILi8EEES1S_EEENSB_IJS1S_SE_EEEEEEENSA_39AutoVectorizingCopyWithAssumedAlignmentILi128EEENSA_14SM90_TMA_STOREES2F_S2H_S2H_EEEvvEEEEvNT_6ParamsE --------------------------
	.section	.text._ZN7cutlass13device_kernelINS_4conv6kernel13ConvUniversalINS1_16ConvProblemShapeILNS1_8OperatorE2ELi2EEENS1_10collective14CollectiveConvINS1_47MainloopSm100TmaUmmaWarpSpecializedImplicitGemmILS5_2ELi12ELi2ELi1ELi2EN4cute5tupleIJNSA_1CILi2EEENSC_ILi1EEESE_EEEEENSB_IJNSC_ILi128EEENSB_IJSH_EEENSB_IJNSC_ILi32EEEEEEEEENS_10tfloat32_tESM_NSA_8TiledMMAINSA_8MMA_AtomIJNSA_23SM100_MMA_TF32_2x1SM_SSISM_SM_fLi128ELi128ELNSA_4UMMA5MajorE1ELSR_1ELNSQ_7ScaleInE0ELSS_0EEEEEENSA_6LayoutINSB_IJSE_SE_SE_EEENSB_IJNSC_ILi0EEESX_SX_EEEEENSB_IJNSA_10UnderscoreES10_S10_EEEEENS7_6detail27Sm100ImplicitGemmTileTraitsINSA_18SM100_TMA_2SM_LOADENSA_14ComposedLayoutINSA_7SwizzleILi2ELi5ELi2EEENSA_18smem_ptr_flag_bitsILi32EEENSV_INSB_IJSJ_NSC_ILi4EEEEEENSB_IJSE_SJ_EEEEEEEvEENS14_INSA_25SM100_TMA_2SM_LOAD_IM2COLES1F_vEEEENS_8epilogue10collective18CollectiveEpilogueINS1K_23Sm100TmaWarpSpecializedILi4ELi2ELi16ELb1ELb0EEEJNSB_IJNSC_ILi64EEESI_SK_EEENSB_IJNSV_IS1P_SE_EENSV_INSB_IJNSC_ILi16EEESD_EEENSB_IJSE_S1P_EEEEEEEESM_NSB_IJlNSB_IJSE_llEEESX_EEESM_S1Y_NS1K_6fusion15FusionCallbacksIS1O_NS1Z_17LinearCombinationISM_fSM_fLNS_15FloatRoundStyleE2EEES1Q_S1W_JEEENSA_5SM1004TMEM4LOAD26SM100_TMEM_LOAD_32dp32b16xENSA_13SM90_TMA_LOADENS16_INS17_ILi2ELi4ELi3EEES1A_NSV_INSB_IJNSC_ILi8EEES1S_EEENSB_IJS1S_SE_EEEEEEENSA_39AutoVectorizingCopyWithAssumedAlignmentILi128EEENSA_14SM90_TMA_STOREES2F_S2H_S2H_EEEvvEEEEvNT_6ParamsE,"ax",@progbits
	.align	128
.text._ZN7cutlass13device_kernelINS_4conv6kernel13ConvUniversalINS1_16ConvProblemShapeILNS1_8OperatorE2ELi2EEENS1_10collective14CollectiveConvINS1_47MainloopSm100TmaUmmaWarpSpecializedImplicitGemmILS5_2ELi12ELi2ELi1ELi2EN4cute5tupleIJNSA_1CILi2EEENSC_ILi1EEESE_EEEEENSB_IJNSC_ILi128EEENSB_IJSH_EEENSB_IJNSC_ILi32EEEEEEEEENS_10tfloat32_tESM_NSA_8TiledMMAINSA_8MMA_AtomIJNSA_23SM100_MMA_TF32_2x1SM_SSISM_SM_fLi128ELi128ELNSA_4UMMA5MajorE1ELSR_1ELNSQ_7ScaleInE0ELSS_0EEEEEENSA_6LayoutINSB_IJSE_SE_SE_EEENSB_IJNSC_ILi0EEESX_SX_EEEEENSB_IJNSA_10UnderscoreES10_S10_EEEEENS7_6detail27Sm100ImplicitGemmTileTraitsINSA_18SM100_TMA_2SM_LOADENSA_14ComposedLayoutINSA_7SwizzleILi2ELi5ELi2EEENSA_18smem_ptr_flag_bitsILi32EEENSV_INSB_IJSJ_NSC_ILi4EEEEEENSB_IJSE_SJ_EEEEEEEvEENS14_INSA_25SM100_TMA_2SM_LOAD_IM2COLES1F_vEEEENS_8epilogue10collective18CollectiveEpilogueINS1K_23Sm100TmaWarpSpecializedILi4ELi2ELi16ELb1ELb0EEEJNSB_IJNSC_ILi64EEESI_SK_EEENSB_IJNSV_IS1P_SE_EENSV_INSB_IJNSC_ILi16EEESD_EEENSB_IJSE_S1P_EEEEEEEESM_NSB_IJlNSB_IJSE_llEEESX_EEESM_S1Y_NS1K_6fusion15FusionCallbacksIS1O_NS1Z_17LinearCombinationISM_fSM_fLNS_15FloatRoundStyleE2EEES1Q_S1W_JEEENSA_5SM1004TMEM4LOAD26SM100_TMEM_LOAD_32dp32b16xENSA_13SM90_TMA_LOADENS16_INS17_ILi2ELi4ELi3EEES1A_NSV_INSB_IJNSC_ILi8EEES1S_EEENSB_IJS1S_SE_EEEEEEENSA_39AutoVectorizingCopyWithAssumedAlignmentILi128EEENSA_14SM90_TMA_STOREES2F_S2H_S2H_EEEvvEEEEvNT_6ParamsE:
        .type           _ZN7cutlass13device_kernelINS_4conv6kernel13ConvUniversalINS1_16ConvProblemShapeILNS1_8OperatorE2ELi2EEENS1_10collective14CollectiveConvINS1_47MainloopSm100TmaUmmaWarpSpecializedImplicitGemmILS5_2ELi12ELi2ELi1ELi2EN4cute5tupleIJNSA_1CILi2EEENSC_ILi1EEESE_EEEEENSB_IJNSC_ILi128EEENSB_IJSH_EEENSB_IJNSC_ILi32EEEEEEEEENS_10tfloat32_tESM_NSA_8TiledMMAINSA_8MMA_AtomIJNSA_23SM100_MMA_TF32_2x1SM_SSISM_SM_fLi128ELi128ELNSA_4UMMA5MajorE1ELSR_1ELNSQ_7ScaleInE0ELSS_0EEEEEENSA_6LayoutINSB_IJSE_SE_SE_EEENSB_IJNSC_ILi0EEESX_SX_EEEEENSB_IJNSA_10UnderscoreES10_S10_EEEEENS7_6detail27Sm100ImplicitGemmTileTraitsINSA_18SM100_TMA_2SM_LOADENSA_14ComposedLayoutINSA_7SwizzleILi2ELi5ELi2EEENSA_18smem_ptr_flag_bitsILi32EEENSV_INSB_IJSJ_NSC_ILi4EEEEEENSB_IJSE_SJ_EEEEEEEvEENS14_INSA_25SM100_TMA_2SM_LOAD_IM2COLES1F_vEEEENS_8epilogue10collective18CollectiveEpilogueINS1K_23Sm100TmaWarpSpecializedILi4ELi2ELi16ELb1ELb0EEEJNSB_IJNSC_ILi64EEESI_SK_EEENSB_IJNSV_IS1P_SE_EENSV_INSB_IJNSC_ILi16EEESD_EEENSB_IJSE_S1P_EEEEEEEESM_NSB_IJlNSB_IJSE_llEEESX_EEESM_S1Y_NS1K_6fusion15FusionCallbacksIS1O_NS1Z_17LinearCombinationISM_fSM_fLNS_15FloatRoundStyleE2EEES1Q_S1W_JEEENSA_5SM1004TMEM4LOAD26SM100_TMEM_LOAD_32dp32b16xENSA_13SM90_TMA_LOADENS16_INS17_ILi2ELi4ELi3EEES1A_NSV_INSB_IJNSC_ILi8EEES1S_EEENSB_IJS1S_SE_EEEEEEENSA_39AutoVectorizingCopyWithAssumedAlignmentILi128EEENSA_14SM90_TMA_STOREES2F_S2H_S2H_EEEvvEEEEvNT_6ParamsE,@function
        .size           _ZN7cutlass13device_kernelINS_4conv6kernel13ConvUniversalINS1_16ConvProblemShapeILNS1_8OperatorE2ELi2EEENS1_10collective14CollectiveConvINS1_47MainloopSm100TmaUmmaWarpSpecializedImplicitGemmILS5_2ELi12ELi2ELi1ELi2EN4cute5tupleIJNSA_1CILi2EEENSC_ILi1EEESE_EEEEENSB_IJNSC_ILi128EEENSB_IJSH_EEENSB_IJNSC_ILi32EEEEEEEEENS_10tfloat32_tESM_NSA_8TiledMMAINSA_8MMA_AtomIJNSA_23SM100_MMA_TF32_2x1SM_SSISM_SM_fLi128ELi128ELNSA_4UMMA5MajorE1ELSR_1ELNSQ_7ScaleInE0ELSS_0EEEEEENSA_6LayoutINSB_IJSE_SE_SE_EEENSB_IJNSC_ILi0EEESX_SX_EEEEENSB_IJNSA_10UnderscoreES10_S10_EEEEENS7_6detail27Sm100ImplicitGemmTileTraitsINSA_18SM100_TMA_2SM_LOADENSA_14ComposedLayoutINSA_7SwizzleILi2ELi5ELi2EEENSA_18smem_ptr_flag_bitsILi32EEENSV_INSB_IJSJ_NSC_ILi4EEEEEENSB_IJSE_SJ_EEEEEEEvEENS14_INSA_25SM100_TMA_2SM_LOAD_IM2COLES1F_vEEEENS_8epilogue10collective18CollectiveEpilogueINS1K_23Sm100TmaWarpSpecializedILi4ELi2ELi16ELb1ELb0EEEJNSB_IJNSC_ILi64EEESI_SK_EEENSB_IJNSV_IS1P_SE_EENSV_INSB_IJNSC_ILi16EEESD_EEENSB_IJSE_S1P_EEEEEEEESM_NSB_IJlNSB_IJSE_llEEESX_EEESM_S1Y_NS1K_6fusion15FusionCallbacksIS1O_NS1Z_17LinearCombinationISM_fSM_fLNS_15FloatRoundStyleE2EEES1Q_S1W_JEEENSA_5SM1004TMEM4LOAD26SM100_TMEM_LOAD_32dp32b16xENSA_13SM90_TMA_LOADENS16_INS17_ILi2ELi4ELi3EEES1A_NSV_INSB_IJNSC_ILi8EEES1S_EEENSB_IJS1S_SE_EEEEEEENSA_39AutoVectorizingCopyWithAssumedAlignmentILi128EEENSA_14SM90_TMA_STOREES2F_S2H_S2H_EEEvvEEEEvNT_6ParamsE,(.L_x_212 - _ZN7cutlass13device_kernelINS_4conv6kernel13ConvUniversalINS1_16ConvProblemShapeILNS1_8OperatorE2ELi2EEENS1_10collective14CollectiveConvINS1_47MainloopSm100TmaUmmaWarpSpecializedImplicitGemmILS5_2ELi12ELi2ELi1ELi2EN4cute5tupleIJNSA_1CILi2EEENSC_ILi1EEESE_EEEEENSB_IJNSC_ILi128EEENSB_IJSH_EEENSB_IJNSC_ILi32EEEEEEEEENS_10tfloat32_tESM_NSA_8TiledMMAINSA_8MMA_AtomIJNSA_23SM100_MMA_TF32_2x1SM_SSISM_SM_fLi128ELi128ELNSA_4UMMA5MajorE1ELSR_1ELNSQ_7ScaleInE0ELSS_0EEEEEENSA_6LayoutINSB_IJSE_SE_SE_EEENSB_IJNSC_ILi0EEESX_SX_EEEEENSB_IJNSA_10UnderscoreES10_S10_EEEEENS7_6detail27Sm100ImplicitGemmTileTraitsINSA_18SM100_TMA_2SM_LOADENSA_14ComposedLayoutINSA_7SwizzleILi2ELi5ELi2EEENSA_18smem_ptr_flag_bitsILi32EEENSV_INSB_IJSJ_NSC_ILi4EEEEEENSB_IJSE_SJ_EEEEEEEvEENS14_INSA_25SM100_TMA_2SM_LOAD_IM2COLES1F_vEEEENS_8epilogue10collective18CollectiveEpilogueINS1K_23Sm100TmaWarpSpecializedILi4ELi2ELi16ELb1ELb0EEEJNSB_IJNSC_ILi64EEESI_SK_EEENSB_IJNSV_IS1P_SE_EENSV_INSB_IJNSC_ILi16EEESD_EEENSB_IJSE_S1P_EEEEEEEESM_NSB_IJlNSB_IJSE_llEEESX_EEESM_S1Y_NS1K_6fusion15FusionCallbacksIS1O_NS1Z_17LinearCombinationISM_fSM_fLNS_15FloatRoundStyleE2EEES1Q_S1W_JEEENSA_5SM1004TMEM4LOAD26SM100_TMEM_LOAD_32dp32b16xENSA_13SM90_TMA_LOADENS16_INS17_ILi2ELi4ELi3EEES1A_NSV_INSB_IJNSC_ILi8EEES1S_EEENSB_IJS1S_SE_EEEEEEENSA_39AutoVectorizingCopyWithAssumedAlignmentILi128EEENSA_14SM90_TMA_STOREES2F_S2H_S2H_EEEvvEEEEvNT_6ParamsE)
        .other          _ZN7cutlass13device_kernelINS_4conv6kernel13ConvUniversalINS1_16ConvProblemShapeILNS1_8OperatorE2ELi2EEENS1_10collective14CollectiveConvINS1_47MainloopSm100TmaUmmaWarpSpecializedImplicitGemmILS5_2ELi12ELi2ELi1ELi2EN4cute5tupleIJNSA_1CILi2EEENSC_ILi1EEESE_EEEEENSB_IJNSC_ILi128EEENSB_IJSH_EEENSB_IJNSC_ILi32EEEEEEEEENS_10tfloat32_tESM_NSA_8TiledMMAINSA_8MMA_AtomIJNSA_23SM100_MMA_TF32_2x1SM_SSISM_SM_fLi128ELi128ELNSA_4UMMA5MajorE1ELSR_1ELNSQ_7ScaleInE0ELSS_0EEEEEENSA_6LayoutINSB_IJSE_SE_SE_EEENSB_IJNSC_ILi0EEESX_SX_EEEEENSB_IJNSA_10UnderscoreES10_S10_EEEEENS7_6detail27Sm100ImplicitGemmTileTraitsINSA_18SM100_TMA_2SM_LOADENSA_14ComposedLayoutINSA_7SwizzleILi2ELi5ELi2EEENSA_18smem_ptr_flag_bitsILi32EEENSV_INSB_IJSJ_NSC_ILi4EEEEEENSB_IJSE_SJ_EEEEEEEvEENS14_INSA_25SM100_TMA_2SM_LOAD_IM2COLES1F_vEEEENS_8epilogue10collective18CollectiveEpilogueINS1K_23Sm100TmaWarpSpecializedILi4ELi2ELi16ELb1ELb0EEEJNSB_IJNSC_ILi64EEESI_SK_EEENSB_IJNSV_IS1P_SE_EENSV_INSB_IJNSC_ILi16EEESD_EEENSB_IJSE_S1P_EEEEEEEESM_NSB_IJlNSB_IJSE_llEEESX_EEESM_S1Y_NS1K_6fusion15FusionCallbacksIS1O_NS1Z_17LinearCombinationISM_fSM_fLNS_15FloatRoundStyleE2EEES1Q_S1W_JEEENSA_5SM1004TMEM4LOAD26SM100_TMEM_LOAD_32dp32b16xENSA_13SM90_TMA_LOADENS16_INS17_ILi2ELi4ELi3EEES1A_NSV_INSB_IJNSC_ILi8EEES1S_EEENSB_IJS1S_SE_EEEEEEENSA_39AutoVectorizingCopyWithAssumedAlignmentILi128EEENSA_14SM90_TMA_STOREES2F_S2H_S2H_EEEvvEEEEvNT_6ParamsE,@"STO_CUDA_ENTRY STV_DEFAULT"
_ZN7cutlass13device_kernelINS_4conv6kernel13ConvUniversalINS1_16ConvProblemShapeILNS1_8OperatorE2ELi2EEENS1_10collective14CollectiveConvINS1_47MainloopSm100TmaUmmaWarpSpecializedImplicitGemmILS5_2ELi12ELi2ELi1ELi2EN4cute5tupleIJNSA_1CILi2EEENSC_ILi1EEESE_EEEEENSB_IJNSC_ILi128EEENSB_IJSH_EEENSB_IJNSC_ILi32EEEEEEEEENS_10tfloat32_tESM_NSA_8TiledMMAINSA_8MMA_AtomIJNSA_23SM100_MMA_TF32_2x1SM_SSISM_SM_fLi128ELi128ELNSA_4UMMA5MajorE1ELSR_1ELNSQ_7ScaleInE0ELSS_0EEEEEENSA_6LayoutINSB_IJSE_SE_SE_EEENSB_IJNSC_ILi0EEESX_SX_EEEEENSB_IJNSA_10UnderscoreES10_S10_EEEEENS7_6detail27Sm100ImplicitGemmTileTraitsINSA_18SM100_TMA_2SM_LOADENSA_14ComposedLayoutINSA_7SwizzleILi2ELi5ELi2EEENSA_18smem_ptr_flag_bitsILi32EEENSV_INSB_IJSJ_NSC_ILi4EEEEEENSB_IJSE_SJ_EEEEEEEvEENS14_INSA_25SM100_TMA_2SM_LOAD_IM2COLES1F_vEEEENS_8epilogue10collective18CollectiveEpilogueINS1K_23Sm100TmaWarpSpecializedILi4ELi2ELi16ELb1ELb0EEEJNSB_IJNSC_ILi64EEESI_SK_EEENSB_IJNSV_IS1P_SE_EENSV_INSB_IJNSC_ILi16EEESD_EEENSB_IJSE_S1P_EEEEEEEESM_NSB_IJlNSB_IJSE_llEEESX_EEESM_S1Y_NS1K_6fusion15FusionCallbacksIS1O_NS1Z_17LinearCombinationISM_fSM_fLNS_15FloatRoundStyleE2EEES1Q_S1W_JEEENSA_5SM1004TMEM4LOAD26SM100_TMEM_LOAD_32dp32b16xENSA_13SM90_TMA_LOADENS16_INS17_ILi2ELi4ELi3EEES1A_NSV_INSB_IJNSC_ILi8EEES1S_EEENSB_IJS1S_SE_EEEEEEENSA_39AutoVectorizingCopyWithAssumedAlignmentILi128EEENSA_14SM90_TMA_STOREES2F_S2H_S2H_EEEvvEEEEvNT_6ParamsE:
[----:B------:R-:W1:Y:S01]  /*0000*/  LDC R1, c[0x0][0x37c] ;  /* 0x0000df00ff017b82 */ /* 0x000e620000000800 */
[----:B------:R-:W2:Y:S01]  /*0010*/  S2R R64, SR_TID.X ;  /* 0x0000000000407919 */ /* 0x000ea20000002100 */
[----:B------:R-:W3:Y:S06]  /*0020*/  LDCU.64 UR8, c[0x0][0x890] ;  /* 0x00011200ff0877ac */ /* 0x000eec0008000a00 */
[----:B------:R-:W4:Y:S01]  /*0030*/  S2UR UR4, SR_CgaCtaId ;  /* 0x00000000000479c3 */ /* 0x000f220000008800 */
[----:B-1----:R-:W-:Y:S01]  /*0040*/  VIADD R1, R1, 0xfffffff8 ;  /* 0xfffffff801017836 */ /* 0x002fe20000000000 */
[----:B------:R-:W-:-:S02]  /*0050*/  PRMT R52, RZ, 0x7610, R52 ;  /* 0x00007610ff347816 */ /* 0x000fc40000000034 */
[----:B------:R-:W-:Y:S02]  /*0060*/  ELECT P1, URZ, PT ;  /* 0x0000000000ff782f */ /* 0x000fe40003820000 */
[----:B------:R-:W-:Y:S01]  /*0070*/  R2UR UR48, R1 ;  /* 0x00000000013072ca */ /* 0x000fe200000e0000 */
[----:B---3--:R-:W-:-:S04]  /*0080*/  UISETP.NE.U32.AND UP0, UPT, UR8, URZ, UPT ;  /* 0x000000ff0800728c */ /* 0x008fc8000bf05070 */
[----:B------:R-:W-:Y:S02]  /*0090*/  UISETP.NE.AND.EX UP0, UPT, UR9, URZ, UPT, UP0 ;  /* 0x000000ff0900728c */ /* 0x000fe4000bf05300 */
[----:B----4-:R-:W-:Y:S02]  /*00a0*/  ULOP3.LUT UR41, UR4, 0x1, URZ, 0xc0, !UPT ;  /* 0x0000000104297892 */ /* 0x010fe4000f8ec0ff */
[----:B------:R-:W-:Y:S01]  /*00b0*/  ULOP3.LUT UR40, UR4, 0x1, URZ, 0x3c, !UPT ;  /* 0x0000000104287892 */ /* 0x000fe2000f8e3cff */
[----:B--2---:R-:W-:-:S05]  /*00c0*/  SHF.R.U32.HI R53, RZ, 0x5, R64 ;  /* 0x00000005ff357819 */ /* 0x004fca0000011640 */
[----:B------:R-:W1:Y:S02]  /*00d0*/  SHFL.IDX PT, R0, R53, RZ, 0x1f ;  /* 0x00001fff35007589 */ /* 0x000e6400000e0000 */
[----:B-1----:R-:W-:Y:S01]  /*00e0*/  R2UR UR18, R0 ;  /* 0x00000000001272ca */ /* 0x002fe200000e0000 */
[----:B------:R-:W-:-:S14]  /*00f0*/  BRA.U UP0, `(.L_x_0) ;  /* 0x0000000100307547 */ /* 0x000fdc000b800000 */
[----:B------:R-:W1:Y:S02]  /*0100*/  LDCU.64 UR4, c[0x0][0x888] ;  /* 0x00011100ff0477ac */ /* 0x000e640008000a00 */
[----:B-1----:R-:W-:-:S04]  /*0110*/  UISETP.NE.U32.AND UP0, UPT, UR4, URZ, UPT ;  /* 0x000000ff0400728c */ /* 0x002fc8000bf05070 */
[----:B------:R-:W-:-:S09]  /*0120*/  UISETP.NE.AND.EX UP0, UPT, UR5, URZ, UPT, UP0 ;  /* 0x000000ff0500728c */ /* 0x000fd2000bf05300 */
[----:B------:R-:W-:Y:S05]  /*0130*/  BRA.U !UP0, `(.L_x_1) ;  /* 0x0000000108147547 */ /* 0x000fea000b800000 */
[----:B------:R-:W1:Y:S01]  /*0140*/  LDC.64 R2, c[0x0][0x888] ;  /* 0x00022200ff027b82 */ /* 0x000e620000000a00 */
[----:B------:R-:W1:Y:S02]  /*0150*/  LDCU.64 UR4, c[0x0][0x358] ;  /* 0x00006b00ff0477ac */ /* 0x000e640008000a00 */
[----:B-1----:R1:W5:Y:S01]  /*0160*/  LDG.E R27, desc[UR4][R2.64] ;  /* 0x00000004021b7981 */ /* 0x002362000c1e1900 */
[----:B------:R-:W-:Y:S01]  /*0170*/  HFMA2 R52, -RZ, RZ, 0, 5.9604644775390625e-08 ;  /* 0x00000001ff347431 */ /* 0x000fe200000001ff */
[----:B------:R-:W-:Y:S05]  /*0180*/  BRA `(.L_x_0) ;  /* 0x00000000000c7947 */ /* 0x000fea0003800000 */
.L_x_1:
[----:B------:R-:W1:Y:S01]  /*0190*/  LDCU UR4, c[0x0][0x880] ;  /* 0x00011000ff0477ac */ /* 0x000e620008000800 */
[----:B------:R-:W-:Y:S01]  /*01a0*/  HFMA2 R52, -RZ, RZ, 0, 5.9604644775390625e-08 ;  /* 0x00000001ff347431 */ /* 0x000fe200000001ff */
[----:B-1----:R-:W-:-:S07]  /*01b0*/  MOV R27, UR4 ;  /* 0x00000004001b7c02 */ /* 0x002fce0008000f00 */
.L_x_0:
[----:B------:R-:W2:Y:S02]  /*01c0*/  LDCU.64 UR4, c[0x0][0x8b0] ;  /* 0x00011600ff0477ac */ /* 0x000ea40008000a00 */
[----:B--2---:R-:W-:-:S04]  /*01d0*/  UISETP.NE.U32.AND UP0, UPT, UR4, URZ, UPT ;  /* 0x000000ff0400728c */ /* 0x004fc8000bf05070 */
[----:B------:R-:W-:-:S09]  /*01e0*/  UISETP.NE.AND.EX UP0, UPT, UR5, URZ, UPT, UP0 ;  /* 0x000000ff0500728c */ /* 0x000fd2000bf05300 */
[----:B------:R-:W-:Y:S05]  /*01f0*/  BRA.U UP0, `(.L_x_2) ;  /* 0x0000000100287547 */ /* 0x000fea000b800000 */
[----:B------:R-:W2:Y:S02]  /*0200*/  LDCU.64 UR4, c[0x0][0x8a8] ;  /* 0x00011500ff0477ac */ /* 0x000ea40008000a00 */
[----:B--2---:R-:W-:-:S04]  /*0210*/  UISETP.NE.U32.AND UP0, UPT, UR4, URZ, UPT ;  /* 0x000000ff0400728c */ /* 0x004fc8000bf05070 */
[----:B------:R-:W-:-:S09]  /*0220*/  UISETP.NE.AND.EX UP0, UPT, UR5, URZ, UPT, UP0 ;  /* 0x000000ff0500728c */ /* 0x000fd2000bf05300 */
[----:B------:R-:W-:Y:S05]  /*0230*/  BRA.U !UP0, `(.L_x_3) ;  /* 0x0000000108107547 */ /* 0x000fea000b800000 */
[----:B------:R-:W2:Y:S01]  /*0240*/  LDC.64 R24, c[0x0][0x8a8] ;  /* 0x00022a00ff187b82 */ /* 0x000ea20000000a00 */
[----:B------:R-:W2:Y:S02]  /*0250*/  LDCU.64 UR4, c[0x0][0x358] ;  /* 0x00006b00ff0477ac */ /* 0x000ea40008000a00 */
[----:B--2---:R2:W5:Y:S01]  /*0260*/  LDG.E R24, desc[UR4][R24.64] ;  /* 0x0000000418187981 */ /* 0x004562000c1e1900 */
[----:B------:R-:W-:Y:S05]  /*0270*/  BRA `(.L_x_2) ;  /* 0x0000000000087947 */ /* 0x000fea0003800000 */
.L_x_3:
[----:B------:R-:W2:Y:S02]  /*0280*/  LDCU UR4, c[0x0][0x8a0] ;  /* 0x00011400ff0477ac */ /* 0x000ea40008000800 */
[----:B--2---:R-:W-:Y:S02]  /*0290*/  MOV R24, UR4 ;  /* 0x0000000400187c02 */ /* 0x004fe40008000f00 */
.L_x_2:
[----:B------:R-:W-:Y:S01]  /*02a0*/  IMAD.U32 R0, RZ, RZ, UR18 ;  /* 0x00000012ff007e24 */ /* 0x000fe2000f8e00ff */
[----:B------:R-:W-:Y:S04]  /*02b0*/  BSSY.RECONVERGENT B0, `(.L_x_4) ;  /* 0x000000c000007945 */ /* 0x000fe80003800200 */
[C---:B------:R-:W-:Y:S02]  /*02c0*/  ISETP.NE.OR P2, PT, R0.reuse, 0x1, !P1 ;  /* 0x000000010000780c */ /* 0x040fe40004f45670 */
[----:B------:R-:W-:-:S11]  /*02d0*/  ISETP.NE.OR P0, PT, R0, 0x3, !P1 ;  /* 0x000000030000780c */ /* 0x000fd60004f05670 */
[----:B------:R-:W-:Y:S05]  /*02e0*/  @P2 BRA `(.L_x_5) ;  /* 0x0000000000202947 */ /* 0x000fea0003800000 */
[----:B------:R-:W3:Y:S02]  /*02f0*/  LDCU.64 UR4, c[0x0][0x348] ;  /* 0x00006900ff0477ac */ /* 0x000ee40008000a00 */
[----:B---3--:R-:W-:Y:S02]  /*0300*/  UIADD3 UR6, UP1, UPT, UR4, 0x80, URZ ;  /* 0x0000008004067890 */ /* 0x008fe4000ff3e0ff */
[----:B------:R-:W-:Y:S02]  /*0310*/  UIADD3 UR4, UP0, UPT, UR4, 0x180, URZ ;  /* 0x0000018004047890 */ /* 0x000fe4000ff1e0ff */
[----:B------:R-:W-:Y:S02]  /*0320*/  UIADD3.X UR7, UPT, UPT, URZ, UR5, URZ, UP1, !UPT ;  /* 0x00000005ff077290 */ /* 0x000fe40008ffe4ff */
[----:B------:R-:W-:-:S07]  /*0330*/  UIADD3.X UR5, UPT, UPT, URZ, UR5, URZ, UP0, !UPT ;  /* 0x00000005ff057290 */ /* 0x000fce00087fe4ff */
[----:B------:R3:W-:Y:S02]  /*0340*/  UTMACCTL.PF [UR6] ;  /* 0x00000000060079b9 */ /* 0x0007e40008040000 */
[----:B------:R3:W-:Y:S02]  /*0350*/  UTMACCTL.PF [UR4] ;  /* 0x00000000040079b9 */ /* 0x0007e40008040000 */
[----:B---3--:R-:W-:Y:S01]  /*0360*/  NOP ;  /* 0x0000000000007918 */ /* 0x008fe20000000000 */
.L_x_5:
[----:B------:R-:W-:Y:S05]  /*0370*/  BSYNC.RECONVERGENT B0 ;  /* 0x0000000000007941 */ /* 0x000fea0003800200 */
.L_x_4:
[----:B------:R-:W-:Y:S04]  /*0380*/  BSSY.RECONVERGENT B0, `(.L_x_6) ;  /* 0x000000a000007945 */ /* 0x000fe80003800200 */
        /* <DEDUP_REMOVED lines=9> */
.L_x_7:
[----:B------:R-:W-:Y:S05]  /*0420*/  BSYNC.RECONVERGENT B0 ;  /* 0x0000000000007941 */ /* 0x000fea0003800200 */
.L_x_6:
[----:B------:R-:W3:Y:S01]  /*0430*/  LDCU.64 UR4, c[0x0][0x888] ;  /* 0x00011100ff0477ac */ /* 0x000ee20008000a00 */
[----:B------:R-:W-:Y:S02]  /*0440*/  UISETP.EQ.U32.AND UP2, UPT, UR8, URZ, UPT ;  /* 0x000000ff0800728c */ /* 0x000fe4000bf42070 */
[----:B------:R-:W-:Y:S02]  /*0450*/  UPLOP3.LUT UP3, UPT, UPT, UPT, UPT, 0x80, 0x8 ;  /* 0x000000000008789c */ /* 0x000fe40003f6f070 */
[----:B---3--:R-:W-:-:S04]  /*0460*/  UISETP.NE.U32.AND UP0, UPT, UR4, URZ, UPT ;  /* 0x000000ff0400728c */ /* 0x008fc8000bf05070 */
[----:B------:R-:W-:-:S04]  /*0470*/  UISETP.NE.AND.EX UP1, UPT, UR5, URZ, UPT, UP0 ;  /* 0x000000ff0500728c */ /* 0x000fc8000bf25300 */
[----:B------:R-:W-:-:S04]  /*0480*/  UISETP.EQ.OR.EX UP4, UPT, UR9, URZ, !UP1, UP2 ;  /* 0x000000ff0900728c */ /* 0x000fc8000cf82720 */
[----:B------:R-:W-:-:S06]  /*0490*/  UP2UR UR4, UPR, URZ, 0x10 ;  /* 0x00000010ff047883 */ /* 0x000fcc0008000000 */
[----:B------:R-:W-:Y:S01]  /*04a0*/  MOV R56, UR4 ;  /* 0x0000000400387c02 */ /* 0x000fe20008000f00 */
[----:B------:R-:W-:Y:S06]  /*04b0*/  BRA.U !UP4, `(.L_x_8) ;  /* 0x000000010c207547 */ /* 0x000fec000b800000 */
[----:B------:R-:W-:Y:S01]  /*04c0*/  UISETP.NE.U32.AND UP2, UPT, UR8, URZ, UPT ;  /* 0x000000ff0800728c */ /* 0x000fe2000bf45070 */
[----:B-----5:R-:W-:Y:S01]  /*04d0*/  FSETP.NEU.AND P0, PT, R27, RZ, PT ;  /* 0x000000ff1b00720b */ /* 0x020fe20003f0d000 */
[----:B------:R-:W-:Y:S02]  /*04e0*/  USEL UR4, URZ, 0xffffffff, UP1 ;  /* 0xffffffffff047887 */ /* 0x000fe40008800000 */
[----:B------:R-:W-:-:S10]  /*04f0*/  UISETP.NE.AND.EX UP2, UPT, UR9, URZ, UPT, UP2 ;  /* 0x000000ff0900728c */ /* 0x000fd4000bf45320 */
[----:B------:R-:W-:Y:S01]  /*0500*/  VOTEU.ANY UP0, P0 ;  /* 0x0000000000ff7886 */ /* 0x000fe20000000100 */
[----:B------:R-:W-:-:S04]  /*0510*/  @!UP2 USEL UR4, URZ, 0xffffffff, UP0 ;  /* 0xffffffffff04a887 */ /* 0x000fc80008000000 */
[----:B------:R-:W-:-:S04]  /*0520*/  ULOP3.LUT UR4, UR4, 0x1, URZ, 0xc0, !UPT ;  /* 0x0000000104047892 */ /* 0x000fc8000f8ec0ff */
[----:B------:R-:W-:-:S11]  /*0530*/  UISETP.NE.U32.AND UP3, UPT, UR4, 0x1, UPT ;  /* 0x000000010400788c */ /* 0x000fd6000bf65070 */
.L_x_8:
[----:B------:R-:W3:Y:S01]  /*0540*/  SHFL.IDX PT, R0, R53, RZ, 0x1f ;  /* 0x00001fff35007589 */ /* 0x000ee200000e0000 */
[----:B------:R-:W-:Y:S02]  /*0550*/  UISETP.NE.AND UP5, UPT, UR18, 0x2, UPT ;  /* 0x000000021200788c */ /* 0x000fe4000bfa5270 */
[----:B------:R-:W-:Y:S02]  /*0560*/  UISETP.NE.AND UP0, UPT, UR18, 0x2, UPT ;  /* 0x000000021200788c */ /* 0x000fe4000bf05270 */
[----:B------:R-:W-:Y:S02]  /*0570*/  UISETP.NE.OR UP2, UPT, UR41, URZ, UP5 ;  /* 0x000000ff2900728c */ /* 0x000fe4000af45670 */
[----:B------:R-:W-:-:S04]  /*0580*/  USEL UR67, URZ, 0x1, UP0 ;  /* 0x00000001ff437887 */ /* 0x000fc80008000000 */
[----:B------:R-:W-:Y:S02]  /*0590*/  PLOP3.LUT P3, PT, P1, PT, UP2, 0xae, 0xea ;  /* 0x0000000000ea781c */ /* 0x000fe40000f6f52e */
[----:B---3--:R-:W-:-:S13]  /*05a0*/  ISETP.NE.AND P0, PT, R0, RZ, PT ;  /* 0x000000ff0000720c */ /* 0x008fda0003f05270 */
[----:B------:R-:W-:Y:S05]  /*05b0*/  @P0 BRA `(.L_x_9) ;  /* 0x0000000000940947 */ /* 0x000fea0003800000 */
[----:B------:R-:W-:Y:S01]  /*05c0*/  ELECT P0, URZ, PT ;  /* 0x0000000000ff782f */ /* 0x000fe20003800000 */
[----:B------:R-:W-:-:S12]  /*05d0*/  BSSY.RECONVERGENT B0, `(.L_x_9) ;  /* 0x0000023000007945 */ /* 0x000fd80003800200 */
[----:B------:R-:W-:Y:S05]  /*05e0*/  @!P0 BRA `(.L_x_10) ;  /* 0x0000000000848947 */ /* 0x000fea0003800000 */
[----:B------:R-:W3:Y:S01]  /*05f0*/  S2UR UR5, SR_CgaCtaId ;  /* 0x00000000000579c3 */ /* 0x000ee20000008800 */
[----:B------:R-:W-:Y:S01]  /*0600*/  UMOV UR4, 0x400 ;  /* 0x0000040000047882 */ /* 0x000fe20000000000 */
[----:B------:R-:W-:Y:S02]  /*0610*/  UMOV UR6, 0x1 ;  /* 0x0000000100067882 */ /* 0x000fe40000000000 */
[----:B------:R-:W-:-:S04]  /*0620*/  UIADD3 UR6, UPT, UPT, -UR6, 0x100000, URZ ;  /* 0x0010000006067890 */ /* 0x000fc8000fffe1ff */
[----:B------:R-:W-:Y:S02]  /*0630*/  USHF.L.U32 UR7, UR6, 0xb, URZ ;  /* 0x0000000b06077899 */ /* 0x000fe400080006ff */
[----:B------:R-:W-:Y:S02]  /*0640*/  USHF.L.U32 UR6, UR6, 0x1, URZ ;  /* 0x0000000106067899 */ /* 0x000fe400080006ff */
[----:B---3--:R-:W-:Y:S01]  /*0650*/  ULEA UR4, UR5, UR4, 0x18 ;  /* 0x0000000405047291 */ /* 0x008fe2000f8ec0ff */
[----:B------:R-:W3:Y:S11]  /*0660*/  FENCE.VIEW.ASYNC.S ;  /* 0x00000000000073c6 */ /* 0x000ef60000000000 */
[----:B---3--:R3:W4:Y:S01]  /*0670*/  SYNCS.EXCH.64 URZ, [UR4], UR6 ;  /* 0x0000000604ff75b2 */ /* 0x0087220008000100 */
[----:B------:R3:W1:Y:S01]  /*0680*/  SYNCS.EXCH.64 URZ, [UR4+0x60], UR6 ;  /* 0x0000600604ff75b2 */ /* 0x0006620008000100 */
        /* <DEDUP_REMOVED lines=21> */
[----:B------:R3:W1:Y:S02]  /*07e0*/  SYNCS.EXCH.64 URZ, [UR4+0xb8], UR6 ;  /* 0x0000b80604ff75b2 */ /* 0x0006640008000100 */
[----:B---34-:R-:W-:Y:S01]  /*07f0*/  NOP ;  /* 0x0000000000007918 */ /* 0x018fe20000000000 */
.L_x_10:
[----:B------:R-:W-:Y:S05]  /*0800*/  BSYNC.RECONVERGENT B0 ;  /* 0x0000000000007941 */ /* 0x000fea0003800200 */
.L_x_9:
[----:B------:R-:W3:Y:S01]  /*0810*/  SHFL.IDX PT, R0, R53, RZ, 0x1f ;  /* 0x00001fff35007589 */ /* 0x000ee200000e0000 */
[----:B------:R-:W-:Y:S01]  /*0820*/  NOP ;  /* 0x0000000000007918 */ /* 0x000fe20000000000 */
[----:B---3--:R-:W-:-:S13]  /*0830*/  ISETP.NE.AND P0, PT, R0, 0x1, PT ;  /* 0x000000010000780c */ /* 0x008fda0003f05270 */
[----:B------:R-:W-:Y:S05]  /*0840*/  @P0 BRA `(.L_x_11) ;  /* 0x0000000000580947 */ /* 0x000fea0003800000 */
[----:B------:R-:W3:Y:S01]  /*0850*/  S2UR UR5, SR_CgaCtaId ;  /* 0x00000000000579c3 */ /* 0x000ee20000008800 */
[----:B------:R-:W-:Y:S01]  /*0860*/  UMOV UR4, 0x400 ;  /* 0x0000040000047882 */ /* 0x000fe20000000000 */
[----:B------:R-:W-:Y:S01]  /*0870*/  UMOV UR8, 0x20 ;  /* 0x0000002000087882 */ /* 0x000fe20000000000 */
[----:B------:R-:W-:Y:S01]  /*0880*/  UMOV UR6, 0x80 ;  /* 0x0000008000067882 */ /* 0x000fe20000000000 */
[----:B------:R-:W-:-:S04]  /*0890*/  UIADD3 UR8, UPT, UPT, -UR8, 0x100000, URZ ;  /* 0x0010000008087890 */ /* 0x000fc8000fffe1ff */
[----:B------:R-:W-:Y:S02]  /*08a0*/  USHF.L.U32 UR9, UR8, 0xb, URZ ;  /* 0x0000000b08097899 */ /* 0x000fe400080006ff */
[----:B------:R-:W-:Y:S02]  /*08b0*/  USHF.L.U32 UR8, UR8, 0x1, URZ ;  /* 0x0000000108087899 */ /* 0x000fe400080006ff */
[----:B------:R-:W-:-:S04]  /*08c0*/  UIADD3 UR6, UPT, UPT, -UR6, 0x100000, URZ ;  /* 0x0010000006067890 */ /* 0x000fc8000fffe1ff */
[----:B------:R-:W-:Y:S02]  /*08d0*/  USHF.L.U32 UR7, UR6, 0xb, URZ ;  /* 0x0000000b06077899 */ /* 0x000fe400080006ff */
[----:B------:R-:W-:Y:S01]  /*08e0*/  USHF.L.U32 UR6, UR6, 0x1, URZ ;  /* 0x0000000106067899 */ /* 0x000fe200080006ff */
[----:B------:R-:W-:Y:S01]  /*08f0*/  ELECT P0, URZ, PT ;  /* 0x0000000000ff782f */ /* 0x000fe20003800000 */
[----:B---3--:R-:W-:Y:S01]  /*0900*/  ULEA UR4, UR5, UR4, 0x18 ;  /* 0x0000000405047291 */ /* 0x008fe2000f8ec0ff */
[----:B------:R-:W3:Y:S11]  /*0910*/  FENCE.VIEW.ASYNC.S ;  /* 0x00000000000073c6 */ /* 0x000ef60000000000 */
[----:B---3--:R3:W4:Y:S01]  /*0920*/  SYNCS.EXCH.64 URZ, [UR4+0xc0], UR8 ;  /* 0x0000c00804ff75b2 */ /* 0x0087220008000100 */
[----:B------:R3:W1:Y:S01]  /*0930*/  SYNCS.EXCH.64 URZ, [UR4+0xe0], UR6 ;  /* 0x0000e00604ff75b2 */ /* 0x0006620008000100 */
[----:B------:R3:W1:Y:S01]  /*0940*/  SYNCS.EXCH.64 URZ, [UR4+0xc8], UR8 ;  /* 0x0000c80804ff75b2 */ /* 0x0006620008000100 */
[----:B------:R3:W1:Y:S01]  /*0950*/  SYNCS.EXCH.64 URZ, [UR4+0xe8], UR6 ;  /* 0x0000e80604ff75b2 */ /* 0x0006620008000100 */
[----:B------:R3:W1:Y:S01]  /*0960*/  SYNCS.EXCH.64 URZ, [UR4+0xd0], UR8 ;  /* 0x0000d00804ff75b2 */ /* 0x0006620008000100 */
[----:B------:R3:W1:Y:S01]  /*0970*/  SYNCS.EXCH.64 URZ, [UR4+0xf0], UR6 ;  /* 0x0000f00604ff75b2 */ /* 0x0006620008000100 */
[----:B------:R3:W1:Y:S01]  /*0980*/  SYNCS.EXCH.64 URZ, [UR4+0xd8], UR8 ;  /* 0x0000d80804ff75b2 */ /* 0x0006620008000100 */
[----:B------:R3:W1:Y:S01]  /*0990*/  SYNCS.EXCH.64 URZ, [UR4+0xf8], UR6 ;  /* 0x0000f80604ff75b2 */ /* 0x0006620008000100 */
[----:B------:R-:W-:Y:S01]  /*09a0*/  NOP ;  /* 0x0000000000007918 */ /* 0x000fe20000000000 */
.L_x_11:
[----:B------:R-:W2:Y:S01]  /*09b0*/  SHFL.IDX PT, R0, R53, RZ, 0x1f ;  /* 0x00001fff35007589 */ /* 0x000ea200000e0000 */
[----:B------:R-:W-:Y:S01]  /*09c0*/  NOP ;  /* 0x0000000000007918 */ /* 0x000fe20000000000 */
[----:B--2---:R-:W-:-:S13]  /*09d0*/  ISETP.NE.AND P0, PT, R0, 0x3, PT ;  /* 0x000000030000780c */ /* 0x004fda0003f05270 */
[----:B------:R-:W-:Y:S05]  /*09e0*/  @P0 BRA `(.L_x_12) ;  /* 0x0000000000300947 */ /* 0x000fea0003800000 */
[----:B------:R-:W2:Y:S01]  /*09f0*/  S2UR UR5, SR_CgaCtaId ;  /* 0x00000000000579c3 */ /* 0x000ea20000008800 */
[----:B---3--:R-:W-:Y:S01]  /*0a00*/  UMOV UR4, 0x400 ;  /* 0x0000040000047882 */ /* 0x008fe20000000000 */
[----:B------:R-:W-:Y:S01]  /*0a10*/  UMOV UR6, 0x20 ;  /* 0x0000002000067882 */ /* 0x000fe20000000000 */
[----:B------:R-:W-:Y:S01]  /*0a20*/  ELECT P0, URZ, PT ;  /* 0x0000000000ff782f */ /* 0x000fe20003800000 */
[----:B------:R-:W-:-:S04]  /*0a30*/  UIADD3 UR6, UPT, UPT, -UR6, 0x100000, URZ ;  /* 0x0010000006067890 */ /* 0x000fc8000fffe1ff */
[----:B------:R-:W-:Y:S02]  /*0a40*/  USHF.L.U32 UR7, UR6, 0xb, URZ ;  /* 0x0000000b06077899 */ /* 0x000fe400080006ff */
[----:B------:R-:W-:Y:S02]  /*0a50*/  USHF.L.U32 UR6, UR6, 0x1, URZ ;  /* 0x0000000106067899 */ /* 0x000fe400080006ff */
[----:B--2---:R-:W-:Y:S01]  /*0a60*/  ULEA UR4, UR5, UR4, 0x18 ;  /* 0x0000000405047291 */ /* 0x004fe2000f8ec0ff */
[----:B------:R-:W2:Y:S11]  /*0a70*/  FENCE.VIEW.ASYNC.S ;  /* 0x00000000000073c6 */ /* 0x000eb60000000000 */
[----:B--2---:R2:W3:Y:S01]  /*0a80*/  SYNCS.EXCH.64 URZ, [UR4+0x100], UR6 ;  /* 0x0001000604ff75b2 */ /* 0x0044e20008000100 */
[----:B------:R2:W1:Y:S01]  /*0a90*/  SYNCS.EXCH.64 URZ, [UR4+0x108], UR6 ;  /* 0x0001080604ff75b2 */ /* 0x0004620008000100 */
[----:B------:R-:W-:Y:S01]  /*0aa0*/  NOP ;  /* 0x0000000000007918 */ /* 0x000fe20000000000 */
.L_x_12:
[----:B------:R-:W4:Y:S01]  /*0ab0*/  SHFL.IDX PT, R0, R53, RZ, 0x1f ;  /* 0x00001fff35007589 */ /* 0x000f2200000e0000 */
[----:B------:R-:W-:Y:S01]  /*0ac0*/  NOP ;  /* 0x0000000000007918 */ /* 0x000fe20000000000 */
[----:B----4-:R-:W-:-:S13]  /*0ad0*/  ISETP.NE.AND P0, PT, R0, 0x4, PT ;  /* 0x000000040000780c */ /* 0x010fda0003f05270 */
[----:B------:R-:W-:Y:S05]  /*0ae0*/  @P0 BRA `(.L_x_13) ;  /* 0x0000000000440947 */ /* 0x000fea0003800000 */
[----:B------:R-:W4:Y:S01]  /*0af0*/  S2UR UR5, SR_CgaCtaId ;  /* 0x00000000000579c3 */ /* 0x000f220000008800 */
[----:B--23--:R-:W-:Y:S01]  /*0b00*/  UMOV UR4, 0x1e0 ;  /* 0x000001e000047882 */ /* 0x00cfe20000000000 */
[----:B------:R-:W-:Y:S01]  /*0b10*/  UMOV UR6, 0x400 ;  /* 0x0000040000067882 */ /* 0x000fe20000000000 */
[----:B------:R-:W-:Y:S01]  /*0b20*/  USEL UR4, UR4, 0x1a0, UP3 ;  /* 0x000001a004047887 */ /* 0x000fe20009800000 */
[----:B------:R-:W-:Y:S01]  /*0b30*/  UMOV UR8, 0x1 ;  /* 0x0000000100087882 */ /* 0x000fe20000000000 */
[----:B------:R-:W-:Y:S01]  /*0b40*/  ELECT P0, URZ, PT ;  /* 0x0000000000ff782f */ /* 0x000fe20003800000 */
[----:B------:R-:W-:-:S04]  /*0b50*/  UIADD3 UR8, UPT, UPT, -UR8, 0x100000, URZ ;  /* 0x0010000008087890 */ /* 0x000fc8000fffe1ff */
[----:B------:R-:W-:Y:S02]  /*0b60*/  USHF.L.U32 UR9, UR8, 0xb, URZ ;  /* 0x0000000b08097899 */ /* 0x000fe400080006ff */
[----:B------:R-:W-:Y:S02]  /*0b70*/  USHF.L.U32 UR8, UR8, 0x1, URZ ;  /* 0x0000000108087899 */ /* 0x000fe400080006ff */
[----:B----4-:R-:W-:Y:S02]  /*0b80*/  ULEA UR6, UR5, UR6, 0x18 ;  /* 0x0000000605067291 */ /* 0x010fe4000f8ec0ff */
[----:B------:R-:W-:-:S04]  /*0b90*/  UIADD3 UR4, UPT, UPT, -UR4, 0x100000, URZ ;  /* 0x0010000004047890 */ /* 0x000fc8000fffe1ff */
[----:B------:R-:W-:Y:S02]  /*0ba0*/  USHF.L.U32 UR5, UR4, 0xb, URZ ;  /* 0x0000000b04057899 */ /* 0x000fe400080006ff */
[----:B------:R-:W-:Y:S01]  /*0bb0*/  USHF.L.U32 UR4, UR4, 0x1, URZ ;  /* 0x0000000104047899 */ /* 0x000fe200080006ff */
[----:B------:R-:W2:Y:S03]  /*0bc0*/  FENCE.VIEW.ASYNC.S ;  /* 0x00000000000073c6 */ /* 0x000ea60000000000 */
[----:B--2---:R4:W2:Y:S08]  /*0bd0*/  SYNCS.EXCH.64 URZ, [UR6+0x110], UR8 ;  /* 0x0001100806ff75b2 */ /* 0x0048b00008000100 */
[----:B------:R4:W3:Y:S02]  /*0be0*/  SYNCS.EXCH.64 URZ, [UR6+0x118], UR4 ;  /* 0x0001180406ff75b2 */ /* 0x0008e40008000100 */
[----:B----4-:R-:W-:Y:S01]  /*0bf0*/  NOP ;  /* 0x0000000000007918 */ /* 0x010fe20000000000 */
.L_x_13:
[----:B------:R-:W4:Y:S01]  /*0c00*/  SHFL.IDX PT, R0, R53, RZ, 0x1f ;  /* 0x00001fff35007589 */ /* 0x000f2200000e0000 */
[----:B------:R-:W-:Y:S01]  /*0c10*/  ISETP.NE.OR P1, PT, RZ, UR18, !P1 ;  /* 0x00000012ff007c0c */ /* 0x000fe2000cf25670 */
[----:B------:R-:W-:Y:S01]  /*0c20*/  NOP ;  /* 0x0000000000007918 */ /* 0x000fe20000000000 */
[----:B----4-:R-:W-:-:S13]  /*0c30*/  ISETP.NE.AND P0, PT, R0, 0x5, PT ;  /* 0x000000050000780c */ /* 0x010fda0003f05270 */
[----:B------:R-:W-:Y:S05]  /*0c40*/  @P0 BRA `(.L_x_14) ;  /* 0x0000000000480947 */ /* 0x000fea0003800000 */
[----:B------:R-:W4:Y:S01]  /*0c50*/  S2UR UR5, SR_CgaCtaId ;  /* 0x00000000000579c3 */ /* 0x000f220000008800 */
[----:B--23--:R-:W-:Y:S01]  /*0c60*/  UMOV UR4, 0x400 ;  /* 0x0000040000047882 */ /* 0x00cfe20000000000 */
        /* <DEDUP_REMOVED lines=9> */
[----:B----4-:R-:W-:Y:S01]  /*0d00*/  ULEA UR4, UR5, UR4, 0x18 ;  /* 0x0000000405047291 */ /* 0x010fe2000f8ec0ff */
[----:B------:R-:W2:Y:S11]  /*0d10*/  FENCE.VIEW.ASYNC.S ;  /* 0x00000000000073c6 */ /* 0x000eb60000000000 */
[----:B--2---:R4:W2:Y:S01]  /*0d20*/  SYNCS.EXCH.64 URZ, [UR4+0x120], UR6 ;  /* 0x0001200604ff75b2 */ /* 0x0048a20008000100 */
[----:B------:R4:W3:Y:S01]  /*0d30*/  SYNCS.EXCH.64 URZ, [UR4+0x130], UR8 ;  /* 0x0001300804ff75b2 */ /* 0x0008e20008000100 */
[----:B------:R4:W1:Y:S01]  /*0d40*/  SYNCS.EXCH.64 URZ, [UR4+0x128], UR6 ;  /* 0x0001280604ff75b2 */ /* 0x0008620008000100 */
[----:B------:R4:W1:Y:S02]  /*0d50*/  SYNCS.EXCH.64 URZ, [UR4+0x138], UR8 ;  /* 0x0001380804ff75b2 */ /* 0x0008640008000100 */
[----:B----4-:R-:W-:Y:S01]  /*0d60*/  NOP ;  /* 0x0000000000007918 */ /* 0x010fe20000000000 */
.L_x_14:
[----:B--23--:R-:W2:Y:S01]  /*0d70*/  S2UR UR7, SR_CgaCtaId ;  /* 0x00000000000779c3 */ /* 0x00cea20000008800 */
[----:B------:R-:W-:Y:S01]  /*0d80*/  VOTEU.ALL UP0, P1 ;  /* 0x0000000000ff7886 */ /* 0x000fe20000800000 */
[----:B------:R-:W-:Y:S01]  /*0d90*/  UMOV UR4, 0x20 ;  /* 0x0000002000047882 */ /* 0x000fe20000000000 */
[----:B------:R-:W-:Y:S01]  /*0da0*/  NOP ;  /* 0x0000000000007918 */ /* 0x000fe20000000000 */
[----:B-1----:R-:W-:Y:S01]  /*0db0*/  LOP3.LUT R3, R64, 0x1f, RZ, 0xc0, !PT ;  /* 0x0000001f40037812 */ /* 0x002fe200078ec0ff */
[----:B------:R-:W-:Y:S01]  /*0dc0*/  UISETP.NE.AND UP4, UPT, UR18, URZ, UPT ;  /* 0x000000ff1200728c */ /* 0x000fe2000bf85270 */
[----:B------:R-:W-:Y:S01]  /*0dd0*/  @!UP0 UMOV UR6, 0x400 ;  /* 0x0000040000068882 */ /* 0x000fe20000000000 */
[----:B------:R-:W-:-:S04]  /*0de0*/  @!UP0 UIADD3 UR4, UPT, UPT, -UR4, 0x100000, URZ ;  /* 0x0010000004048890 */ /* 0x000fc8000fffe1ff */
[----:B------:R-:W-:Y:S02]  /*0df0*/  @!UP0 USHF.L.U32 UR5, UR4, 0xb, URZ ;  /* 0x0000000b04058899 */ /* 0x000fe400080006ff */
[----:B------:R-:W-:Y:S02]  /*0e00*/  @!UP0 USHF.L.U32 UR4, UR4, 0x1, URZ ;  /* 0x0000000104048899 */ /* 0x000fe400080006ff */
[----:B--2---:R-:W-:Y:S01]  /*0e10*/  @!UP0 ULEA UR6, UR7, UR6, 0x18 ;  /* 0x0000000607068291 */ /* 0x004fe2000f8ec0ff */
[----:B------:R-:W1:Y:S01]  /*0e20*/  LDCU UR7, c[0x0][0x36c] ;  /* 0x00006d80ff0777ac */ /* 0x000e620008000800 */
[----:B------:R-:W-:Y:S01]  /*0e30*/  VOTEU.ALL UP0, P1 ;  /* 0x0000000000ff7886 */ /* 0x000fe20000800000 */
[----:B------:R-:W2:Y:S09]  /*0e40*/  FENCE.VIEW.ASYNC.S ;  /* 0x00000000000073c6 */ /* 0x000eb20000000000 */
[----:B--2---:R2:W3:Y:S01]  /*0e50*/  @!UP0 SYNCS.EXCH.64 URZ, [UR6+0x140], UR4 ;  /* 0x0001400406ff85b2 */ /* 0x0044e20008000100 */
[----:B-1----:R-:W-:-:S09]  /*0e60*/  UISETP.EQ.U32.AND UP6, UPT, UR7, 0x1, UPT ;  /* 0x000000010700788c */ /* 0x002fd2000bfc2070 */
[----:B--2---:R-:W-:Y:S05]  /*0e70*/  BRA.U !UP6, `(.L_x_15) ;  /* 0x000000010e087547 */ /* 0x004fea000b800000 */
[----:B---3--:R-:W-:Y:S01]  /*0e80*/  UCGABAR_ARV ;  /* 0x00000000000079c7 */ /* 0x008fe20008000000 */
[----:B------:R-:W-:Y:S05]  /*0e90*/  BRA `(.L_x_16) ;  /* 0x0000000000047947 */ /* 0x000fea0003800000 */
.L_x_15:
[----:B---3--:R-:W-:Y:S01]  /*0ea0*/  NOP ;  /* 0x0000000000007918 */ /* 0x008fe20000000000 */
.L_x_16:
[----:B------:R-:W1:Y:S01]  /*0eb0*/  S2UR UR22, SR_CTAID.X ;  /* 0x00000000001679c3 */ /* 0x000e620000002500 */
[----:B------:R-:W-:-:S05]  /*0ec0*/  CS2R.32 R55, SR_CgaSize ;  /* 0x0000000000377805 */ /* 0x000fca0000008a00 */
[----:B------:R-:W-:-:S05]  /*0ed0*/  IMAD R55, R55, -0xa0, RZ ;  /* 0xffffff6037377824 */ /* 0x000fca00078e02ff */
[----:B------:R-:W-:-:S14]  /*0ee0*/  R2UR UR5, R55 ;  /* 0x00000000370572ca */ /* 0x000fdc00000e0000 */
[----:B------:R-:W2:Y:S01]  /*0ef0*/  LDCU UR5, c[0x0][UR5+0x2b0] ;  /* 0x00005600050577ac */ /* 0x000ea20008000800 */
[----:B------:R-:W-:-:S05]  /*0f00*/  CS2R.32 R55, SR_CgaSize ;  /* 0x0000000000377805 */ /* 0x000fca0000008a00 */
[----:B------:R-:W-:-:S05]  /*0f10*/  IMAD R55, R55, -0xa0, RZ ;  /* 0xffffff6037377824 */ /* 0x000fca00078e02ff */
[----:B------:R-:W-:-:S14]  /*0f20*/  R2UR UR4, R55 ;  /* 0x00000000370472ca */ /* 0x000fdc00000e0000 */
[----:B------:R-:W3:Y:S01]  /*0f30*/  LDCU UR4, c[0x0][UR4+0x2b4] ;  /* 0x00005680040477ac */ /* 0x000ee20008000800 */
[----:B------:R-:W4:Y:S01]  /*0f40*/  S2UR UR19, SR_CTAID.Y ;  /* 0x00000000001379c3 */ /* 0x000f220000002600 */
[----:B------:R-:W-:-:S05]  /*0f50*/  CS2R.32 R55, SR_CgaSize ;  /* 0x0000000000377805 */ /* 0x000fca0000008a00 */
[----:B------:R-:W-:-:S05]  /*0f60*/  IMAD R55, R55, -0xa0, RZ ;  /* 0xffffff6037377824 */ /* 0x000fca00078e02ff */
[----:B------:R-:W-:-:S14]  /*0f70*/  R2UR UR7, R55 ;  /* 0x00000000370772ca */ /* 0x000fdc00000e0000 */
[----:B------:R-:W3:Y:S01]  /*0f80*/  LDCU UR7, c[0x0][UR7+0x2a0] ;  /* 0x00005400070777ac */ /* 0x000ee20008000800 */
[----:B------:R-:W-:-:S05]  /*0f90*/  CS2R.32 R55, SR_CgaSize ;  /* 0x0000000000377805 */ /* 0x000fca0000008a00 */
[----:B------:R-:W-:-:S05]  /*0fa0*/  IMAD R55, R55, -0xa0, RZ ;  /* 0xffffff6037377824 */ /* 0x000fca00078e02ff */
[----:B------:R-:W-:-:S14]  /*0fb0*/  R2UR UR8, R55 ;  /* 0x00000000370872ca */ /* 0x000fdc00000e0000 */
[----:B------:R-:W3:Y:S01]  /*0fc0*/  LDCU UR8, c[0x0][UR8+0x2a4] ;  /* 0x00005480080877ac */ /* 0x000ee20008000800 */
[----:B------:R-:W3:Y:S01]  /*0fd0*/  LDCU UR20, c[0x0][0xb24] ;  /* 0x00016480ff1477ac */ /* 0x000ee20008000800 */
[----:B------:R-:W3:Y:S01]  /*0fe0*/  LDCU UR39, c[0x0][0xb24] ;  /* 0x00016480ff2777ac */ /* 0x000ee20008000800 */
[----:B-1----:R-:W-:Y:S01]  /*0ff0*/  I2FP.F32.U32 R2, UR22 ;  /* 0x0000001600027c45 */ /* 0x002fe20008201000 */
[----:B------:R-:W1:Y:S04]  /*1000*/  LDCU UR24, c[0x0][0xb30] ;  /* 0x00016600ff1877ac */ /* 0x000e680008000800 */
[----:B--2---:R-:W-:Y:S01]  /*1010*/  FMUL R2, R2, UR5 ;  /* 0x0000000502027c20 */ /* 0x004fe20008400000 */
[----:B----4-:R-:W-:-:S05]  /*1020*/  I2FP.F32.U32 R0, UR19 ;  /* 0x0000001300007c45 */ /* 0x010fca0008201000 */
[----:B------:R-:W2:Y:S01]  /*1030*/  F2I.U32.TRUNC.NTZ R2, R2 ;  /* 0x0000000200027305 */ /* 0x000ea2000020f000 */
[----:B---3--:R-:W-:-:S07]  /*1040*/  FMUL R0, R0, UR4 ;  /* 0x0000000400007c20 */ /* 0x008fce0008400000 */
[----:B------:R-:W3:Y:S01]  /*1050*/  F2I.U32.TRUNC.NTZ R0, R0 ;  /* 0x0000000000007305 */ /* 0x000ee2000020f000 */
[----:B--2---:R-:W-:Y:S02]  /*1060*/  R2UR UR4, R2 ;  /* 0x00000000020472ca */ /* 0x004fe400000e0000 */
[----:B------:R-:W-:Y:S02]  /*1070*/  PRMT R2, RZ, 0x7610, R2 ;  /* 0x00007610ff027816 */ /* 0x000fe40000000002 */
[----:B---3--:R-:W-:Y:S02]  /*1080*/  R2UR UR6, R0 ;  /* 0x00000000000672ca */ /* 0x008fe400000e0000 */
[----:B------:R-:W-:-:S07]  /*1090*/  PRMT R0, RZ, 0x7610, R0 ;  /* 0x00007610ff007816 */ /* 0x000fce0000000000 */
[----:B------:R-:W-:-:S04]  /*10a0*/  UIADD3 UR5, UPT, UPT, -UR4, URZ, URZ ;  /* 0x000000ff04057290 */ /* 0x000fc8000fffe1ff */
[----:B------:R-:W-:Y:S02]  /*10b0*/  UIMAD UR5, UR7, UR5, UR22 ;  /* 0x00000005070572a4 */ /* 0x000fe4000f8e0216 */
[----:B------:R-:W-:-:S04]  /*10c0*/  UIADD3 UR4, UPT, UPT, -UR6, URZ, URZ ;  /* 0x000000ff06047290 */ /* 0x000fc8000fffe1ff */
[----:B------:R-:W-:Y:S01]  /*10d0*/  IMAD.U32 R55, RZ, RZ, UR5 ;  /* 0x00000005ff377e24 */ /* 0x000fe2000f8e00ff */
[----:B------:R-:W-:-:S06]  /*10e0*/  UIMAD UR4, UR8, UR4, UR19 ;  /* 0x00000004080472a4 */ /* 0x000fcc000f8e0213 */
[----:B------:R-:W-:Y:S01]  /*10f0*/  IMAD.U32 R54, RZ, RZ, UR4 ;  /* 0x00000004ff367e24 */ /* 0x000fe2000f8e00ff */
[----:B-1----:R-:W-:Y:S06]  /*1100*/  BRA.U UP4, `(.L_x_17) ;  /* 0x0000000104307547 */ /* 0x002fec000b800000 */
[----:B------:R-:W-:Y:S01]  /*1110*/  R2UR UR5, R54 ;  /* 0x00000000360572ca */ /* 0x000fe200000e0000 */
[----:B------:R-:W-:Y:S01]  /*1120*/  UMOV UR7, 0x3 ;  /* 0x0000000300077882 */ /* 0x000fe20000000000 */
[----:B------:R-:W-:-:S11]  /*1130*/  R2UR UR4, R55 ;  /* 0x00000000370472ca */ /* 0x000fd600000e0000 */
[----:B------:R-:W-:-:S04]  /*1140*/  UISETP.NE.AND UP0, UPT, UR5, URZ, UPT ;  /* 0x000000ff0500728c */ /* 0x000fc8000bf05270 */
[----:B------:R-:W-:Y:S02]  /*1150*/  UISETP.LT.U32.OR UP0, UPT, UR4, 0x2, !UP0 ;  /* 0x000000020400788c */ /* 0x000fe4000c701470 */
[----:B------:R-:W-:Y:S02]  /*1160*/  ULOP3.LUT UR4, UR4, 0xfffffffe, URZ, 0xc0, !UPT ;  /* 0xfffffffe04047892 */ /* 0x000fe4000f8ec0ff */
[----:B------:R-:W-:Y:S02]  /*1170*/  USEL UR6, URZ, 0x1, !UP0 ;  /* 0x00000001ff067887 */ /* 0x000fe4000c000000 */
[----:B------:R-:W-:Y:S02]  /*1180*/  USEL UR5, URZ, 0x2, !UP0 ;  /* 0x00000002ff057887 */ /* 0x000fe4000c000000 */
[----:B------:R-:W-:Y:S02]  /*1190*/  USHF.L.U32 UR4, UR7, UR4, URZ ;  /* 0x0000000407047299 */ /* 0x000fe400080006ff */
[----:B------:R-:W-:-:S04]  /*11a0*/  UIADD3 UR5, UPT, UPT, UR6, UR5, URZ ;  /* 0x0000000506057290 */ /* 0x000fc8000fffe0ff */
[----:B------:R-:W-:Y:S02]  /*11b0*/  IMAD.U32 R0, RZ, RZ, UR4 ;  /* 0x00000004ff007e24 */ /* 0x000fe4000f8e00ff */
[----:B------:R-:W-:-:S07]  /*11c0*/  IMAD.U32 R2, RZ, RZ, UR5 ;  /* 0x00000005ff027e24 */ /* 0x000fce000f8e00ff */
.L_x_17:
[----:B------:R-:W1:Y:S01]  /*11d0*/  S2UR UR51, SR_CTAID.Z ;  /* 0x00000000003379c3 */ /* 0x000e620000002700 */
[----:B------:R-:W-:Y:S01]  /*11e0*/  UISETP.GE.AND UP0, UPT, UR20, 0x1, UPT ;  /* 0x000000011400788c */ /* 0x000fe2000bf06270 */
[----:B------:R-:W-:-:S08]  /*11f0*/  UMOV UR21, UR22 ;  /* 0x0000001600157c82 */ /* 0x000fd00008000000 */
[----:B------:R-:W-:Y:S05]  /*1200*/  BRA.U !UP0, `(.L_x_18) ;  /* 0x0000000108d47547 */ /* 0x000fea000b800000 */
[----:B------:R-:W2:Y:S01]  /*1210*/  LDCU.128 UR12, c[0x0][0xb10] ;  /* 0x00016200ff0c77ac */ /* 0x000ea20008000c00 */
[----:B------:R-:W3:Y:S01]  /*1220*/  LDCU UR23, c[0x0][0xb0c] ;  /* 0x00016180ff1777ac */ /* 0x000ee20008000800 */
[----:B------:R-:W4:Y:S01]  /*1230*/  LDCU UR6, c[0x0][0x370] ;  /* 0x00006e00ff0677ac */ /* 0x000f220008000800 */
[----:B------:R-:W1:Y:S01]  /*1240*/  LDCU UR7, c[0x0][0x374] ;  /* 0x00006e80ff0777ac */ /* 0x000e620008000800 */
[----:B------:R-:W1:Y:S01]  /*1250*/  LDCU UR21, c[0x0][0xb20] ;  /* 0x00016400ff1577ac */ /* 0x000e620008000800 */
[----:B--2---:R-:W-:Y:S02]  /*1260*/  UIMAD.WIDE.U32 UR4, UR22, UR12, URZ ;  /* 0x0000000c160472a5 */ /* 0x004fe4000f8e00ff */
[----:B---3--:R-:W-:Y:S01]  /*1270*/  UISETP.NE.AND UP0, UPT, UR23, 0x1, UPT ;  /* 0x000000011700788c */ /* 0x008fe2000bf05270 */
[----:B------:R-:W2:Y:S01]  /*1280*/  LDCU.64 UR8, c[0x0][0xb28] ;  /* 0x00016500ff0877ac */ /* 0x000ea20008000a00 */
[----:B----4-:R-:W-:-:S03]  /*1290*/  UIMAD.WIDE.U32 UR10, UR6, UR12, URZ ;  /* 0x0000000c060a72a5 */ /* 0x010fc6000f8e00ff */
[----:B------:R-:W-:Y:S01]  /*12a0*/  UMOV UR4, UR5 ;  /* 0x0000000500047c82 */ /* 0x000fe20008000000 */
[----:B------:R-:W-:Y:S02]  /*12b0*/  UISETP.NE.AND UP2, UPT, UR20, 0x1, UPT ;  /* 0x000000011400788c */ /* 0x000fe4000bf45270 */
[----:B------:R-:W-:Y:S01]  /*12c0*/  USHF.R.U32.HI UR4, URZ, UR13, UR4 ;  /* 0x0000000dff047299 */ /* 0x000fe20008011604 */
[----:B------:R-:W-:Y:S01]  /*12d0*/  UMOV UR10, UR11 ;  /* 0x0000000b000a7c82 */ /* 0x000fe20008000000 */
[----:B------:R-:W-:Y:S02]  /*12e0*/  UIMAD.WIDE.U32 UR16, UR19, UR15, URZ ;  /* 0x0000000f131072a5 */ /* 0x000fe4000f8e00ff */
[----:B------:R-:W-:Y:S02]  /*12f0*/  USEL UR5, UR22, UR4, !UP0 ;  /* 0x0000000416057287 */ /* 0x000fe4000c000000 */
[----:B------:R-:W-:Y:S02]  /*1300*/  @UP0 USHF.R.U32.HI UR6, URZ, UR13, UR10 ;  /* 0x0000000dff060299 */ /* 0x000fe4000801160a */
[----:B------:R-:W-:-:S02]  /*1310*/  UISETP.NE.AND UP0, UPT, UR14, 0x1, UPT ;  /* 0x000000010e00788c */ /* 0x000fc4000bf05270 */
[----:B-1----:R-:W-:Y:S02]  /*1320*/  UIMAD.WIDE.U32 UR10, UR7, UR15, URZ ;  /* 0x0000000f070a72a5 */ /* 0x002fe4000f8e00ff */
[----:B--2---:R-:W-:Y:S01]  /*1330*/  UIMAD.WIDE.U32 UR12, UR6, UR8, URZ ;  /* 0x00000008060c72a5 */ /* 0x004fe2000f8e00ff */
[----:B------:R-:W-:Y:S02]  /*1340*/  UMOV UR4, UR17 ;  /* 0x0000001100047c82 */ /* 0x000fe40008000000 */
[----:B------:R-:W-:Y:S02]  /*1350*/  USHF.R.U32.HI UR4, URZ, UR21, UR4 ;  /* 0x00000015ff047299 */ /* 0x000fe40008011604 */
[----:B------:R-:W-:Y:S02]  /*1360*/  UMOV UR10, UR11 ;  /* 0x0000000b000a7c82 */ /* 0x000fe40008000000 */
[----:B------:R-:W-:Y:S01]  /*1370*/  UMOV UR12, UR13 ;  /* 0x0000000d000c7c82 */ /* 0x000fe20008000000 */
[----:B------:R-:W-:-:S02]  /*1380*/  @UP0 USHF.R.U32.HI UR7, URZ, UR21, UR10 ;  /* 0x00000015ff070299 */ /* 0x000fc4000801160a */
[----:B------:R-:W-:Y:S02]  /*1390*/  USEL UR4, UR19, UR4, !UP0 ;  /* 0x0000000413047287 */ /* 0x000fe4000c000000 */
[----:B------:R-:W-:Y:S02]  /*13a0*/  UIMAD.WIDE.U32 UR10, UR7, UR8, URZ ;  /* 0x00000008070a72a5 */ /* 0x000fe4000f8e00ff */
[----:B------:R-:W-:Y:S02]  /*13b0*/  @UP2 USHF.R.U32.HI UR6, URZ, UR9, UR12 ;  /* 0x00000009ff062299 */ /* 0x000fe4000801160c */
[----:B------:R-:W-:Y:S02]  /*13c0*/  UIMAD.WIDE.U32 UR12, UR4, UR8, URZ ;  /* 0x00000008040c72a5 */ /* 0x000fe4000f8e00ff */
[----:B------:R-:W-:Y:S01]  /*13d0*/  UIADD3 UR21, UPT, UPT, -UR5, URZ, URZ ;  /* 0x000000ff05157290 */ /* 0x000fe2000fffe1ff */
[----:B------:R-:W-:Y:S02]  /*13e0*/  UMOV UR10, UR11 ;  /* 0x0000000b000a7c82 */ /* 0x000fe40008000000 */
[----:B------:R-:W-:-:S02]  /*13f0*/  @UP2 USHF.R.U32.HI UR7, URZ, UR9, UR10 ;  /* 0x00000009ff072299 */ /* 0x000fc4000801160a */
[----:B------:R-:W-:Y:S02]  /*1400*/  UIMAD UR10, UR6, UR20, URZ ;  /* 0x00000014060a72a4 */ /* 0x000fe4000f8e02ff */
[----:B------:R-:W-:Y:S02]  /*1410*/  UIMAD UR7, UR7, UR20, URZ ;  /* 0x00000014070772a4 */ /* 0x000fe4000f8e02ff */
[----:B------:R-:W-:Y:S02]  /*1420*/  UIMAD UR21, UR23, UR21, UR22 ;  /* 0x00000015171572a4 */ /* 0x000fe4000f8e0216 */
[----:B------:R-:W-:-:S03]  /*1430*/  UISETP.GE.AND UP0, UPT, UR4, UR7, UPT ;  /* 0x000000070400728c */ /* 0x000fc6000bf06270 */
[----:B------:R-:W-:Y:S01]  /*1440*/  UMOV UR7, UR13 ;  /* 0x0000000d00077c82 */ /* 0x000fe20008000000 */
[----:B------:R-:W-:Y:S02]  /*1450*/  UISETP.GE.OR UP0, UPT, UR5, UR10, UP0 ;  /* 0x0000000a0500728c */ /* 0x000fe40008706670 */
[----:B------:R-:W-:Y:S02]  /*1460*/  UIMAD.WIDE.U32 UR10, UR5, UR8, URZ ;  /* 0x00000008050a72a5 */ /* 0x000fe4000f8e00ff */
[----:B------:R-:W-:Y:S02]  /*1470*/  USHF.R.U32.HI UR7, URZ, UR9, UR7 ;  /* 0x00000009ff077299 */ /* 0x000fe40008011607 */
[----:B------:R-:W-:Y:S02]  /*1480*/  UIADD3 UR10, UPT, UPT, -UR4, URZ, URZ ;  /* 0x000000ff040a7290 */ /* 0x000fe4000fffe1ff */
[----:B------:R-:W-:Y:S02]  /*1490*/  USEL UR7, UR4, UR7, !UP2 ;  /* 0x0000000704077287 */ /* 0x000fe4000d000000 */
[----:B------:R-:W-:Y:S01]  /*14a0*/  UIMAD UR10, UR14, UR10, UR19 ;  /* 0x0000000a0e0a72a4 */ /* 0x000fe2000f8e0213 */
[----:B------:R-:W-:-:S02]  /*14b0*/  @!UP0 UMOV UR8, UR11 ;  /* 0x0000000b00088c82 */ /* 0x000fc40008000000 */
[----:B------:R-:W-:Y:S02]  /*14c0*/  @!UP0 USHF.R.U32.HI UR8, URZ, UR9, UR8 ;  /* 0x00000009ff088299 */ /* 0x000fe40008011608 */
[----:B------:R-:W-:Y:S02]  /*14d0*/  UIADD3 UR9, UPT, UPT, -UR7, URZ, URZ ;  /* 0x000000ff07097290 */ /* 0x000fe4000fffe1ff */
[----:B------:R-:W-:Y:S02]  /*14e0*/  @!UP0 USEL UR8, UR5, UR8, !UP2 ;  /* 0x0000000805088287 */ /* 0x000fe4000d000000 */
[----:B------:R-:W-:Y:S02]  /*14f0*/  UIMAD UR9, UR20, UR9, UR4 ;  /* 0x00000009140972a4 */ /* 0x000fe4000f8e0204 */
[----:B------:R-:W-:Y:S02]  /*1500*/  @!UP0 UIADD3 UR7, UPT, UPT, UR7, -UR8, URZ ;  /* 0x8000000807078290 */ /* 0x000fe4000fffe0ff */
[----:B------:R-:W-:-:S02]  /*1510*/  @!UP0 UIMAD UR6, UR9, UR6, UR8 ;  /* 0x00000006090682a4 */ /* 0x000fc4000f8e0208 */
[----:B------:R-:W-:-:S04]  /*1520*/  @!UP0 UIMAD UR4, UR7, UR20, UR5 ;  /* 0x00000014070482a4 */ /* 0x000fc8000f8e0205 */
[----:B------:R-:W-:Y:S01]  /*1530*/  UIMAD UR19, UR4, UR14, UR10 ;  /* 0x0000000e041372a4 */ /* 0x000fe2000f8e020a */
[----:B------:R-:W-:Y:S02]  /*1540*/  @!UP0 UMOV UR5, UR6 ;  /* 0x0000000600058c82 */ /* 0x000fe40008000000 */
[----:B------:R-:W-:-:S12]  /*1550*/  UIMAD UR21, UR5, UR23, UR21 ;  /* 0x00000017051572a4 */ /* 0x000fd8000f8e0215 */
.L_x_18:
[----:B------:R-:W-:-:S09]  /*1560*/  UISETP.NE.AND UP0, UPT, UR24, 0x1, UPT ;  /* 0x000000011800788c */ /* 0x000fd2000bf05270 */
[----:B------:R-:W-:Y:S05]  /*1570*/  BRA.U UP0, `(.L_x_19) ;  /* 0x0000000100407547 */ /* 0x000fea000b800000 */
[----:B------:R-:W2:Y:S01]  /*1580*/  LDCU.128 UR8, c[0x0][0xb10] ;  /* 0x00016200ff0877ac */ /* 0x000ea20008000c00 */
[----:B------:R-:W3:Y:S01]  /*1590*/  LDCU UR12, c[0x0][0xb0c] ;  /* 0x00016180ff0c77ac */ /* 0x000ee20008000800 */
[----:B------:R-:W4:Y:S01]  /*15a0*/  LDCU UR13, c[0x0][0xb20] ;  /* 0x00016400ff0d77ac */ /* 0x000f220008000800 */
[----:B--2---:R-:W-:Y:S02]  /*15b0*/  UIMAD.WIDE.U32 UR4, UR21, UR8, URZ ;  /* 0x00000008150472a5 */ /* 0x004fe4000f8e00ff */
[----:B------:R-:W-:Y:S02]  /*15c0*/  UIMAD.WIDE.U32 UR6, UR19, UR11, URZ ;  /* 0x0000000b130672a5 */ /* 0x000fe4000f8e00ff */
[----:B---3--:R-:W-:Y:S02]  /*15d0*/  UISETP.NE.AND UP0, UPT, UR12, 0x1, UPT ;  /* 0x000000010c00788c */ /* 0x008fe4000bf05270 */
[----:B------:R-:W-:-:S03]  /*15e0*/  USHF.R.U32.HI UR5, URZ, UR9, UR5 ;  /* 0x00000009ff057299 */ /* 0x000fc60008011605 */
[----:B------:R-:W-:Y:S01]  /*15f0*/  UMOV UR4, UR7 ;  /* 0x0000000700047c82 */ /* 0x000fe20008000000 */
[----:B------:R-:W-:Y:S02]  /*1600*/  USEL UR5, UR21, UR5, !UP0 ;  /* 0x0000000515057287 */ /* 0x000fe4000c000000 */
[----:B------:R-:W-:Y:S02]  /*1610*/  UISETP.NE.AND UP0, UPT, UR10, 0x1, UPT ;  /* 0x000000010a00788c */ /* 0x000fe4000bf05270 */
[----:B----4-:R-:W-:-:S04]  /*1620*/  USHF.R.U32.HI UR4, URZ, UR13, UR4 ;  /* 0x0000000dff047299 */ /* 0x010fc80008011604 */
[----:B------:R-:W-:-:S04]  /*1630*/  USEL UR4, UR19, UR4, !UP0 ;  /* 0x0000000413047287 */ /* 0x000fc8000c000000 */
[----:B------:R-:W-:Y:S02]  /*1640*/  UIADD3 UR6, UPT, UPT, -UR4, UR5, URZ ;  /* 0x0000000504067290 */ /* 0x000fe4000fffe1ff */
[----:B------:R-:W-:Y:S02]  /*1650*/  UIADD3 UR4, UPT, UPT, UR4, -UR5, URZ ;  /* 0x8000000504047290 */ /* 0x000fe4000fffe0ff */
[----:B------:R-:W-:Y:S02]  /*1660*/  UIMAD UR19, UR6, UR10, UR19 ;  /* 0x0000000a061372a4 */ /* 0x000fe4000f8e0213 */
[----:B------:R-:W-:-:S12]  /*1670*/  UIMAD UR21, UR4, UR12, UR21 ;  /* 0x0000000c041572a4 */ /* 0x000fd8000f8e0215 */
.L_x_19:
[----:B------:R-:W-:Y:S05]  /*1680*/  BRA.U !UP6, `(.L_x_20) ;  /* 0x000000010e0c7547 */ /* 0x000fea000b800000 */
[----:B------:R-:W-:Y:S01]  /*1690*/  UCGABAR_WAIT ;  /* 0x0000000000007dc7 */ /* 0x000fe20008000000 */
[----:B------:R-:W-:Y:S01]  /*16a0*/  CCTL.IVALL ;  /* 0x00000000ff00798f */ /* 0x000fe20002000000 */
[----:B------:R-:W-:Y:S05]  /*16b0*/  BRA `(.L_x_21) ;  /* 0x0000000000047947 */ /* 0x000fea0003800000 */
.L_x_20:
[----:B------:R-:W-:Y:S06]  /*16c0*/  BAR.SYNC.DEFER_BLOCKING 0x0 ;  /* 0x0000000000007b1d */ /* 0x000fec0000010000 */
.L_x_21:
[----:B------:R-:W-:Y:S05]  /*16d0*/  BRA.U UP5, `(.L_x_22) ;  /* 0x00000021051c7547 */ /* 0x000fea000b800000 */
[----:B------:R-:W2:Y:S01]  /*16e0*/  LDCU UR8, c[0x0][0x390] ;  /* 0x00007200ff0877ac */ /* 0x000ea20008000800 */
[----:B------:R-:W-:Y:S01]  /*16f0*/  PLOP3.LUT P1, PT, PT, PT, UP3, 0x80, 0x8 ;  /* 0x000000000008781c */ /* 0x000fe20003f2f038 */
[----:B------:R-:W-:Y:S01]  /*1700*/  IMAD.MOV.U32 R2, RZ, RZ, RZ ;  /* 0x000000ffff027224 */ /* 0x000fe200078e00ff */
[----:B------:R-:W-:Y:S01]  /*1710*/  ISETP.EQ.OR P2, PT, R3, RZ, P3 ;  /* 0x000000ff0300720c */ /* 0x000fe20001f42670 */
[----:B------:R-:W3:Y:S01]  /*1720*/  LDCU UR7, c[0x0][0x5c0] ;  /* 0x0000b800ff0777ac */ /* 0x000ee20008000800 */
[----:B------:R-:W-:Y:S01]  /*1730*/  PLOP3.LUT P1, PT, P1, PT, PT, 0x8, 0x80 ;  /* 0x000000000080781c */ /* 0x000fe20000f2e170 */
[----:B------:R-:W-:Y:S02]  /*1740*/  UISETP.NE.AND UP0, UPT, UR18, URZ, UPT ;  /* 0x000000ff1200728c */ /* 0x000fe4000bf05270 */
[----:B------:R-:W-:Y:S02]  /*1750*/  USHF.L.U32 UR6, UR22, 0x6, URZ ;  /* 0x0000000616067899 */ /* 0x000fe400080006ff */
[----:B------:R-:W-:Y:S01]  /*1760*/  USEL UR50, UR67, 0x2, UP0 ;  /* 0x0000000243327887 */ /* 0x000fe20008000000 */
[----:B------:R-:W4:Y:S01]  /*1770*/  LDCU UR60, c[0x0][0x370] ;  /* 0x00006e00ff3c77ac */ /* 0x000f220008000800 */
[----:B--2---:R-:W-:Y:S01]  /*1780*/  UIADD3 UR5, UPT, UPT, UR8, 0x1f, URZ ;  /* 0x0000001f08057890 */ /* 0x004fe2000fffe0ff */
[----:B------:R-:W2:Y:S03]  /*1790*/  LDCU.64 UR52, c[0x0][0x348] ;  /* 0x00006900ff3477ac */ /* 0x000ea60008000a00 */
[----:B------:R-:W-:-:S02]  /*17a0*/  USHF.R.S32.HI UR4, URZ, 0x1f, UR5 ;  /* 0x0000001fff047899 */ /* 0x000fc40008011405 */
[----:B---3--:R-:W-:Y:S02]  /*17b0*/  UIADD3 UR7, UPT, UPT, UR7, 0x7f, URZ ;  /* 0x0000007f07077890 */ /* 0x008fe4000fffe0ff */
[----:B------:R-:W-:Y:S02]  /*17c0*/  ULEA.HI UR4, UR4, UR5, URZ, 0x5 ;  /* 0x0000000504047291 */ /* 0x000fe4000f8f28ff */
[----:B------:R-:W-:Y:S02]  /*17d0*/  UIADD3 UR5, UPT, UPT, UR8, -0x1, URZ ;  /* 0xffffffff08057890 */ /* 0x000fe4000fffe0ff */
[----:B------:R-:W-:Y:S02]  /*17e0*/  USHF.R.S32.HI UR62, URZ, 0x5, UR4 ;  /* 0x00000005ff3e7899 */ /* 0x000fe40008011404 */
[----:B------:R-:W-:Y:S02]  /*17f0*/  UISETP.GE.U32.AND UP1, UPT, UR5, -0x3f, UPT ;  /* 0xffffffc10500788c */ /* 0x000fe4000bf26070 */
[----:B------:R-:W-:-:S02]  /*1800*/  UISETP.LT.U32.AND UP0, UPT, UR62, 0xc, UPT ;  /* 0x0000000c3e00788c */ /* 0x000fc4000bf01070 */
[----:B------:R-:W-:Y:S02]  /*1810*/  USHF.R.S32.HI UR4, URZ, 0x1f, UR7 ;  /* 0x0000001fff047899 */ /* 0x000fe40008011407 */
[----:B------:R-:W-:Y:S02]  /*1820*/  USEL UR61, UR62, 0xc, UP0 ;  /* 0x0000000c3e3d7887 */ /* 0x000fe40008000000 */
[----:B------:R-:W-:Y:S02]  /*1830*/  ULEA.HI UR4, UR4, UR7, URZ, 0x7 ;  /* 0x0000000704047291 */ /* 0x000fe4000f8f38ff */
[----:B------:R-:W-:Y:S02]  /*1840*/  UIADD3 UR38, UPT, UPT, UR61, -0x1, URZ ;  /* 0xffffffff3d267890 */ /* 0x000fe4000fffe0ff */
[----:B------:R-:W-:Y:S02]  /*1850*/  @UP1 UIADD3 UR38, UPT, UPT, UR61, URZ, URZ ;  /* 0x000000ff3d261290 */ /* 0x000fe4000fffe0ff */
[----:B------:R-:W-:-:S02]  /*1860*/  ULOP3.LUT UR59, UR6, 0x40, URZ, 0xc0, !UPT ;  /* 0x00000040063b7892 */ /* 0x000fc4000f8ec0ff */
[----:B------:R-:W-:Y:S01]  /*1870*/  UIADD3 UR64, UPT, UPT, UR8, 0x3e, URZ ;  /* 0x0000003e08407890 */ /* 0x000fe2000fffe0ff */
[----:B------:R-:W3:Y:S01]  /*1880*/  LDCU UR58, c[0x0][0x374] ;  /* 0x00006e80ff3a77ac */ /* 0x000ee20008000800 */
[----:B------:R-:W-:Y:S02]  /*1890*/  USHF.R.S32.HI UR57, URZ, 0x7, UR4 ;  /* 0x00000007ff397899 */ /* 0x000fe40008011404 */
[----:B------:R-:W-:Y:S02]  /*18a0*/  UIADD3 UR63, UPT, UPT, UR62, -UR61, URZ ;  /* 0x8000003d3e3f7290 */ /* 0x000fe4000fffe0ff */
[----:B------:R-:W-:Y:S01]  /*18b0*/  UIADD3 UR38, UPT, UPT, UR38, 0x1, URZ ;  /* 0x0000000126267890 */ /* 0x000fe2000fffe0ff */
[----:B------:R-:W-:Y:S01]  /*18c0*/  UMOV UR32, 0x1 ;  /* 0x0000000100207882 */ /* 0x000fe20000000000 */
[----:B--2-4-:R-:W-:-:S10]  /*18d0*/  UMOV UR33, URZ ;  /* 0x000000ff00217c82 */ /* 0x014fd40008000000 */
.L_x_40:
[----:B------:R-:W-:Y:S01]  /*18e0*/  IMAD.U32 R4, RZ, RZ, UR57 ;  /* 0x00000039ff047e24 */ /* 0x000fe2000f8e00ff */
[----:B------:R-:W2:Y:S04]  /*18f0*/  LDCU UR56, c[0x0][0x5c4] ;  /* 0x0000b880ff3877ac */ /* 0x000ea80008000800 */
[-C--:B------:R-:W-:Y:S01]  /*1900*/  IABS R0, R4.reuse ;  /* 0x0000000400007213 */ /* 0x080fe20000000000 */
[----:B------:R-:W-:Y:S01]  /*1910*/  UMOV UR34, 0x400 ;  /* 0x0000040000227882 */ /* 0x000fe20000000000 */
[----:B------:R-:W-:Y:S01]  /*1920*/  IABS R4, R4 ;  /* 0x0000000400047213 */ /* 0x000fe20000000000 */
[----:B------:R-:W-:Y:S01]  /*1930*/  UMOV UR15, URZ ;  /* 0x000000ff000f7c82 */ /* 0x000fe20008000000 */
[----:B------:R-:W-:Y:S01]  /*1940*/  R2UR UR6, R0 ;  /* 0x00000000000672ca */ /* 0x000fe200000e0000 */
[----:B--2---:R-:W-:-:S12]  /*1950*/  IMAD.U32 R3, RZ, RZ, UR56 ;  /* 0x00000038ff037e24 */ /* 0x004fd8000f8e00ff */
[----:B------:R-:W2:Y:S08]  /*1960*/  I2F.RP R0, UR6 ;  /* 0x0000000600007d06 */ /* 0x000eb00008209400 */
[----:B--2---:R-:W2:Y:S02]  /*1970*/  MUFU.RCP R0, R0 ;  /* 0x0000000000007308 */ /* 0x004ea40000001000 */
[----:B--2---:R-:W-:-:S06]  /*1980*/  VIADD R0, R0, 0xffffffe ;  /* 0x0ffffffe00007836 */ /* 0x004fcc0000000000 */
[----:B------:R-:W2:Y:S02]  /*1990*/  F2I.FTZ.U32.TRUNC.NTZ R0, R0 ;  /* 0x0000000000007305 */ /* 0x000ea4000021f000 */
[----:B--2---:R-:W-:Y:S02]  /*19a0*/  R2UR UR5, R0 ;  /* 0x00000000000572ca */ /* 0x004fe400000e0000 */
[----:B------:R-:W-:Y:S01]  /*19b0*/  IABS R0, R3 ;  /* 0x0000000300007213 */ /* 0x000fe20000000000 */
[----:B------:R-:W-:-:S03]  /*19c0*/  IMAD.U32 R3, RZ, RZ, UR19 ;  /* 0x00000013ff037e24 */ /* 0x000fc6000f8e00ff */
[----:B------:R-:W-:Y:S01]  /*19d0*/  R2UR UR8, R0 ;  /* 0x00000000000872ca */ /* 0x000fe200000e0000 */
[----:B------:R-:W-:Y:S01]  /*19e0*/  IMAD.MOV R0, RZ, RZ, -R4 ;  /* 0x000000ffff007224 */ /* 0x000fe200078e0a04 */
[----:B------:R-:W-:-:S04]  /*19f0*/  IABS R3, R3 ;  /* 0x0000000300037213 */ /* 0x000fc80000000000 */
[----:B------:R-:W-:Y:S01]  /*1a00*/  R2UR UR9, R3 ;  /* 0x00000000030972ca */ /* 0x000fe200000e0000 */
[----:B------:R-:W-:-:S04]  /*1a10*/  UIADD3 UR4, UPT, UPT, URZ, -UR5, URZ ;  /* 0x80000005ff047290 */ /* 0x000fc8000fffe0ff */
[----:B------:R-:W-:Y:S02]  /*1a20*/  UIMAD UR7, UR4, UR6, URZ ;  /* 0x00000006040772a4 */ /* 0x000fe4000f8e02ff */
[----:B------:R-:W2:Y:S01]  /*1a30*/  I2F.RP R3, UR8 ;  /* 0x0000000800037d06 */ /* 0x000ea20008209400 */
[----:B------:R-:W-:Y:S02]  /*1a40*/  UMOV UR4, URZ ;  /* 0x000000ff00047c82 */ /* 0x000fe40008000000 */
[----:B------:R-:W-:Y:S02]  /*1a50*/  UIMAD.WIDE.U32 UR4, UR5, UR7, UR4 ;  /* 0x00000007050472a5 */ /* 0x000fe4000f8e0004 */
[----:B------:R-:W-:-:S05]  /*1a60*/  R2UR UR7, R0 ;  /* 0x00000000000772ca */ /* 0x000fca00000e0000 */
[----:B------:R-:W-:Y:S02]  /*1a70*/  UMOV UR4, UR5 ;  /* 0x0000000500047c82 */ /* 0x000fe40008000000 */
[----:B------:R-:W-:Y:S01]  /*1a80*/  UIMAD.WIDE.U32 UR4, UR4, UR9, URZ ;  /* 0x00000009040472a5 */ /* 0x000fe2000f8e00ff */
[----:B--2---:R-:W2:Y:S06]  /*1a90*/  MUFU.RCP R0, R3 ;  /* 0x0000000300007308 */ /* 0x004eac0000001000 */
[----:B------:R-:W-:Y:S02]  /*1aa0*/  UMOV UR4, UR5 ;  /* 0x0000000500047c82 */ /* 0x000fe40008000000 */
[----:B------:R-:W-:Y:S01]  /*1ab0*/  UIMAD UR5, UR4, UR7, UR9 ;  /* 0x00000007040572a4 */ /* 0x000fe2000f8e0209 */
[----:B------:R-:W4:Y:S03]  /*1ac0*/  S2UR UR7, SR_CgaCtaId ;  /* 0x00000000000779c3 */ /* 0x000f260000008800 */
[----:B------:R-:W-:Y:S01]  /*1ad0*/  UISETP.GT.U32.AND UP0, UPT, UR6, UR5, UPT ;  /* 0x000000050600728c */ /* 0x000fe2000bf04070 */
[----:B--2---:R-:W-:-:S02]  /*1ae0*/  VIADD R0, R0, 0xffffffe ;  /* 0x0ffffffe00007836 */ /* 0x004fc40000000000 */
[----:B------:R-:W-:-:S08]  /*1af0*/  IMAD.U32 R3, RZ, RZ, UR32 ;  /* 0x00000020ff037e24 */ /* 0x000fd0000f8e00ff */
[----:B------:R-:W-:Y:S01]  /*1b00*/  @!UP0 UIADD3 UR5, UPT, UPT, UR5, -UR6, URZ ;  /* 0x8000000605058290 */ /* 0x000fe2000fffe0ff */
[----:B------:R-:W2:Y:S01]  /*1b10*/  F2I.FTZ.U32.TRUNC.NTZ R0, R0 ;  /* 0x0000000000007305 */ /* 0x000ea2000021f000 */
[----:B------:R-:W-:Y:S01]  /*1b20*/  @!UP0 UIADD3 UR4, UPT, UPT, UR4, 0x1, URZ ;  /* 0x0000000104048890 */ /* 0x000fe2000fffe0ff */
[----:B------:R-:W-:Y:S01]  /*1b30*/  SHF.L.U32 R3, R3, 0x1f, RZ ;  /* 0x0000001f03037819 */ /* 0x000fe200000006ff */
[----:B------:R-:W-:Y:S02]  /*1b40*/  UISETP.GE.U32.AND UP1, UPT, UR5, UR6, UPT ;  /* 0x000000060500728c */ /* 0x000fe4000bf26070 */
[----:B------:R-:W-:Y:S02]  /*1b50*/  ULOP3.LUT UR5, UR19, UR57, URZ, 0x3c, !UPT ;  /* 0x0000003913057292 */ /* 0x000fe4000f8e3cff */
[----:B----4-:R-:W-:Y:S02]  /*1b60*/  ULEA UR34, UR7, UR34, 0x18 ;  /* 0x0000002207227291 */ /* 0x010fe4000f8ec0ff */
[----:B------:R-:W-:-:S02]  /*1b70*/  UISETP.GE.AND UP0, UPT, UR5, URZ, UPT ;  /* 0x000000ff0500728c */ /* 0x000fc4000bf06270 */
[----:B------:R-:W-:-:S03]  /*1b80*/  ULEA UR7, UR33, UR34, 0x3 ;  /* 0x0000002221077291 */ /* 0x000fc6000f8e18ff */
[----:B------:R-:W-:Y:S01]  /*1b90*/  @UP1 UIADD3 UR4, UPT, UPT, UR4, 0x1, URZ ;  /* 0x0000000104041890 */ /* 0x000fe2000fffe0ff */
[----:B--2---:R-:W-:Y:S01]  /*1ba0*/  R2UR UR5, R0 ;  /* 0x00000000000572ca */ /* 0x004fe200000e0000 */
[----:B------:R-:W-:-:S05]  /*1bb0*/  UISETP.NE.AND UP1, UPT, UR57, URZ, UPT ;  /* 0x000000ff3900728c */ /* 0x000fca000bf25270 */
[----:B------:R-:W-:Y:S01]  /*1bc0*/  UMOV UR6, UR4 ;  /* 0x0000000400067c82 */ /* 0x000fe20008000000 */
[----:B------:R2:W4:Y:S01]  /*1bd0*/  SYNCS.PHASECHK.TRANS64.TRYWAIT P0, [UR7+0x60], R3 ;  /* 0x00006003ff0075a7 */ /* 0x0005220008001107 */
[----:B------:R-:W-:-:S04]  /*1be0*/  @!UP0 UIADD3 UR6, UPT, UPT, -UR6, URZ, URZ ;  /* 0x000000ff06068290 */ /* 0x000fc8000fffe1ff */
[----:B------:R-:W-:Y:S02]  /*1bf0*/  @!UP1 ULOP3.LUT UR6, URZ, UR57, URZ, 0x33, !UPT ;  /* 0x00000039ff069292 */ /* 0x000fe4000f8e33ff */
[----:B------:R-:W-:-:S04]  /*1c00*/  UIADD3 UR4, UPT, UPT, URZ, -UR5, URZ ;  /* 0x80000005ff047290 */ /* 0x000fc8000fffe0ff */
[----:B------:R-:W-:Y:S01]  /*1c10*/  IMAD.U32 R0, RZ, RZ, UR6 ;  /* 0x00000006ff007e24 */ /* 0x000fe2000f8e00ff */
[----:B------:R-:W-:-:S03]  /*1c20*/  UIMAD UR7, UR4, UR8, URZ ;  /* 0x00000008040772a4 */ /* 0x000fc6000f8e02ff */
[----:B------:R-:W-:Y:S01]  /*1c30*/  UMOV UR4, URZ ;  /* 0x000000ff00047c82 */ /* 0x000fe20008000000 */
[----:B------:R-:W-:Y:S01]  /*1c40*/  IABS R0, R0 ;  /* 0x0000000000007213 */ /* 0x000fe20000000000 */
[----:B------:R-:W-:-:S03]  /*1c50*/  UIMAD.WIDE.U32 UR4, UR5, UR7, UR4 ;  /* 0x00000007050472a5 */ /* 0x000fc6000f8e0004 */
[----:B------:R-:W-:-:S04]  /*1c60*/  R2UR UR9, R0 ;  /* 0x00000000000972ca */ /* 0x000fc800000e0000 */
[----:B------:R-:W-:-:S09]  /*1c70*/  UMOV UR4, UR5 ;  /* 0x0000000500047c82 */ /* 0x000fd20008000000 */
[----:B------:R-:W-:-:S07]  /*1c80*/  UIMAD.WIDE.U32 UR4, UR4, UR9, URZ ;  /* 0x00000009040472a5 */ /* 0x000fce000f8e00ff */
[----:B------:R-:W-:Y:S02]  /*1c90*/  UMOV UR4, UR5 ;  /* 0x0000000500047c82 */ /* 0x000fe40008000000 */
[----:B------:R-:W-:-:S04]  /*1ca0*/  UIADD3 UR5, UPT, UPT, -UR4, URZ, URZ ;  /* 0x000000ff04057290 */ /* 0x000fc8000fffe1ff */
[----:B------:R-:W-:-:S04]  /*1cb0*/  UIMAD UR5, UR8, UR5, UR9 ;  /* 0x00000005080572a4 */ /* 0x000fc8000f8e0209 */
[----:B------:R-:W-:-:S11]  /*1cc0*/  UISETP.GT.U32.AND UP0, UPT, UR8, UR5, UPT ;  /* 0x000000050800728c */ /* 0x000fd6000bf04070 */
[----:B------:R-:W-:Y:S02]  /*1cd0*/  @!UP0 UIADD3 UR5, UPT, UPT, UR5, -UR8, URZ ;  /* 0x8000000805058290 */ /* 0x000fe4000fffe0ff */
[----:B------:R-:W-:Y:S02]  /*1ce0*/  @!UP0 UIADD3 UR4, UPT, UPT, UR4, 0x1, URZ ;  /* 0x0000000104048890 */ /* 0x000fe4000fffe0ff */
[----:B------:R-:W-:Y:S02]  /*1cf0*/  UISETP.GE.U32.AND UP1, UPT, UR5, UR8, UPT ;  /* 0x000000080500728c */ /* 0x000fe4000bf26070 */
[----:B------:R-:W-:-:S04]  /*1d00*/  ULOP3.LUT UR5, UR6, UR56, URZ, 0x3c, !UPT ;  /* 0x0000003806057292 */ /* 0x000fc8000f8e3cff */
[----:B------:R-:W-:Y:S02]  /*1d10*/  UISETP.GE.AND UP0, UPT, UR5, URZ, UPT ;  /* 0x000000ff0500728c */ /* 0x000fe4000bf06270 */
[----:B------:R-:W-:-:S03]  /*1d20*/  ULEA.HI UR5, UR21, UR21, URZ, 0x1 ;  /* 0x0000001515057291 */ /* 0x000fc6000f8f08ff */
[----:B------:R-:W-:Y:S02]  /*1d30*/  @UP1 UIADD3 UR4, UPT, UPT, UR4, 0x1, URZ ;  /* 0x0000000104041890 */ /* 0x000fe4000fffe0ff */
[----:B------:R-:W-:Y:S02]  /*1d40*/  UISETP.NE.AND UP1, UPT, UR56, URZ, UPT ;  /* 0x000000ff3800728c */ /* 0x000fe4000bf25270 */
[----:B------:R-:W-:-:S03]  /*1d50*/  USHF.L.U32 UR42, UR5, 0x6, URZ ;  /* 0x00000006052a7899 */ /* 0x000fc600080006ff */
[----:B-1----:R-:W-:Y:S01]  /*1d60*/  UMOV UR51, UR4 ;  /* 0x0000000400337c82 */ /* 0x002fe20008000000 */
[----:B------:R-:W-:Y:S02]  /*1d70*/  UIADD3 UR4, UPT, UPT, -UR6, URZ, URZ ;  /* 0x000000ff06047290 */ /* 0x000fe4000fffe1ff */
[----:B------:R-:W-:Y:S02]  /*1d80*/  @!UP0 UIADD3 UR51, UPT, UPT, -UR51, URZ, URZ ;  /* 0x000000ff33338290 */ /* 0x000fe4000fffe1ff */
[----:B------:R-:W-:Y:S02]  /*1d90*/  UISETP.GE.U32.AND UP0, UPT, UR64, 0x3f, UPT ;  /* 0x0000003f4000788c */ /* 0x000fe4000bf06070 */
[----:B------:R-:W-:Y:S02]  /*1da0*/  @!UP1 ULOP3.LUT UR51, URZ, UR56, URZ, 0x33, !UPT ;  /* 0x00000038ff339292 */ /* 0x000fe4000f8e33ff */
[----:B------:R-:W-:Y:S02]  /*1db0*/  UIMAD UR4, UR57, UR4, UR19 ;  /* 0x00000004390472a4 */ /* 0x000fe4000f8e0213 */
[----:B------:R-:W-:-:S02]  /*1dc0*/  UIADD3 UR5, UPT, UPT, -UR51, URZ, URZ ;  /* 0x000000ff33057290 */ /* 0x000fc4000fffe1ff */
[----:B------:R-:W-:Y:S02]  /*1dd0*/  ULOP3.LUT UR42, UR59, 0xffffff80, UR42, 0xf8, !UPT ;  /* 0xffffff803b2a7892 */ /* 0x000fe4000f8ef82a */
[----:B------:R-:W-:Y:S02]  /*1de0*/  ULEA UR18, UR4, UR59, 0x7 ;  /* 0x0000003b04127291 */ /* 0x000fe4000f8e38ff */
[----:B------:R-:W-:Y:S01]  /*1df0*/  UIMAD UR56, UR56, UR5, UR6 ;  /* 0x00000005383872a4 */ /* 0x000fe2000f8e0206 */
[----:B--2-4-:R-:W-:Y:S11]  /*1e00*/  BRA.U !UP0, `(.L_x_23) ;  /* 0x0000000508587547 */ /* 0x014ff6000b800000 */
[----:B------:R-:W1:Y:S01]  /*1e10*/  LDCU.64 UR8, c[0x0][0x5b0] ;  /* 0x0000b600ff0877ac */ /* 0x000e620008000a00 */
[----:B------:R-:W1:Y:S01]  /*1e20*/  LDCU.64 UR36, c[0x0][0x5d8] ;  /* 0x0000bb00ff2477ac */ /* 0x000e620008000a00 */
[----:B------:R-:W2:Y:S01]  /*1e30*/  LDCU UR25, c[0x0][0x598] ;  /* 0x0000b300ff1977ac */ /* 0x000ea20008000800 */
[----:B------:R-:W4:Y:S01]  /*1e40*/  LDCU UR24, c[0x0][0x58c] ;  /* 0x0000b180ff1877ac */ /* 0x000f220008000800 */
[----:B------:R-:W2:Y:S01]  /*1e50*/  LDCU UR27, c[0x0][0x59c] ;  /* 0x0000b380ff1b77ac */ /* 0x000ea20008000800 */
[----:B------:R-:W2:Y:S01]  /*1e60*/  LDCU UR26, c[0x0][0x5a0] ;  /* 0x0000b400ff1a77ac */ /* 0x000ea20008000800 */
[----:B------:R-:W2:Y:S01]  /*1e70*/  LDCU.64 UR22, c[0x0][0x590] ;  /* 0x0000b200ff1677ac */ /* 0x000ea20008000a00 */
[----:B------:R-:W2:Y:S01]  /*1e80*/  LDCU.64 UR6, c[0x0][0x5b8] ;  /* 0x0000b700ff0677ac */ /* 0x000ea20008000a00 */
[----:B------:R-:W2:Y:S01]  /*1e90*/  LDCU.64 UR4, c[0x0][0x5d0] ;  /* 0x0000ba00ff0477ac */ /* 0x000ea20008000a00 */
[----:B-1----:R-:W-:Y:S02]  /*1ea0*/  UIMAD UR36, UR56, UR8, UR36 ;  /* 0x00000008382472a4 */ /* 0x002fe4000f8e0224 */
[----:B------:R-:W-:-:S02]  /*1eb0*/  UIMAD UR35, UR51, UR9, UR37 ;  /* 0x00000009332372a4 */ /* 0x000fc4000f8e0225 */
[----:B------:R-:W-:Y:S02]  /*1ec0*/  UIADD3 UR46, UPT, UPT, UR42, 0x20, URZ ;  /* 0x000000202a2e7890 */ /* 0x000fe4000fffe0ff */
[----:B------:R-:W-:Y:S01]  /*1ed0*/  UIADD3 UR10, UPT, UPT, UR18, 0x20, URZ ;  /* 0x00000020120a7890 */ /* 0x000fe2000fffe0ff */
[----:B------:R-:W-:Y:S01]  /*1ee0*/  UMOV UR14, URZ ;  /* 0x000000ff000e7c82 */ /* 0x000fe20008000000 */
[----:B--2-4-:R-:W-:-:S10]  /*1ef0*/  UMOV UR12, UR33 ;  /* 0x00000021000c7c82 */ /* 0x014fd40008000000 */
.L_x_29:
[----:B--2---:R-:W-:Y:S01]  /*1f00*/  @!P3 MOV R3, 0x8000 ;  /* 0x000080000003b802 */ /* 0x004fe20000000f00 */
[----:B------:R-:W-:Y:S01]  /*1f10*/  ULEA UR11, UR12, UR34, 0x3 ;  /* 0x000000220c0b7291 */ /* 0x000fe2000f8e18ff */
[----:B----4-:R-:W-:Y:S11]  /*1f20*/  @P0 BRA `(.L_x_24) ;  /* 0x0000000000100947 */ /* 0x010ff60003800000 */
[----:B------:R-:W-:Y:S04]  /*1f30*/  MOV R4, UR32 ;  /* 0x0000002000047c02 */ /* 0x000fe80008000f00 */
[----:B------:R-:W-:Y:S04]  /*1f40*/  SHF.L.U32 R4, R4, 0x1f, RZ ;  /* 0x0000001f04047819 */ /* 0x000fe800000006ff */
[----:B------:R-:W1:Y:S02]  /*1f50*/  SYNCS.PHASECHK.TRANS64.TRYWAIT P0, [UR11+0x60], R4 ;  /* 0x00006004ff0075a7 */ /* 0x000e64000800110b */
[----:B-1----:R-:W-:Y:S05]  /*1f60*/  @!P0 BRA `(.L_x_25) ;  /* 0x0000008000fc8947 */ /* 0x002fea0003800000 */
.L_x_24:
[----:B------:R2:W-:Y:S01]  /*1f70*/  @!P3 SYNCS.ARRIVE.TRANS64 RZ, [UR11], R3 ;  /* 0x00000003ffffb9a7 */ /* 0x0005e2000800000b */
[----:B------:R-:W-:Y:S04]  /*1f80*/  ULOP3.LUT UR8, UR50, 0x2, URZ, 0xfc, !UPT ;  /* 0x0000000232087892 */ /* 0x000fe8000f8efcff */
[----:B------:R-:W-:Y:S09]  /*1f90*/  UISETP.NE.AND UP0, UPT, UR8, 0x2, UPT ;  /* 0x000000020800788c */ /* 0x000ff2000bf05270 */
[----:B------:R-:W-:Y:S05]  /*1fa0*/  BRA.U UP0, `(.L_x_26) ;  /* 0x0000000100047547 */ /* 0x000fea000b800000 */
[----:B---3--:R-:W-:Y:S05]  /*1fb0*/  BPT.TRAP 0x1 ;  /* 0x000000040000795c */ /* 0x008fea0000300000 */
.L_x_26:
[----:B------:R-:W-:Y:S04]  /*1fc0*/  BSSY.RECONVERGENT B0, `(.L_x_27) ;  /* 0x0000003000007945 */ /* 0x000fe80003800200 */
[----:B------:R-:W-:Y:S05]  /*1fd0*/  @P2 BRA `(.L_x_28) ;  /* 0x0000000000042947 */ /* 0x000fea0003800000 */
[----:B---3--:R-:W-:Y:S05]  /*1fe0*/  BPT.TRAP 0x1 ;  /* 0x000000040000795c */ /* 0x008fea0000300000 */
.L_x_28:
[----:B---3--:R-:W-:Y:S05]  /*1ff0*/  BSYNC.RECONVERGENT B0 ;  /* 0x0000000000007941 */ /* 0x008fea0003800200 */
.L_x_27:
[----:B------:R-:W-:Y:S02]  /*2000*/  UIADD3 UR8, UPT, UPT, UR12, 0x1, URZ ;  /* 0x000000010c087890 */ /* 0x000fe4000fffe0ff */
[----:B------:R-:W-:Y:S02]  /*2010*/  USHF.L.U32 UR43, UR14, 0x5, URZ ;  /* 0x000000050e2b7899 */ /* 0x000fe400080006ff */
[----:B------:R-:W-:Y:S02]  /*2020*/  UISETP.NE.AND UP0, UPT, UR8, 0xc, UPT ;  /* 0x0000000c0800788c */ /* 0x000fe4000bf05270 */
[----:B------:R-:W-:Y:S02]  /*2030*/  UISETP.NE.AND UP2, UPT, UR24, 0x1, UPT ;  /* 0x000000011800788c */ /* 0x000fe4000bf45270 */
[----:B------:R-:W-:Y:S02]  /*2040*/  USEL UR9, URZ, 0x1, UP0 ;  /* 0x00000001ff097887 */ /* 0x000fe40008000000 */
[----:B------:R-:W-:Y:S02]  /*2050*/  USEL UR33, UR8, URZ, UP0 ;  /* 0x000000ff08217287 */ /* 0x000fe40008000000 */
[----:B------:R-:W-:Y:S02]  /*2060*/  ULOP3.LUT UR32, UR32, UR9, URZ, 0x3c, !UPT ;  /* 0x0000000920207292 */ /* 0x000fe4000f8e3cff */
[----:B------:R-:W-:Y:S02]  /*2070*/  ULEA UR8, UR33, UR34, 0x3 ;  /* 0x0000002221087291 */ /* 0x000fe4000f8e18ff */
[----:B------:R-:W-:Y:S02]  /*2080*/  ULEA UR15, UR12, UR34, 0xd ;  /* 0x000000220c0f7291 */ /* 0x000fe4000f8e68ff */
[----:B------:R-:W-:Y:S01]  /*2090*/  UIADD3 UR28, UP1, UPT, UR52, 0x80, URZ ;  /* 0x00000080341c7890 */ /* 0x000fe2000ff3e0ff */
[----:B-1----:R-:W-:Y:S01]  /*20a0*/  MOV R0, UR32 ;  /* 0x0000002000007c02 */ /* 0x002fe20008000f00 */
[----:B------:R-:W-:Y:S02]  /*20b0*/  ULOP3.LUT UR41, UR11, 0xfefffff8, URZ, 0xc0, !UPT ;  /* 0xfefffff80b297892 */ /* 0x000fe4000f8ec0ff */
[----:B------:R-:W-:Y:S01]  /*20c0*/  UISETP.NE.AND UP3, UPT, UR25, 0x1, UPT ;  /* 0x000000011900788c */ /* 0x000fe2000bf65270 */
[----:B------:R-:W-:Y:S01]  /*20d0*/  SHF.L.U32 R0, R0, 0x1f, RZ ;  /* 0x0000001f00007819 */ /* 0x000fe200000006ff */
[----:B------:R-:W-:Y:S02]  /*20e0*/  UIADD3.X UR29, UPT, UPT, URZ, UR53, URZ, UP1, !UPT ;  /* 0x00000035ff1d7290 */ /* 0x000fe40008ffe4ff */
[----:B------:R-:W-:Y:S01]  /*20f0*/  UIADD3 UR40, UPT, UPT, UR15, 0x8400, URZ ;  /* 0x000084000f287890 */ /* 0x000fe2000fffe0ff */
[----:B------:R1:W4:Y:S01]  /*2100*/  SYNCS.PHASECHK.TRANS64.TRYWAIT P0, [UR8+0x60], R0 ;  /* 0x00006000ff0075a7 */ /* 0x0003220008001108 */
[----:B------:R-:W-:Y:S02]  /*2110*/  UIMAD.WIDE.U32 UR8, UR43, UR22, URZ ;  /* 0x000000162b0872a5 */ /* 0x000fe4000f8e00ff */
[----:B------:R-:W-:Y:S02]  /*2120*/  UIADD3 UR44, UPT, UPT, UR15, 0x9400, URZ ;  /* 0x000094000f2c7890 */ /* 0x000fe4000fffe0ff */
[----:B------:R-:W-:Y:S02]  /*2130*/  USHF.R.U32.HI UR9, URZ, UR23, UR9 ;  /* 0x00000017ff097299 */ /* 0x000fe40008011609 */
[----:B------:R-:W-:Y:S02]  /*2140*/  UPRMT UR20, UR36, 0x40, UR35 ;  /* 0x0000004024147896 */ /* 0x000fe40008000023 */
[----:B------:R-:W-:Y:S02]  /*2150*/  USEL UR9, UR43, UR9, !UP2 ;  /* 0x000000092b097287 */ /* 0x000fe4000d000000 */
[----:B------:R-:W-:Y:S02]  /*2160*/  UIADD3 UR30, UP0, UPT, UR52, 0x180, URZ ;  /* 0x00000180341e7890 */ /* 0x000fe4000ff1e0ff */
[----:B------:R-:W-:Y:S02]  /*2170*/  UIMAD.WIDE.U32 UR12, UR9, UR27, URZ ;  /* 0x0000001b090c72a5 */ /* 0x000fe4000f8e00ff */
[----:B------:R-:W-:Y:S02]  /*2180*/  UIADD3 UR12, UPT, UPT, -UR9, URZ, URZ ;  /* 0x000000ff090c7290 */ /* 0x000fe4000fffe1ff */
[----:B------:R-:W-:Y:S02]  /*2190*/  UIADD3 UR16, UPT, UPT, UR15, 0x20400, URZ ;  /* 0x000204000f107890 */ /* 0x000fe4000fffe0ff */
[----:B------:R-:W-:Y:S02]  /*21a0*/  UIMAD UR12, UR24, UR12, UR43 ;  /* 0x0000000c180c72a4 */ /* 0x000fe4000f8e022b */
[----:B------:R-:W-:Y:S02]  /*21b0*/  UIADD3.X UR31, UPT, UPT, URZ, UR53, URZ, UP0, !UPT ;  /* 0x00000035ff1f7290 */ /* 0x000fe400087fe4ff */
[----:B------:R-:W-:Y:S01]  /*21c0*/  UIMAD UR19, UR12, UR6, UR4 ;  /* 0x000000060c1372a4 */ /* 0x000fe2000f8e0204 */
[----:B------:R-:W-:Y:S01]  /*21d0*/  UMOV UR8, UR13 ;  /* 0x0000000d00087c82 */ /* 0x000fe20008000000 */
[----:B------:R-:W-:Y:S01]  /*21e0*/  UMOV UR48, 0x0 ;  /* 0x0000000000307882 */ /* 0x000fe20000000000 */
[----:B------:R-:W-:Y:S01]  /*21f0*/  USHF.R.U32.HI UR11, URZ, UR26, UR8 ;  /* 0x0000001aff0b7299 */ /* 0x000fe20008011608 */
[----:B------:R-:W-:Y:S01]  /*2200*/  UMOV UR49, 0x10000000 ;  /* 0x1000000000317882 */ /* 0x000fe20000000000 */
[----:B------:R-:W-:Y:S01]  /*2210*/  UIADD3 UR8, UPT, UPT, UR15, 0x21400, URZ ;  /* 0x000214000f087890 */ /* 0x000fe2000fffe0ff */
[----:B------:R-:W-:Y:S01]  /*2220*/  UTMALDG.2D.2CTA [UR40], [UR28], desc[UR48] ;  /* 0x000030281c0075b4 */ /* 0x000fe20008209000 */
[----:B------:R-:W-:Y:S01]  /*2230*/  USEL UR21, UR9, UR11, !UP3 ;  /* 0x0000000b09157287 */ /* 0x000fe2000d800000 */
[----:B------:R-:W-:Y:S01]  /*2240*/  UMOV UR45, UR41 ;  /* 0x00000029002d7c82 */ /* 0x000fe20008000000 */
[----:B------:R-:W-:Y:S02]  /*2250*/  UMOV UR47, UR43 ;  /* 0x0000002b002f7c82 */ /* 0x000fe40008000000 */
[----:B------:R-:W-:Y:S02]  /*2260*/  UIADD3 UR11, UPT, UPT, -UR21, URZ, URZ ;  /* 0x000000ff150b7290 */ /* 0x000fe4000fffe1ff */
[----:B------:R-:W-:Y:S01]  /*2270*/  UPRMT UR15, UR20, 0x5410, URZ ;  /* 0x00005410140f7896 */ /* 0x000fe200080000ff */
[----:B------:R-:W-:Y:S01]  /*2280*/  UTMALDG.2D.2CTA [UR44], [UR28], desc[UR48] ;  /* 0x0000302c1c0075b4 */ /* 0x000fe20008209000 */
[----:B------:R-:W-:Y:S01]  /*2290*/  UIMAD UR9, UR25, UR11, UR9 ;  /* 0x0000000b190972a4 */ /* 0x000fe2000f8e0209 */
[----:B------:R-:W-:Y:S02]  /*22a0*/  UMOV UR17, UR41 ;  /* 0x0000002900117c82 */ /* 0x000fe40008000000 */
[----:B------:R-:W-:Y:S01]  /*22b0*/  UMOV UR11, UR19 ;  /* 0x00000013000b7c82 */ /* 0x000fe20008000000 */
[----:B------:R-:W-:Y:S01]  /*22c0*/  UIMAD UR20, UR9, UR7, UR5 ;  /* 0x00000007091472a4 */ /* 0x000fe2000f8e0205 */
[----:B------:R-:W-:Y:S02]  /*22d0*/  UMOV UR13, UR21 ;  /* 0x00000015000d7c82 */ /* 0x000fe40008000000 */
[----:B------:R-:W-:Y:S01]  /*22e0*/  UMOV UR9, UR41 ;  /* 0x0000002900097c82 */ /* 0x000fe20008000000 */
[----:B------:R-:W-:Y:S03]  /*22f0*/  UIADD3 UR14, UPT, UPT, UR14, 0x1, URZ ;  /* 0x000000010e0e7890 */ /* 0x000fe6000fffe0ff */
[----:B------:R-:W-:Y:S01]  /*2300*/  UMOV UR12, UR20 ;  /* 0x00000014000c7c82 */ /* 0x000fe20008000000 */
[----:B------:R-:W-:Y:S01]  /*2310*/  UISETP.NE.AND UP0, UPT, UR14, UR38, UPT ;  /* 0x000000260e00728c */ /* 0x000fe2000bf05270 */
[----:B------:R-:W-:Y:S01]  /*2320*/  UTMALDG.4D.IM2COL.2CTA [UR16], [UR30], UR15, desc[UR48] ;  /* 0x000030101e0073b4 */ /* 0x000fe2000825900f */
[----:B------:R3:W-:Y:S02]  /*2330*/  UTMALDG.4D.IM2COL.2CTA [UR8], [UR30], UR15, desc[UR48] ;  /* 0x000030081e0073b4 */ /* 0x0007e4000825900f */
[----:B---3--:R-:W-:Y:S01]  /*2340*/  UMOV UR15, UR38 ;  /* 0x00000026000f7c82 */ /* 0x008fe20008000000 */
[----:B------:R-:W-:Y:S04]  /*2350*/  UMOV UR12, UR33 ;  /* 0x00000021000c7c82 */ /* 0x000fe80008000000 */
[----:B-1----:R-:W-:Y:S05]  /*2360*/  BRA.U UP0, `(.L_x_29) ;  /* 0xfffffff900e47547 */ /* 0x002fea000b83ffff */
.L_x_23:
[----:B------:R-:W-:Y:S01]  /*2370*/  ULEA UR4, UR33, UR34, 0x3 ;  /* 0x0000002221047291 */ /* 0x000fe2000f8e18ff */
[----:B------:R-:W-:Y:S01]  /*2380*/  MOV R0, UR32 ;  /* 0x0000002000007c02 */ /* 0x000fe20008000f00 */
[----:B------:R-:W-:Y:S01]  /*2390*/  @!P1 SYNCS.ARRIVE.TRANS64.A1T0 RZ, [UR34+0x108], RZ ;  /* 0x000108ffffff99a7 */ /* 0x000fe20008100022 */
[----:B------:R-:W-:Y:S02]  /*23a0*/  UISETP.GT.AND UP0, UPT, UR62, UR61, UPT ;  /* 0x0000003d3e00728c */ /* 0x000fe4000bf04270 */
[----:B------:R-:W-:-:S04]  /*23b0*/  SHF.L.U32 R0, R0, 0x1f, RZ ;  /* 0x0000001f00007819 */ /* 0x000fc800000006ff */
[----:B----4-:R1:W4:Y:S03]  /*23c0*/  SYNCS.PHASECHK.TRANS64.TRYWAIT P0, [UR4+0x60], R0 ;  /* 0x00006000ff0075a7 */ /* 0x0103260008001104 */
[----:B------:R-:W-:Y:S05]  /*23d0*/  BRA.U !UP0, `(.L_x_30) ;  /* 0x0000000508587547 */ /* 0x000fea000b800000 */
[----:B------:R-:W2:Y:S01]  /*23e0*/  LDCU.64 UR8, c[0x0][0x5b0] ;  /* 0x0000b600ff0877ac */ /* 0x000ea20008000a00 */
[----:B------:R-:W2:Y:S01]  /*23f0*/  LDCU.64 UR36, c[0x0][0x5d8] ;  /* 0x0000bb00ff2477ac */ /* 0x000ea20008000a00 */
[----:B------:R-:W1:Y:S01]  /*2400*/  LDCU UR24, c[0x0][0x598] ;  /* 0x0000b300ff1877ac */ /* 0x000e620008000800 */
[----:B------:R-:W1:Y:S01]  /*2410*/  LDCU UR14, c[0x0][0x58c] ;  /* 0x0000b180ff0e77ac */ /* 0x000e620008000800 */
[----:B------:R-:W1:Y:S01]  /*2420*/  LDCU UR26, c[0x0][0x59c] ;  /* 0x0000b380ff1a77ac */ /* 0x000e620008000800 */
[----:B------:R-:W1:Y:S01]  /*2430*/  LDCU UR25, c[0x0][0x5a0] ;  /* 0x0000b400ff1977ac */ /* 0x000e620008000800 */
[----:B--2---:R-:W-:Y:S02]  /*2440*/  UIMAD UR36, UR56, UR8, UR36 ;  /* 0x00000008382472a4 */ /* 0x004fe4000f8e0224 */
[----:B------:R-:W-:Y:S01]  /*2450*/  UIMAD UR35, UR51, UR9, UR37 ;  /* 0x00000009332372a4 */ /* 0x000fe2000f8e0225 */
[----:B------:R-:W2:Y:S01]  /*2460*/  LDCU.64 UR22, c[0x0][0x590] ;  /* 0x0000b200ff1677ac */ /* 0x000ea20008000a00 */
[----:B------:R-:W1:Y:S01]  /*2470*/  LDCU.64 UR6, c[0x0][0x5b8] ;  /* 0x0000b700ff0677ac */ /* 0x000e620008000a00 */
[----:B------:R-:W1:Y:S01]  /*2480*/  LDCU.64 UR4, c[0x0][0x5d0] ;  /* 0x0000ba00ff0477ac */ /* 0x000e620008000a00 */
[----:B------:R-:W-:-:S02]  /*2490*/  UIADD3 UR37, UPT, UPT, UR63, UR15, URZ ;  /* 0x0000000f3f257290 */ /* 0x000fc4000fffe0ff */
[----:B------:R-:W-:Y:S02]  /*24a0*/  UIADD3 UR46, UPT, UPT, UR42, 0x20, URZ ;  /* 0x000000202a2e7890 */ /* 0x000fe4000fffe0ff */
[----:B------:R-:W-:Y:S01]  /*24b0*/  UIADD3 UR10, UPT, UPT, UR18, 0x20, URZ ;  /* 0x00000020120a7890 */ /* 0x000fe2000fffe0ff */
[----:B------:R-:W-:-:S11]  /*24c0*/  UMOV UR8, UR33 ;  /* 0x0000002100087c82 */ /* 0x000fd60008000000 */
.L_x_36:
[----:B----4-:R-:W-:Y:S01]  /*24d0*/  @!P3 MOV R3, 0x8000 ;  /* 0x000080000003b802 */ /* 0x010fe20000000f00 */
[----:B------:R-:W-:Y:S01]  /*24e0*/  ULEA UR11, UR8, UR34, 0x3 ;  /* 0x00000022080b7291 */ /* 0x000fe2000f8e18ff */
[----:B--2-4-:R-:W-:Y:S11]  /*24f0*/  @P0 BRA `(.L_x_31) ;  /* 0x0000000000100947 */ /* 0x014ff60003800000 */
[----:B------:R-:W-:Y:S04]  /*2500*/  MOV R4, UR32 ;  /* 0x0000002000047c02 */ /* 0x000fe80008000f00 */
[----:B------:R-:W-:Y:S04]  /*2510*/  SHF.L.U32 R4, R4, 0x1f, RZ ;  /* 0x0000001f04047819 */ /* 0x000fe800000006ff */
[----:B------:R-:W4:Y:S02]  /*2520*/  SYNCS.PHASECHK.TRANS64.TRYWAIT P0, [UR11+0x60], R4 ;  /* 0x00006004ff0075a7 */ /* 0x000f24000800110b */
[----:B----4-:R-:W-:Y:S05]  /*2530*/  @!P0 BRA `(.L_x_32) ;  /* 0x0000007c00a08947 */ /* 0x010fea0003800000 */
.L_x_31:
[----:B------:R4:W-:Y:S01]  /*2540*/  @!P3 SYNCS.ARRIVE.TRANS64 RZ, [UR11], R3 ;  /* 0x00000003ffffb9a7 */ /* 0x0009e2000800000b */
[----:B------:R-:W-:Y:S04]  /*2550*/  ULOP3.LUT UR9, UR50, 0x2, URZ, 0xfc, !UPT ;  /* 0x0000000232097892 */ /* 0x000fe8000f8efcff */
[----:B------:R-:W-:Y:S09]  /*2560*/  UISETP.NE.AND UP0, UPT, UR9, 0x2, UPT ;  /* 0x000000020900788c */ /* 0x000ff2000bf05270 */
[----:B------:R-:W-:Y:S05]  /*2570*/  BRA.U UP0, `(.L_x_33) ;  /* 0x0000000100047547 */ /* 0x000fea000b800000 */
[----:B-123--:R-:W-:Y:S05]  /*2580*/  BPT.TRAP 0x1 ;  /* 0x000000040000795c */ /* 0x00efea0000300000 */
.L_x_33:
[----:B------:R-:W-:Y:S04]  /*2590*/  BSSY.RECONVERGENT B0, `(.L_x_34) ;  /* 0x0000003000007945 */ /* 0x000fe80003800200 */
[----:B------:R-:W-:Y:S05]  /*25a0*/  @P2 BRA `(.L_x_35) ;  /* 0x0000000000042947 */ /* 0x000fea0003800000 */
[----:B-123--:R-:W-:Y:S05]  /*25b0*/  BPT.TRAP 0x1 ;  /* 0x000000040000795c */ /* 0x00efea0000300000 */
.L_x_35:
[----:B-123--:R-:W-:Y:S05]  /*25c0*/  BSYNC.RECONVERGENT B0 ;  /* 0x0000000000007941 */ /* 0x00efea0003800200 */
.L_x_34:
[----:B------:R-:W-:Y:S02]  /*25d0*/  UIADD3 UR9, UPT, UPT, UR8, 0x1, URZ ;  /* 0x0000000108097890 */ /* 0x000fe4000fffe0ff */
[----:B------:R-:W-:Y:S02]  /*25e0*/  USHF.L.U32 UR43, UR15, 0x5, URZ ;  /* 0x000000050f2b7899 */ /* 0x000fe400080006ff */
[----:B------:R-:W-:Y:S02]  /*25f0*/  UISETP.NE.AND UP0, UPT, UR9, 0xc, UPT ;  /* 0x0000000c0900788c */ /* 0x000fe4000bf05270 */
[----:B------:R-:W-:Y:S02]  /*2600*/  ULEA UR19, UR8, UR34, 0xd ;  /* 0x0000002208137291 */ /* 0x000fe4000f8e68ff */
[----:B------:R-:W-:Y:S02]  /*2610*/  USEL UR12, URZ, 0x1, UP0 ;  /* 0x00000001ff0c7887 */ /* 0x000fe40008000000 */
[----:B------:R-:W-:Y:S02]  /*2620*/  USEL UR33, UR9, URZ, UP0 ;  /* 0x000000ff09217287 */ /* 0x000fe40008000000 */
[----:B------:R-:W-:Y:S02]  /*2630*/  ULOP3.LUT UR32, UR32, UR12, URZ, 0x3c, !UPT ;  /* 0x0000000c20207292 */ /* 0x000fe4000f8e3cff */
[----:B------:R-:W-:Y:S02]  /*2640*/  ULEA UR9, UR33, UR34, 0x3 ;  /* 0x0000002221097291 */ /* 0x000fe4000f8e18ff */
[----:B------:R-:W-:Y:S02]  /*2650*/  UISETP.NE.AND UP2, UPT, UR14, 0x1, UPT ;  /* 0x000000010e00788c */ /* 0x000fe4000bf45270 */
[----:B------:R-:W-:Y:S01]  /*2660*/  UIADD3 UR28, UP1, UPT, UR52, 0x80, URZ ;  /* 0x00000080341c7890 */ /* 0x000fe2000ff3e0ff */
[----:B------:R-:W-:Y:S01]  /*2670*/  MOV R0, UR32 ;  /* 0x0000002000007c02 */ /* 0x000fe20008000f00 */
[----:B------:R-:W-:Y:S02]  /*2680*/  ULOP3.LUT UR41, UR11, 0xfefffff8, URZ, 0xc0, !UPT ;  /* 0xfefffff80b297892 */ /* 0x000fe4000f8ec0ff */
[----:B------:R-:W-:Y:S01]  /*2690*/  UISETP.NE.AND UP3, UPT, UR24, 0x1, UPT ;  /* 0x000000011800788c */ /* 0x000fe2000bf65270 */
[----:B------:R-:W-:Y:S01]  /*26a0*/  SHF.L.U32 R0, R0, 0x1f, RZ ;  /* 0x0000001f00007819 */ /* 0x000fe200000006ff */
[----:B------:R-:W-:Y:S02]  /*26b0*/  UIADD3.X UR29, UPT, UPT, URZ, UR53, URZ, UP1, !UPT ;  /* 0x00000035ff1d7290 */ /* 0x000fe40008ffe4ff */
[----:B------:R-:W-:Y:S01]  /*26c0*/  UIADD3 UR40, UPT, UPT, UR19, 0x8400, URZ ;  /* 0x0000840013287890 */ /* 0x000fe2000fffe0ff */
[----:B------:R1:W2:Y:S01]  /*26d0*/  SYNCS.PHASECHK.TRANS64.TRYWAIT P0, [UR9+0x60], R0 ;  /* 0x00006000ff0075a7 */ /* 0x0002a20008001109 */
[----:B------:R-:W-:Y:S02]  /*26e0*/  UIMAD.WIDE.U32 UR8, UR43, UR22, URZ ;  /* 0x000000162b0872a5 */ /* 0x000fe4000f8e00ff */
[----:B------:R-:W-:Y:S02]  /*26f0*/  UIADD3 UR44, UPT, UPT, UR19, 0x9400, URZ ;  /* 0x00009400132c7890 */ /* 0x000fe4000fffe0ff */
[----:B------:R-:W-:Y:S02]  /*2700*/  UPRMT UR20, UR36, 0x40, UR35 ;  /* 0x0000004024147896 */ /* 0x000fe40008000023 */
[----:B------:R-:W-:Y:S02]  /*2710*/  UIADD3 UR30, UP0, UPT, UR52, 0x180, URZ ;  /* 0x00000180341e7890 */ /* 0x000fe4000ff1e0ff */
[----:B------:R-:W-:Y:S02]  /*2720*/  UIADD3 UR16, UPT, UPT, UR19, 0x20400, URZ ;  /* 0x0002040013107890 */ /* 0x000fe4000fffe0ff */
[----:B------:R-:W-:Y:S02]  /*2730*/  UPRMT UR27, UR20, 0x5410, URZ ;  /* 0x00005410141b7896 */ /* 0x000fe400080000ff */
[----:B------:R-:W-:Y:S02]  /*2740*/  UIADD3.X UR31, UPT, UPT, URZ, UR53, URZ, UP0, !UPT ;  /* 0x00000035ff1f7290 */ /* 0x000fe400087fe4ff */
[----:B------:R-:W-:Y:S01]  /*2750*/  UIADD3 UR15, UPT, UPT, UR15, 0x1, URZ ;  /* 0x000000010f0f7890 */ /* 0x000fe2000fffe0ff */
[----:B------:R-:W-:Y:S01]  /*2760*/  UMOV UR48, 0x0 ;  /* 0x0000000000307882 */ /* 0x000fe20000000000 */
[----:B------:R-:W-:Y:S02]  /*2770*/  UMOV UR49, 0x10000000 ;  /* 0x1000000000317882 */ /* 0x000fe40000000000 */
[----:B------:R-:W-:Y:S01]  /*2780*/  UISETP.NE.AND UP0, UPT, UR15, UR37, UPT ;  /* 0x000000250f00728c */ /* 0x000fe2000bf05270 */
[----:B------:R-:W-:Y:S01]  /*2790*/  UTMALDG.2D.2CTA [UR40], [UR28], desc[UR48] ;  /* 0x000030281c0075b4 */ /* 0x000fe20008209000 */
[----:B------:R-:W-:Y:S01]  /*27a0*/  UMOV UR45, UR41 ;  /* 0x00000029002d7c82 */ /* 0x000fe20008000000 */
[----:B------:R-:W-:Y:S01]  /*27b0*/  UMOV UR47, UR43 ;  /* 0x0000002b002f7c82 */ /* 0x000fe20008000000 */
[----:B------:R-:W-:Y:S01]  /*27c0*/  UMOV UR17, UR41 ;  /* 0x0000002900117c82 */ /* 0x000fe20008000000 */
[----:B------:R-:W-:Y:S02]  /*27d0*/  UMOV UR8, UR9 ;  /* 0x0000000900087c82 */ /* 0x000fe40008000000 */
[----:B------:R-:W-:Y:S01]  /*27e0*/  USHF.R.U32.HI UR8, URZ, UR23, UR8 ;  /* 0x00000017ff087299 */ /* 0x000fe20008011608 */
[----:B------:R-:W-:Y:S03]  /*27f0*/  UTMALDG.2D.2CTA [UR44], [UR28], desc[UR48] ;  /* 0x0000302c1c0075b4 */ /* 0x000fe60008209000 */
[----:B------:R-:W-:Y:S04]  /*2800*/  USEL UR9, UR43, UR8, !UP2 ;  /* 0x000000082b097287 */ /* 0x000fe8000d000000 */
[----:B------:R-:W-:Y:S02]  /*2810*/  UIMAD.WIDE.U32 UR12, UR9, UR26, URZ ;  /* 0x0000001a090c72a5 */ /* 0x000fe4000f8e00ff */
[----:B------:R-:W-:Y:S04]  /*2820*/  UIADD3 UR12, UPT, UPT, -UR9, URZ, URZ ;  /* 0x000000ff090c7290 */ /* 0x000fe8000fffe1ff */
[----:B------:R-:W-:Y:S01]  /*2830*/  UIMAD UR12, UR14, UR12, UR43 ;  /* 0x0000000c0e0c72a4 */ /* 0x000fe2000f8e022b */
[----:B------:R-:W-:Y:S02]  /*2840*/  UMOV UR8, UR13 ;  /* 0x0000000d00087c82 */ /* 0x000fe40008000000 */
[----:B------:R-:W-:Y:S02]  /*2850*/  USHF.R.U32.HI UR11, URZ, UR25, UR8 ;  /* 0x00000019ff0b7299 */ /* 0x000fe40008011608 */
[----:B------:R-:W-:Y:S02]  /*2860*/  UIADD3 UR8, UPT, UPT, UR19, 0x21400, URZ ;  /* 0x0002140013087890 */ /* 0x000fe4000fffe0ff */
[----:B------:R-:W-:Y:S02]  /*2870*/  USEL UR21, UR9, UR11, !UP3 ;  /* 0x0000000b09157287 */ /* 0x000fe4000d800000 */
[----:B------:R-:W-:Y:S02]  /*2880*/  UIMAD UR19, UR12, UR6, UR4 ;  /* 0x000000060c1372a4 */ /* 0x000fe4000f8e0204 */
[----:B------:R-:W-:Y:S03]  /*2890*/  UIADD3 UR11, UPT, UPT, -UR21, URZ, URZ ;  /* 0x000000ff150b7290 */ /* 0x000fe6000fffe1ff */
[----:B------:R-:W-:Y:S01]  /*28a0*/  UMOV UR13, UR21 ;  /* 0x00000015000d7c82 */ /* 0x000fe20008000000 */
[----:B------:R-:W-:Y:S03]  /*28b0*/  UIMAD UR9, UR24, UR11, UR9 ;  /* 0x0000000b180972a4 */ /* 0x000fe6000f8e0209 */
[----:B------:R-:W-:Y:S01]  /*28c0*/  UMOV UR11, UR19 ;  /* 0x00000013000b7c82 */ /* 0x000fe20008000000 */
[----:B------:R-:W-:Y:S03]  /*28d0*/  UIMAD UR20, UR9, UR7, UR5 ;  /* 0x00000007091472a4 */ /* 0x000fe6000f8e0205 */
[----:B------:R-:W-:Y:S04]  /*28e0*/  UMOV UR9, UR41 ;  /* 0x0000002900097c82 */ /* 0x000fe80008000000 */
[----:B------:R-:W-:Y:S02]  /*28f0*/  UMOV UR12, UR20 ;  /* 0x00000014000c7c82 */ /* 0x000fe40008000000 */
[----:B------:R-:W-:Y:S01]  /*2900*/  UTMALDG.4D.IM2COL.2CTA [UR16], [UR30], UR27, desc[UR48] ;  /* 0x000030101e0073b4 */ /* 0x000fe2000825901b */
[----:B------:R3:W-:Y:S02]  /*2910*/  UTMALDG.4D.IM2COL.2CTA [UR8], [UR30], UR27, desc[UR48] ;  /* 0x000030081e0073b4 */ /* 0x0007e4000825901b */
[----:B---3--:R-:W-:Y:S01]  /*2920*/  UMOV UR8, UR33 ;  /* 0x0000002100087c82 */ /* 0x008fe20008000000 */
[----:B-1----:R-:W-:Y:S05]  /*2930*/  BRA.U UP0, `(.L_x_36) ;  /* 0xfffffff900e47547 */ /* 0x002fea000b83ffff */
.L_x_30:
[----:B--2-4-:R-:W-:Y:S01]  /*2940*/  SHF.L.U32 R3, R2, 0x1f, RZ ;  /* 0x0000001f02037819 */ /* 0x014fe200000006ff */
[----:B------:R-:W-:-:S03]  /*2950*/  NOP ;  /* 0x0000000000007918 */ /* 0x000fc60000000000 */
[----:B------:R-:W2:Y:S02]  /*2960*/  SYNCS.PHASECHK.TRANS64.TRYWAIT P0, [UR34+0x110], R3 ;  /* 0x00011003ff0075a7 */ /* 0x000ea40008001122 */
[----:B--2---:R-:W-:Y:S05]  /*2970*/  @!P0 BRA `(.L_x_37) ;  /* 0x0000007800a88947 */ /* 0x004fea0003800000 */
.L_x_154:
[----:B------:R-:W2:Y:S01]  /*2980*/  LDS.128 R4, [UR34+0x150] ;  /* 0x00015022ff047984 */ /* 0x000ea20008000c00 */
[----:B------:R-:W-:Y:S02]  /*2990*/  UIADD3 UR4, UPT, UPT, UR34, 0x118, URZ ;  /* 0x0000011822047890 */ /* 0x000fe4000fffe0ff */
[----:B------:R-:W-:Y:S01]  /*29a0*/  UISETP.GE.AND UP0, UPT, UR39, 0x1, UPT ;  /* 0x000000012700788c */ /* 0x000fe2000bf06270 */
[----:B------:R-:W-:Y:S01]  /*29b0*/  @!PT LDS RZ, [RZ] ;  /* 0x00000000fffff984 */ /* 0x000fe20000000800 */
[----:B------:R-:W-:Y:S01]  /*29c0*/  @!PT LDS RZ, [RZ] ;  /* 0x00000000fffff984 */ /* 0x000fe20000000800 */
[----:B------:R-:W-:Y:S01]  /*29d0*/  @!PT LDS RZ, [RZ] ;  /* 0x00000000fffff984 */ /* 0x000fe20000000800 */
[----:B------:R-:W-:Y:S01]  /*29e0*/  @!PT LDS RZ, [RZ] ;  /* 0x00000000fffff984 */ /* 0x000fe20000000800 */
[----:B------:R4:W-:Y:S06]  /*29f0*/  MEMBAR.ALL.CTA ;  /* 0x0000000000007992 */ /* 0x0009ec0000008000 */
[----:B----4-:R-:W4:Y:S01]  /*2a00*/  FENCE.VIEW.ASYNC.S ;  /* 0x00000000000073c6 */ /* 0x010f220000000000 */
[----:B------:R-:W-:-:S09]  /*2a10*/  UPRMT UR4, URZ, 0x654, UR4 ;  /* 0x00000654ff047896 */ /* 0x000fd20008000004 */
[----:B----4-:R-:W-:Y:S01]  /*2a20*/  SYNCS.ARRIVE.TRANS64.RED.A1T0 RZ, [UR4], RZ ;  /* 0x000000ffffff79a7 */ /* 0x010fe20008100404 */
[----:B--2---:R-:W-:-:S13]  /*2a30*/  LOP3.LUT P0, RZ, R6, 0x1, RZ, 0xc0, !PT ;  /* 0x0000000106ff7812 */ /* 0x004fda000780c0ff */
[----:B------:R-:W-:Y:S01]  /*2a40*/  VOTEU.ANY UP1, P0 ;  /* 0x0000000000ff7886 */ /* 0x000fe20000020100 */
[----:B------:R-:W-:-:S13]  /*2a50*/  PLOP3.LUT P0, PT, PT, PT, UP1, 0x80, 0x8 ;  /* 0x000000000008781c */ /* 0x000fda0003f0f018 */
[----:B-1----:R-:W-:Y:S02]  /*2a60*/  @P0 MOV R0, R4 ;  /* 0x0000000400000202 */ /* 0x002fe40000000f00 */
[----:B------:R-:W-:Y:S02]  /*2a70*/  @P0 LOP3.LUT R4, R5, 0xffff, RZ, 0xc0, !PT ;  /* 0x0000ffff05040812 */ /* 0x000fe400078ec0ff */
[----:B------:R-:W-:Y:S02]  /*2a80*/  @P0 R2UR UR6, R0 ;  /* 0x00000000000602ca */ /* 0x000fe400000e0000 */
[----:B------:R-:W-:-:S11]  /*2a90*/  @P0 R2UR UR5, R4 ;  /* 0x00000000040502ca */ /* 0x000fd600000e0000 */
[----:B------:R-:W-:Y:S02]  /*2aa0*/  @UP1 UMOV UR55, UR6 ;  /* 0x0000000600371c82 */ /* 0x000fe40008000000 */
[----:B------:R-:W-:Y:S01]  /*2ab0*/  @UP1 UMOV UR54, UR5 ;  /* 0x0000000500361c82 */ /* 0x000fe20008000000 */
[----:B------:R-:W-:Y:S05]  /*2ac0*/  BRA.U !UP0, `(.L_x_38) ;  /* 0x0000000108d47547 */ /* 0x000fea000b800000 */
[----:B------:R-:W3:Y:S01]  /*2ad0*/  LDCU.128 UR16, c[0x0][0xb10] ;  /* 0x00016200ff1077ac */ /* 0x000ee20008000c00 */
[----:B------:R-:W1:Y:S01]  /*2ae0*/  LDCU UR21, c[0x0][0xb20] ;  /* 0x00016400ff1577ac */ /* 0x000e620008000800 */
[----:B------:R-:W2:Y:S01]  /*2af0*/  LDCU UR20, c[0x0][0xb0c] ;  /* 0x00016180ff1477ac */ /* 0x000ea20008000800 */
[----:B------:R-:W4:Y:S01]  /*2b00*/  LDCU.64 UR12, c[0x0][0xb28] ;  /* 0x00016500ff0c77ac */ /* 0x000f220008000a00 */
[----:B------:R-:W-:Y:S02]  /*2b10*/  UISETP.NE.AND UP3, UPT, UR39, 0x1, UPT ;  /* 0x000000012700788c */ /* 0x000fe4000bf65270 */
[----:B---3--:R-:W-:Y:S02]  /*2b20*/  UIMAD.WIDE.U32 UR4, UR58, UR19, URZ ;  /* 0x000000133a0472a5 */ /* 0x008fe4000f8e00ff */
[----:B------:R-:W-:Y:S02]  /*2b30*/  UIMAD.WIDE.U32 UR6, UR60, UR16, URZ ;  /* 0x000000103c0672a5 */ /* 0x000fe4000f8e00ff */
[----:B------:R-:W-:-:S02]  /*2b40*/  UISETP.NE.AND UP0, UPT, UR18, 0x1, UPT ;  /* 0x000000011200788c */ /* 0x000fc4000bf05270 */
[----:B------:R-:W-:Y:S01]  /*2b50*/  UIMAD.WIDE.U32 UR14, UR54, UR19, URZ ;  /* 0x00000013360e72a5 */ /* 0x000fe2000f8e00ff */
[----:B------:R-:W-:Y:S01]  /*2b60*/  UMOV UR4, UR5 ;  /* 0x0000000500047c82 */ /* 0x000fe20008000000 */
[----:B--2---:R-:W-:Y:S02]  /*2b70*/  UISETP.NE.AND UP2, UPT, UR20, 0x1, UPT ;  /* 0x000000011400788c */ /* 0x004fe4000bf45270 */
[----:B-1----:R-:W-:Y:S02]  /*2b80*/  USHF.R.U32.HI UR5, URZ, UR21, UR4 ;  /* 0x00000015ff057299 */ /* 0x002fe40008011604 */
[----:B------:R-:W-:Y:S01]  /*2b90*/  UIMAD.WIDE.U32 UR10, UR55, UR16, URZ ;  /* 0x00000010370a72a5 */ /* 0x000fe2000f8e00ff */
[----:B------:R-:W-:Y:S01]  /*2ba0*/  UMOV UR4, UR7 ;  /* 0x0000000700047c82 */ /* 0x000fe20008000000 */
[----:B------:R-:W-:Y:S02]  /*2bb0*/  USEL UR5, UR58, UR5, !UP0 ;  /* 0x000000053a057287 */ /* 0x000fe4000c000000 */
[----:B------:R-:W-:-:S02]  /*2bc0*/  USHF.R.U32.HI UR4, URZ, UR17, UR4 ;  /* 0x00000011ff047299 */ /* 0x000fc40008011604 */
[----:B----4-:R-:W-:Y:S02]  /*2bd0*/  UIMAD.WIDE.U32 UR8, UR5, UR12, URZ ;  /* 0x0000000c050872a5 */ /* 0x010fe4000f8e00ff */
[----:B------:R-:W-:Y:S01]  /*2be0*/  USEL UR6, UR60, UR4, !UP2 ;  /* 0x000000043c067287 */ /* 0x000fe2000d000000 */
[----:B------:R-:W-:Y:S02]  /*2bf0*/  UMOV UR10, UR11 ;  /* 0x0000000b000a7c82 */ /* 0x000fe40008000000 */
[----:B------:R-:W-:Y:S01]  /*2c00*/  UMOV UR4, UR15 ;  /* 0x0000000f00047c82 */ /* 0x000fe20008000000 */
[----:B------:R-:W-:Y:S01]  /*2c10*/  UIMAD.WIDE.U32 UR14, UR6, UR12, URZ ;  /* 0x0000000c060e72a5 */ /* 0x000fe2000f8e00ff */
[----:B------:R-:W-:Y:S01]  /*2c20*/  UMOV UR8, UR9 ;  /* 0x0000000900087c82 */ /* 0x000fe20008000000 */
[----:B------:R-:W-:Y:S02]  /*2c30*/  USHF.R.U32.HI UR4, URZ, UR21, UR4 ;  /* 0x00000015ff047299 */ /* 0x000fe40008011604 */
[----:B------:R-:W-:-:S03]  /*2c40*/  @UP3 USHF.R.U32.HI UR5, URZ, UR13, UR8 ;  /* 0x0000000dff053299 */ /* 0x000fc60008011608 */
[----:B------:R-:W-:Y:S01]  /*2c50*/  UMOV UR7, UR15 ;  /* 0x0000000f00077c82 */ /* 0x000fe20008000000 */
[----:B------:R-:W-:Y:S02]  /*2c60*/  USHF.R.U32.HI UR17, URZ, UR17, UR10 ;  /* 0x00000011ff117299 */ /* 0x000fe4000801160a */
[----:B------:R-:W-:Y:S02]  /*2c70*/  @UP3 USHF.R.U32.HI UR6, URZ, UR13, UR7 ;  /* 0x0000000dff063299 */ /* 0x000fe40008011607 */
[----:B------:R-:W-:Y:S02]  /*2c80*/  USEL UR4, UR54, UR4, !UP0 ;  /* 0x0000000436047287 */ /* 0x000fe4000c000000 */
[----:B------:R-:W-:Y:S02]  /*2c90*/  UIMAD UR7, UR39, UR5, URZ ;  /* 0x00000005270772a4 */ /* 0x000fe4000f8e02ff */
[----:B------:R-:W-:Y:S02]  /*2ca0*/  USEL UR5, UR55, UR17, !UP2 ;  /* 0x0000001137057287 */ /* 0x000fe4000d000000 */
[----:B------:R-:W-:-:S02]  /*2cb0*/  UIMAD UR10, UR39, UR6, URZ ;  /* 0x00000006270a72a4 */ /* 0x000fc4000f8e02ff */
[----:B------:R-:W-:Y:S02]  /*2cc0*/  UISETP.GE.AND UP0, UPT, UR4, UR7, UPT ;  /* 0x000000070400728c */ /* 0x000fe4000bf06270 */
[----:B------:R-:W-:Y:S02]  /*2cd0*/  UIMAD.WIDE.U32 UR8, UR4, UR12, URZ ;  /* 0x0000000c040872a5 */ /* 0x000fe4000f8e00ff */
[----:B------:R-:W-:Y:S02]  /*2ce0*/  UISETP.GE.OR UP0, UPT, UR5, UR10, UP0 ;  /* 0x0000000a0500728c */ /* 0x000fe40008706670 */
[----:B------:R-:W-:-:S03]  /*2cf0*/  UIMAD.WIDE.U32 UR10, UR5, UR12, URZ ;  /* 0x0000000c050a72a5 */ /* 0x000fc6000f8e00ff */
[----:B------:R-:W-:Y:S01]  /*2d00*/  UMOV UR7, UR9 ;  /* 0x0000000900077c82 */ /* 0x000fe20008000000 */
[----:B------:R-:W-:Y:S02]  /*2d10*/  UIADD3 UR9, UPT, UPT, -UR4, URZ, URZ ;  /* 0x000000ff04097290 */ /* 0x000fe4000fffe1ff */
[----:B------:R-:W-:Y:S02]  /*2d20*/  USHF.R.U32.HI UR7, URZ, UR13, UR7 ;  /* 0x0000000dff077299 */ /* 0x000fe40008011607 */
[----:B------:R-:W-:Y:S02]  /*2d30*/  UIMAD UR10, UR18, UR9, UR54 ;  /* 0x00000009120a72a4 */ /* 0x000fe4000f8e0236 */
[----:B------:R-:W-:Y:S01]  /*2d40*/  USEL UR7, UR4, UR7, !UP3 ;  /* 0x0000000704077287 */ /* 0x000fe2000d800000 */
[----:B------:R-:W-:Y:S01]  /*2d50*/  @!UP0 UMOV UR8, UR11 ;  /* 0x0000000b00088c82 */ /* 0x000fe20008000000 */
[----:B------:R-:W-:Y:S02]  /*2d60*/  UIADD3 UR11, UPT, UPT, -UR5, URZ, URZ ;  /* 0x000000ff050b7290 */ /* 0x000fe4000fffe1ff */
[----:B------:R-:W-:-:S02]  /*2d70*/  @!UP0 USHF.R.U32.HI UR8, URZ, UR13, UR8 ;  /* 0x0000000dff088299 */ /* 0x000fc40008011608 */
[----:B------:R-:W-:Y:S02]  /*2d80*/  UIADD3 UR9, UPT, UPT, -UR7, URZ, URZ ;  /* 0x000000ff07097290 */ /* 0x000fe4000fffe1ff */
[----:B------:R-:W-:Y:S02]  /*2d90*/  @!UP0 USEL UR8, UR5, UR8, !UP3 ;  /* 0x0000000805088287 */ /* 0x000fe4000d800000 */
[----:B------:R-:W-:Y:S02]  /*2da0*/  UIMAD UR9, UR39, UR9, UR4 ;  /* 0x00000009270972a4 */ /* 0x000fe4000f8e0204 */
[----:B------:R-:W-:Y:S02]  /*2db0*/  @!UP0 UIADD3 UR7, UPT, UPT, UR7, -UR8, URZ ;  /* 0x8000000807078290 */ /* 0x000fe4000fffe0ff */
[----:B------:R-:W-:Y:S02]  /*2dc0*/  @!UP0 UIMAD UR8, UR9, UR6, UR8 ;  /* 0x00000006090882a4 */ /* 0x000fe4000f8e0208 */
[----:B------:R-:W-:-:S02]  /*2dd0*/  @!UP0 UIMAD UR4, UR39, UR7, UR5 ;  /* 0x00000007270482a4 */ /* 0x000fc4000f8e0205 */
[----:B------:R-:W-:Y:S02]  /*2de0*/  UIMAD UR6, UR20, UR11, UR55 ;  /* 0x0000000b140672a4 */ /* 0x000fe4000f8e0237 */
[----:B------:R-:W-:Y:S01]  /*2df0*/  UIMAD UR54, UR4, UR18, UR10 ;  /* 0x00000012043672a4 */ /* 0x000fe2000f8e020a */
[----:B------:R-:W-:Y:S02]  /*2e00*/  @!UP0 UMOV UR5, UR8 ;  /* 0x0000000800058c82 */ /* 0x000fe40008000000 */
[----:B------:R-:W-:-:S12]  /*2e10*/  UIMAD UR55, UR5, UR20, UR6 ;  /* 0x00000014053772a4 */ /* 0x000fd8000f8e0206 */
.L_x_38:
[----:B------:R-:W1:Y:S02]  /*2e20*/  LDCU UR4, c[0x0][0xb30] ;  /* 0x00016600ff0477ac */ /* 0x000e640008000800 */
[----:B-1----:R-:W-:-:S09]  /*2e30*/  UISETP.NE.AND UP0, UPT, UR4, 0x1, UPT ;  /* 0x000000010400788c */ /* 0x002fd2000bf05270 */
[----:B------:R-:W-:Y:S05]  /*2e40*/  BRA.U UP0, `(.L_x_39) ;  /* 0x0000000100447547 */ /* 0x000fea000b800000 */
[----:B------:R-:W1:Y:S01]  /*2e50*/  LDCU.128 UR8, c[0x0][0xb10] ;  /* 0x00016200ff0877ac */ /* 0x000e620008000c00 */
[----:B------:R-:W2:Y:S01]  /*2e60*/  LDCU UR12, c[0x0][0xb0c] ;  /* 0x00016180ff0c77ac */ /* 0x000ea20008000800 */
[----:B------:R-:W4:Y:S01]  /*2e70*/  LDCU UR13, c[0x0][0xb20] ;  /* 0x00016400ff0d77ac */ /* 0x000f220008000800 */
[----:B-1----:R-:W-:Y:S02]  /*2e80*/  UIMAD.WIDE.U32 UR6, UR55, UR8, URZ ;  /* 0x00000008370672a5 */ /* 0x002fe4000f8e00ff */
[----:B------:R-:W-:Y:S02]  /*2e90*/  UIMAD.WIDE.U32 UR4, UR54, UR11, URZ ;  /* 0x0000000b360472a5 */ /* 0x000fe4000f8e00ff */
[----:B--2---:R-:W-:Y:S02]  /*2ea0*/  UISETP.NE.AND UP2, UPT, UR12, 0x1, UPT ;  /* 0x000000010c00788c */ /* 0x004fe4000bf45270 */
[----:B------:R-:W-:Y:S01]  /*2eb0*/  UISETP.NE.AND UP0, UPT, UR10, 0x1, UPT ;  /* 0x000000010a00788c */ /* 0x000fe2000bf05270 */
[----:B------:R-:W-:-:S02]  /*2ec0*/  UMOV UR6, UR7 ;  /* 0x0000000700067c82 */ /* 0x000fc40008000000 */
[----:B------:R-:W-:Y:S01]  /*2ed0*/  UMOV UR4, UR5 ;  /* 0x0000000500047c82 */ /* 0x000fe20008000000 */
[----:B------:R-:W-:Y:S02]  /*2ee0*/  USHF.R.U32.HI UR6, URZ, UR9, UR6 ;  /* 0x00000009ff067299 */ /* 0x000fe40008011606 */
[----:B----4-:R-:W-:Y:S02]  /*2ef0*/  USHF.R.U32.HI UR4, URZ, UR13, UR4 ;  /* 0x0000000dff047299 */ /* 0x010fe40008011604 */
[----:B------:R-:W-:Y:S02]  /*2f00*/  USEL UR5, UR55, UR6, !UP2 ;  /* 0x0000000637057287 */ /* 0x000fe4000d000000 */
[----:B------:R-:W-:-:S04]  /*2f10*/  USEL UR4, UR54, UR4, !UP0 ;  /* 0x0000000436047287 */ /* 0x000fc8000c000000 */
[----:B------:R-:W-:Y:S02]  /*2f20*/  UIADD3 UR6, UPT, UPT, UR5, -UR4, URZ ;  /* 0x8000000405067290 */ /* 0x000fe4000fffe0ff */
[----:B------:R-:W-:Y:S02]  /*2f30*/  UIADD3 UR4, UPT, UPT, -UR5, UR4, URZ ;  /* 0x0000000405047290 */ /* 0x000fe4000fffe1ff */
[----:B------:R-:W-:Y:S02]  /*2f40*/  UIMAD UR54, UR6, UR10, UR54 ;  /* 0x0000000a063672a4 */ /* 0x000fe4000f8e0236 */
[----:B------:R-:W-:-:S12]  /*2f50*/  UIMAD UR55, UR4, UR12, UR55 ;  /* 0x0000000c043772a4 */ /* 0x000fd8000f8e0237 */
.L_x_39:
[----:B------:R-:W-:Y:S02]  /*2f60*/  R2UR UR5, R55 ;  /* 0x00000000370572ca */ /* 0x000fe400000e0000 */
[----:B------:R-:W-:Y:S02]  /*2f70*/  R2UR UR4, R54 ;  /* 0x00000000360472ca */ /* 0x000fe400000e0000 */
[----:B------:R-:W-:Y:S02]  /*2f80*/  PLOP3.LUT P1, PT, PT, PT, PT, 0x80, 0x8 ;  /* 0x000000000008781c */ /* 0x000fe40003f2f070 */
[----:B------:R-:W-:-:S07]  /*2f90*/  LOP3.LUT R2, R2, 0x1, RZ, 0x3c, !PT ;  /* 0x0000000102027812 */ /* 0x000fce00078e3cff */
[----:B------:R-:W-:Y:S02]  /*2fa0*/  UIADD3 UR21, UPT, UPT, UR55, UR5, URZ ;  /* 0x0000000537157290 */ /* 0x000fe4000fffe0ff */
[----:B------:R-:W-:Y:S01]  /*2fb0*/  UIADD3 UR19, UPT, UPT, UR54, UR4, URZ ;  /* 0x0000000436137290 */ /* 0x000fe2000fffe0ff */
[----:B------:R-:W-:Y:S11]  /*2fc0*/  BRA.U UP1, `(.L_x_40) ;  /* 0xffffffe901447547 */ /* 0x000ff6000b83ffff */
[----:B------:R-:W-:Y:S01]  /*2fd0*/  UIADD3 UR34, UPT, UPT, UR34, 0x60, URZ ;  /* 0x0000006022227890 */ /* 0x000fe2000fffe0ff */
[----:B------:R-:W-:-:S03]  /*2fe0*/  MOV R2, UR32 ;  /* 0x0000002000027c02 */ /* 0x000fc60008000f00 */
[----:B------:R-:W-:Y:S01]  /*2ff0*/  ULEA UR4, UR33, UR34, 0x3 ;  /* 0x0000002221047291 */ /* 0x000fe2000f8e18ff */
[----:B------:R-:W-:-:S08]  /*3000*/  SHF.L.U32 R2, R2, 0x1f, RZ ;  /* 0x0000001f02027819 */ /* 0x000fd000000006ff */
[----:B------:R-:W1:Y:S02]  /*3010*/  SYNCS.PHASECHK.TRANS64.TRYWAIT P0, [UR4], R2 ;  /* 0x00000002ff0075a7 */ /* 0x000e640008001104 */
[----:B-1----:R-:W-:Y:S05]  /*3020*/  @!P0 BRA `(.L_x_41) ;  /* 0x0000007400148947 */ /* 0x002fea0003800000 */
.L_x_156:
[----:B------:R-:W-:-:S04]  /*3030*/  UIADD3 UR4, UPT, UPT, UR33, 0x1, URZ ;  /* 0x0000000121047890 */ /* 0x000fc8000fffe0ff */
[----:B------:R-:W-:-:S04]  /*3040*/  UISETP.NE.AND UP0, UPT, UR4, 0xc, UPT ;  /* 0x0000000c0400788c */ /* 0x000fc8000bf05270 */
[----:B------:R-:W-:Y:S02]  /*3050*/  USEL UR5, URZ, 0x1, UP0 ;  /* 0x00000001ff057887 */ /* 0x000fe40008000000 */
[----:B------:R-:W-:Y:S02]  /*3060*/  USEL UR4, UR4, URZ, UP0 ;  /* 0x000000ff04047287 */ /* 0x000fe40008000000 */
[----:B------:R-:W-:Y:S02]  /*3070*/  ULOP3.LUT UR6, UR32, UR5, URZ, 0x3c, !UPT ;  /* 0x0000000520067292 */ /* 0x000fe4000f8e3cff */
[----:B------:R-:W-:-:S04]  /*3080*/  ULEA UR5, UR4, UR34, 0x3 ;  /* 0x0000002204057291 */ /* 0x000fc8000f8e18ff */
[----:B-1----:R-:W-:-:S04]  /*3090*/  MOV R2, UR6 ;  /* 0x0000000600027c02 */ /* 0x002fc80008000f00 */
[----:B------:R-:W-:-:S04]  /*30a0*/  SHF.L.U32 R2, R2, 0x1f, RZ ;  /* 0x0000001f02027819 */ /* 0x000fc800000006ff */
[----:B------:R-:W1:Y:S02]  /*30b0*/  SYNCS.PHASECHK.TRANS64.TRYWAIT P0, [UR5], R2 ;  /* 0x00000002ff0075a7 */ /* 0x000e640008001105 */
[----:B-1----:R-:W-:Y:S05]  /*30c0*/  @!P0 BRA `(.L_x_42) ;  /* 0x0000007400048947 */ /* 0x002fea0003800000 */
.L_x_158:
        /* <DEDUP_REMOVED lines=10> */
.L_x_160:
        /* <DEDUP_REMOVED lines=10> */
.L_x_162:
        /* <DEDUP_REMOVED lines=10> */
.L_x_164:
        /* <DEDUP_REMOVED lines=10> */
.L_x_166:
        /* <DEDUP_REMOVED lines=10> */
.L_x_168:
        /* <DEDUP_REMOVED lines=10> */
.L_x_170:
        /* <DEDUP_REMOVED lines=10> */
.L_x_172:
        /* <DEDUP_REMOVED lines=10> */
.L_x_174:
        /* <DEDUP_REMOVED lines=10> */
.L_x_176:
[----:B------:R-:W-:-:S04]  /*3670*/  UIADD3 UR4, UPT, UPT, UR4, 0x1, URZ ;  /* 0x0000000104047890 */ /* 0x000fc8000fffe0ff */
[----:B------:R-:W-:-:S04]  /*3680*/  UISETP.NE.AND UP0, UPT, UR4, 0xc, UPT ;  /* 0x0000000c0400788c */ /* 0x000fc8000bf05270 */
[----:B------:R-:W-:Y:S02]  /*3690*/  USEL UR5, URZ, 0x1, UP0 ;  /* 0x00000001ff057887 */ /* 0x000fe40008000000 */
[----:B------:R-:W-:Y:S02]  /*36a0*/  USEL UR4, UR4, URZ, UP0 ;  /* 0x000000ff04047287 */ /* 0x000fe40008000000 */
[----:B------:R-:W-:Y:S02]  /*36b0*/  ULOP3.LUT UR5, UR6, UR5, URZ, 0x3c, !UPT ;  /* 0x0000000506057292 */ /* 0x000fe4000f8e3cff */
[----:B------:R-:W-:-:S04]  /*36c0*/  ULEA UR4, UR4, UR34, 0x3 ;  /* 0x0000002204047291 */ /* 0x000fc8000f8e18ff */
[----:B-1----:R-:W-:Y:S02]  /*36d0*/  IMAD.U32 R2, RZ, RZ, UR5 ;  /* 0x00000005ff027e24 */ /* 0x002fe4000f8e00ff */
[----:B------:R-:W-:-:S03]  /*36e0*/  MOV R0, UR4 ;  /* 0x0000000400007c02 */ /* 0x000fc60008000f00 */
[----:B------:R-:W-:-:S07]  /*36f0*/  SHF.L.U32 R2, R2, 0x1f, RZ ;  /* 0x0000001f02027819 */ /* 0x000fce00000006ff */
.L_x_52:
[----:B-1----:R1:W2:Y:S02]  /*3700*/  SYNCS.PHASECHK.TRANS64.TRYWAIT P0, [R0+URZ], R2 ;  /* 0x00000002000075a7 */ /* 0x0022a400080011ff */
[----:B--2---:R-:W-:Y:S05]  /*3710*/  @!P0 NANOSLEEP.SYNCS 0x989680 ;  /* 0x009896800000895d */ /* 0x004fea0003900000 */
[----:B------:R-:W2:Y:S02]  /*3720*/  @!P0 SYNCS.PHASECHK.TRANS64 P0, [R0+URZ], R2 ;  /* 0x00000002000085a7 */ /* 0x000ea400080010ff */
[----:B--23--:R-:W-:Y:S05]  /*3730*/  @P0 EXIT ;  /* 0x000000000000094d */ /* 0x00cfea0003800000 */
[----:B------:R-:W-:Y:S05]  /*3740*/  BRA `(.L_x_52) ;  /* 0xfffffffc00ec7947 */ /* 0x000fea000383ffff */
.L_x_22:
[----:B------:R-:W2:Y:S02]  /*3750*/  S2UR UR4, SR_CgaCtaId ;  /* 0x00000000000479c3 */ /* 0x000ea40000008800 */
[----:B--2---:R-:W-:-:S04]  /*3760*/  UISETP.NE.AND UP0, UPT, UR4, URZ, UPT ;  /* 0x000000ff0400728c */ /* 0x004fc8000bf05270 */
[----:B------:R-:W-:-:S09]  /*3770*/  UISETP.NE.OR UP0, UPT, UR18, 0x1, UP0 ;  /* 0x000000011200788c */ /* 0x000fd20008705670 */
[----:B------:R-:W-:Y:S05]  /*3780*/  BRA.U UP0, `(.L_x_53) ;  /* 0x0000000100b47547 */ /* 0x000fea000b800000 */
[----:B------:R-:W2:Y:S01]  /*3790*/  S2UR UR5, SR_CgaCtaId ;  /* 0x00000000000579c3 */ /* 0x000ea20000008800 */
[----:B------:R-:W-:Y:S01]  /*37a0*/  UMOV UR4, 0x400 ;  /* 0x0000040000047882 */ /* 0x000fe20000000000 */
[----:B------:R-:W-:Y:S01]  /*37b0*/  HFMA2 R2, -RZ, RZ, 0, 5.9604644775390625e-08 ;  /* 0x00000001ff027431 */ /* 0x000fe200000001ff */
[----:B------:R-:W-:Y:S01]  /*37c0*/  ISETP.GE.U32.AND P0, PT, R3, 0x2, PT ;  /* 0x000000020300780c */ /* 0x000fe20003f06070 */
[----:B------:R-:W-:Y:S01]  /*37d0*/  IMAD.MOV.U32 R8, RZ, RZ, RZ ;  /* 0x000000ffff087224 */ /* 0x000fe200078e00ff */
[----:B--2---:R-:W-:-:S04]  /*37e0*/  ULEA UR4, UR5, UR4, 0x18 ;  /* 0x0000000405047291 */ /* 0x004fc8000f8ec0ff */
[----:B------:R-:W-:Y:S02]  /*37f0*/  UIADD3 UR5, UPT, UPT, UR4, 0x118, URZ ;  /* 0x0000011804057890 */ /* 0x000fe4000fffe0ff */
[----:B------:R-:W-:Y:S02]  /*3800*/  UIADD3 UR8, UPT, UPT, UR4, 0x110, URZ ;  /* 0x0000011004087890 */ /* 0x000fe4000fffe0ff */
[----:B------:R-:W-:-:S12]  /*3810*/  UPRMT UR5, URZ, 0x654, UR5 ;  /* 0x00000654ff057896 */ /* 0x000fd80008000005 */
.L_x_56:
[----:B------:R-:W-:Y:S01]  /*3820*/  SHF.L.U32 R6, R2, 0x1f, RZ ;  /* 0x0000001f02067819 */ /* 0x000fe200000006ff */
[----:B------:R-:W-:Y:S02]  /*3830*/  IMAD.U32 R4, RZ, RZ, UR8 ;  /* 0x00000008ff047e24 */ /* 0x000fe4000f8e00ff */
[----:B------:R-:W-:Y:S01]  /*3840*/  @!P0 IMAD.MOV.U32 R5, RZ, RZ, 0x10 ;  /* 0x00000010ff058424 */ /* 0x000fe200078e00ff */
[----:B------:R-:W2:Y:S02]  /*3850*/  SYNCS.PHASECHK.TRANS64.TRYWAIT P1, [UR4+0x118], R6 ;  /* 0x00011806ff0075a7 */ /* 0x000ea40008021104 */
[----:B------:R-:W-:-:S04]  /*3860*/  PRMT R4, R3, 0x654, R4 ;  /* 0x0000065403047816 */ /* 0x000fc80000000004 */
[----:B------:R-:W-:Y:S01]  /*3870*/  SEL R0, R4, R0, !P0 ;  /* 0x0000000004007207 */ /* 0x000fe20004000000 */
[----:B--2---:R-:W-:Y:S06]  /*3880*/  @!P1 BRA `(.L_x_54) ;  /* 0x0000007000049947 */ /* 0x004fec0003800000 */
.L_x_178:
[----:B------:R-:W-:Y:S01]  /*3890*/  UIADD3 UR6, UPT, UPT, UR4, 0x150, URZ ;  /* 0x0000015004067890 */ /* 0x000fe2000fffe0ff */
[----:B------:R3:W-:Y:S01]  /*38a0*/  @!P0 SYNCS.ARRIVE.TRANS64.RED RZ, [R0+URZ], R5 ;  /* 0x0000000500ff89a7 */ /* 0x0007e200080004ff */
[----:B------:R-:W-:Y:S01]  /*38b0*/  UIADD3 UR7, UPT, UPT, UR4, 0x110, URZ ;  /* 0x0000011004077890 */ /* 0x000fe2000fffe0ff */
[----:B------:R-:W-:-:S08]  /*38c0*/  LOP3.LUT R2, R2, 0x1, RZ, 0x3c, !PT ;  /* 0x0000000102027812 */ /* 0x000fd000078e3cff */
[----:B------:R-:W-:Y:S06]  /*38d0*/  UGETNEXTWORKID.BROADCAST [UR6], [UR7] ;  /* 0x00000000060073ca */ /* 0x000fec0008000100 */
[----:B---3--:R-:W-:-:S04]  /*38e0*/  SHF.L.U32 R5, R8, 0x1f, RZ ;  /* 0x0000001f08057819 */ /* 0x008fc800000006ff */
[----:B------:R-:W3:Y:S02]  /*38f0*/  SYNCS.PHASECHK.TRANS64.TRYWAIT P1, [UR4+0x110], R5 ;  /* 0x00011005ff0075a7 */ /* 0x000ee40008021104 */
[----:B---3--:R-:W-:Y:S05]  /*3900*/  @!P1 BRA `(.L_x_55) ;  /* 0x0000006c00fc9947 */ /* 0x008fea0003800000 */
.L_x_180:
[----:B--2---:R-:W2:Y:S01]  /*3910*/  LDS.128 R4, [UR4+0x150] ;  /* 0x00015004ff047984 */ /* 0x004ea20008000c00 */
[----:B------:R-:W-:Y:S01]  /*3920*/  LOP3.LUT R8, R8, 0x1, RZ, 0x3c, !PT ;  /* 0x0000000108087812 */ /* 0x000fe200078e3cff */
[----:B------:R-:W-:Y:S01]  /*3930*/  @!PT LDS RZ, [RZ] ;  /* 0x00000000fffff984 */ /* 0x000fe20000000800 */
[----:B------:R-:W-:Y:S01]  /*3940*/  @!PT LDS RZ, [RZ] ;  /* 0x00000000fffff984 */ /* 0x000fe20000000800 */
[----:B------:R-:W-:Y:S01]  /*3950*/  @!PT LDS RZ, [RZ] ;  /* 0x00000000fffff984 */ /* 0x000fe20000000800 */
[----:B------:R-:W-:Y:S01]  /*3960*/  @!PT LDS RZ, [RZ] ;  /* 0x00000000fffff984 */ /* 0x000fe20000000800 */
[----:B------:R3:W-:Y:S06]  /*3970*/  MEMBAR.ALL.CTA ;  /* 0x0000000000007992 */ /* 0x0007ec0000008000 */
[----:B---3--:R-:W3:Y:S02]  /*3980*/  FENCE.VIEW.ASYNC.S ;  /* 0x00000000000073c6 */ /* 0x008ee40000000000 */
[----:B---3--:R-:W-:Y:S01]  /*3990*/  SYNCS.ARRIVE.TRANS64.RED.A1T0 RZ, [UR5], RZ ;  /* 0x000000ffffff79a7 */ /* 0x008fe20008100405 */
[----:B--2---:R-:W-:-:S13]  /*39a0*/  LOP3.LUT P1, RZ, R6, 0x1, RZ, 0xc0, !PT ;  /* 0x0000000106ff7812 */ /* 0x004fda000782c0ff */
[----:B------:R-:W-:Y:S05]  /*39b0*/  @P1 BRA `(.L_x_56) ;  /* 0xfffffffc00981947 */ /* 0x000fea000383ffff */
[----:B------:R-:W-:-:S04]  /*39c0*/  SHF.L.U32 R0, R2, 0x1f, RZ ;  /* 0x0000001f02007819 */ /* 0x000fc800000006ff */
[----:B------:R-:W2:Y:S02]  /*39d0*/  SYNCS.PHASECHK.TRANS64 P0, [UR4+0x118], R0 ;  /* 0x00011800ff0075a7 */ /* 0x000ea40008001004 */
[----:B-12---:R-:W-:Y:S05]  /*39e0*/  @P0 EXIT ;  /* 0x000000000000094d */ /* 0x006fea0003800000 */
[----:B------:R-:W-:-:S07]  /*39f0*/  MOV R0, UR4 ;  /* 0x0000000400007c02 */ /* 0x000fce0008000f00 */
.L_x_57:
[----:B-1----:R-:W-:-:S04]  /*3a00*/  SHF.L.U32 R3, R2, 0x1f, RZ ;  /* 0x0000001f02037819 */ /* 0x002fc800000006ff */
[----:B------:R1:W2:Y:S03]  /*3a10*/  SYNCS.PHASECHK.TRANS64.TRYWAIT P0, [R0+URZ+0x118], R3 ;  /* 0x00011803000075a7 */ /* 0x0002a600080011ff */
[----:B--2---:R-:W-:Y:S05]  /*3a20*/  @!P0 NANOSLEEP.SYNCS 0x989680 ;  /* 0x009896800000895d */ /* 0x004fea0003900000 */
[----:B------:R-:W2:Y:S02]  /*3a30*/  @!P0 SYNCS.PHASECHK.TRANS64 P0, [R0+URZ+0x118], R3 ;  /* 0x00011803000085a7 */ /* 0x000ea400080010ff */
[----:B--2---:R-:W-:Y:S05]  /*3a40*/  @P0 EXIT ;  /* 0x000000000000094d */ /* 0x004fea0003800000 */
[----:B------:R-:W-:Y:S05]  /*3a50*/  BRA `(.L_x_57) ;  /* 0xfffffffc00e87947 */ /* 0x000fea000383ffff */
.L_x_53:
[----:B------:R-:W-:Y:S05]  /*3a60*/  BRA.U UP4, `(.L_x_58) ;  /* 0x0000001104a47547 */ /* 0x000fea000b800000 */
[----:B------:R-:W2:Y:S01]  /*3a70*/  S2UR UR4, SR_CgaCtaId ;  /* 0x00000000000479c3 */ /* 0x000ea20000008800 */
[----:B------:R-:W-:Y:S01]  /*3a80*/  UMOV UR5, 0x40 ;  /* 0x0000004000057882 */ /* 0x000fe20000000000 */
[----:B------:R-:W-:Y:S01]  /*3a90*/  NOP ;  /* 0x0000000000007918 */ /* 0x000fe20000000000 */
[----:B------:R-:W-:Y:S01]  /*3aa0*/  UMOV UR6, 0x400 ;  /* 0x0000040000067882 */ /* 0x000fe20000000000 */
[----:B--2---:R-:W-:Y:S02]  /*3ab0*/  ULEA UR5, UR4, UR5, 0x18 ;  /* 0x0000000504057291 */ /* 0x004fe4000f8ec0ff */
[----:B------:R-:W-:-:S07]  /*3ac0*/  ULEA UR6, UR4, UR6, 0x18 ;  /* 0x0000000604067291 */ /* 0x000fce000f8ec0ff */
[----:B------:R-:W2:Y:S02]  /*3ad0*/  LDS.U8 R3, [UR5+0x1c] ;  /* 0x00001c05ff037984 */ /* 0x000ea40008000000 */
[----:B--2---:R-:W-:-:S13]  /*3ae0*/  ISETP.NE.AND P0, PT, R3, RZ, PT ;  /* 0x000000ff0300720c */ /* 0x004fda0003f05270 */
[----:B------:R-:W-:Y:S05]  /*3af0*/  @P0 BRA `(.L_x_59) ;  /* 0x0000000400080947 */ /* 0x000fea0003800000 */
[----:B------:R-:W-:Y:S02]  /*3b00*/  UISETP.NE.U32.AND UP1, UPT, UR41, 0x1, UPT ;  /* 0x000000012900788c */ /* 0x000fe4000bf25070 */
[----:B------:R-:W-:-:S07]  /*3b10*/  UIADD3 UR7, UPT, UPT, UR5, 0x8, URZ ;  /* 0x0000000805077890 */ /* 0x000fce000fffe0ff */
[----:B------:R-:W-:Y:S05]  /*3b20*/  BRA.U !UP1, `(.L_x_60) ;  /* 0x00000001099c7547 */ /* 0x000fea000b800000 */
[----:B------:R-:W-:Y:S01]  /*3b30*/  ELECT P0, URZ, PT ;  /* 0x0000000000ff782f */ /* 0x000fe20003800000 */
[----:B------:R-:W-:-:S12]  /*3b40*/  BSSY B0, `(.L_x_60) ;  /* 0x0000025000007945 */ /* 0x000fd80003800000 */
[----:B------:R-:W-:Y:S05]  /*3b50*/  @!P0 BRA `(.L_x_61) ;  /* 0x00000000008c8947 */ /* 0x000fea0003800000 */
[----:B------:R-:W-:-:S05]  /*3b60*/  UMOV UR4, 0x10 ;  /* 0x0000001000047882 */ /* 0x000fca0000000000 */
[----:B------:R-:W-:Y:S04]  /*3b70*/  DEPBAR.LE SB2, 0x36 ;  /* 0x0000ad800000791a */ /* 0x000fe80000000000 */
[----:B------:R-:W2:Y:S02]  /*3b80*/  UTCATOMSWS.2CTA.FIND_AND_SET.ALIGN UP0, UR4, UR4 ;  /* 0x00000004000475e3 */ /* 0x000ea40008200800 */
[----:B--2---:R-:W-:Y:S01]  /*3b90*/  MOV R10, UR4 ;  /* 0x00000004000a7c02 */ /* 0x004fe20008000f00 */
[----:B------:R-:W-:Y:S06]  /*3ba0*/  BRA.U UP0, `(.L_x_62) ;  /* 0x0000000100187547 */ /* 0x000fec000b800000 */
.L_x_63:
[----:B------:R-:W-:Y:S05]  /*3bb0*/  NANOSLEEP 0x64 ;  /* 0x000000640000795d */ /* 0x000fea0003800000 */
[----:B------:R-:W-:-:S05]  /*3bc0*/  UMOV UR4, 0x10 ;  /* 0x0000001000047882 */ /* 0x000fca0000000000 */
[----:B------:R-:W-:Y:S04]  /*3bd0*/  DEPBAR.LE SB2, 0x36 ;  /* 0x0000ad800000791a */ /* 0x000fe80000000000 */
[----:B------:R-:W2:Y:S02]  /*3be0*/  UTCATOMSWS.2CTA.FIND_AND_SET.ALIGN UP0, UR4, UR4 ;  /* 0x00000004000475e3 */ /* 0x000ea40008200800 */
[----:B--2---:R-:W-:Y:S01]  /*3bf0*/  MOV R10, UR4 ;  /* 0x00000004000a7c02 */ /* 0x004fe20008000f00 */
[----:B------:R-:W-:Y:S05]  /*3c00*/  BRA.U !UP0, `(.L_x_63) ;  /* 0xfffffffd08e87547 */ /* 0x000fea000b83ffff */
.L_x_62:
[----:B------:R-:W2:Y:S01]  /*3c10*/  LDS R6, [UR5+0x10] ;  /* 0x00001005ff067984 */ /* 0x000ea20008000800 */
[----:B------:R-:W-:Y:S01]  /*3c20*/  IMAD.U32 R3, RZ, RZ, UR6 ;  /* 0x00000006ff037e24 */ /* 0x000fe2000f8e00ff */
[----:B------:R-:W-:-:S03]  /*3c30*/  MOV R4, UR40 ;  /* 0x0000002800047c02 */ /* 0x000fc60008000f00 */
[----:B------:R-:W-:Y:S01]  /*3c40*/  VIADD R3, R3, 0x160 ;  /* 0x0000016003037836 */ /* 0x000fe20000000000 */
[----:B--2---:R-:W-:-:S04]  /*3c50*/  SHF.L.U32 R6, R6, 0x1f, RZ ;  /* 0x0000001f06067819 */ /* 0x004fc800000006ff */
[----:B------:R-:W2:Y:S02]  /*3c60*/  SYNCS.PHASECHK.TRANS64.TRYWAIT P0, [UR5+0x8], R6 ;  /* 0x00000806ff0075a7 */ /* 0x000ea40008001105 */
[----:B--2---:R-:W-:Y:S05]  /*3c70*/  @P0 BRA `(.L_x_64) ;  /* 0x0000000000080947 */ /* 0x004fea0003800000 */
[----:B------:R-:W2:Y:S02]  /*3c80*/  SYNCS.PHASECHK.TRANS64.TRYWAIT P0, [UR5+0x8], R6 ;  /* 0x00000806ff0075a7 */ /* 0x000ea40008001105 */
[----:B--2---:R-:W-:Y:S05]  /*3c90*/  @!P0 BRA `(.L_x_65) ;  /* 0x0000006c00308947 */ /* 0x004fea0003800000 */
.L_x_64:
[----:B------:R-:W-:Y:S01]  /*3ca0*/  PRMT R4, R4, 0x654, R3 ;  /* 0x0000065404047816 */ /* 0x000fe20000000003 */
[----:B------:R-:W-:Y:S01]  /*3cb0*/  HFMA2 R3, -RZ, RZ, 0, 5.9604644775390625e-08 ;  /* 0x00000001ff037431 */ /* 0x000fe200000001ff */
[----:B------:R-:W-:Y:S01]  /*3cc0*/  UPRMT UR4, UR40, 0x654, UR7 ;  /* 0x0000065428047896 */ /* 0x000fe20008000007 */
[----:B------:R-:W-:Y:S02]  /*3cd0*/  IMAD.MOV.U32 R8, RZ, RZ, 0xffff ;  /* 0x0000ffffff087424 */ /* 0x000fe400078e00ff */
[----:B--2---:R-:W-:Y:S02]  /*3ce0*/  IMAD.MOV.U32 R6, RZ, RZ, 0x4 ;  /* 0x00000004ff067424 */ /* 0x004fe400078e00ff */
[----:B------:R-:W-:Y:S01]  /*3cf0*/  IMAD.SHL.U32 R9, R10, 0x20, RZ ;  /* 0x000000200a097824 */ /* 0x000fe200078e00ff */
[----:B------:R-:W-:Y:S02]  /*3d00*/  MOV R5, UR4 ;  /* 0x0000000400057c02 */ /* 0x000fe40008000f00 */
[-C--:B------:R-:W-:Y:S01]  /*3d10*/  SHF.L.U32 R8, R8, R10.reuse, RZ ;  /* 0x0000000a08087219 */ /* 0x080fe200000006ff */
[----:B------:R2:W-:Y:S01]  /*3d20*/  SYNCS.ARRIVE.TRANS64.RED RZ, [UR4], R6 ;  /* 0x00000006ffff79a7 */ /* 0x0005e20008000404 */
[----:B------:R-:W-:Y:S01]  /*3d30*/  SHF.L.U32 R7, R3, R10, RZ ;  /* 0x0000000a03077219 */ /* 0x000fe200000006ff */
[----:B------:R2:W-:Y:S04]  /*3d40*/  STS [UR6+0x160], R9 ;  /* 0x00016009ff007988 */ /* 0x0005e80008000806 */
[----:B------:R2:W-:Y:S04]  /*3d50*/  STAS [R4.64], R10 ;  /* 0x0000000a04007dbd */ /* 0x0005e8000c0008ff */
[----:B------:R2:W-:Y:S04]  /*3d60*/  ATOMS.OR RZ, [UR5+0x14], R8 ;  /* 0x00001408ffff798c */ /* 0x0005e8000b000005 */
[----:B------:R2:W-:Y:S04]  /*3d70*/  ATOMS.OR RZ, [UR5+0x18], R7 ;  /* 0x00001807ffff798c */ /* 0x0005e8000b000005 */
[----:B------:R2:W-:Y:S02]  /*3d80*/  ATOMS.XOR RZ, [UR5+0x10], R3 ;  /* 0x00001003ffff798c */ /* 0x0005e4000b800005 */
.L_x_61:
[----:B-1----:R-:W-:Y:S05]  /*3d90*/  BSYNC B0 ;  /* 0x0000000000007941 */ /* 0x002fea0003800000 */
.L_x_60:
[----:B------:R-:W-:Y:S05]  /*3da0*/  BRA.U UP1, `(.L_x_66) ;  /* 0x00000001016c7547 */ /* 0x000fea000b800000 */
[----:B------:R-:W-:-:S03]  /*3db0*/  UMOV UR4, 0xffffffff ;  /* 0xffffffff00047882 */ /* 0x000fc60000000000 */
[----:B------:R-:W-:Y:S05]  /*3dc0*/  BRA.DIV UR4, `(.L_x_67) ;  /* 0x0000006a04fc7947 */ /* 0x000fea000b800000 */
[----:B------:R-:W-:-:S13]  /*3dd0*/  ELECT P0, URZ, PT ;  /* 0x0000000000ff782f */ /* 0x000fda0003800000 */
.L_x_183:
[----:B------:R-:W-:Y:S05]  /*3de0*/  @!P0 BRA `(.L_x_66) ;  /* 0x00000000005c8947 */ /* 0x000fea0003800000 */
[----:B--2---:R-:W2:Y:S02]  /*3df0*/  LDS R4, [UR5+0x10] ;  /* 0x00001005ff047984 */ /* 0x004ea40008000800 */
[----:B--2---:R-:W-:-:S04]  /*3e00*/  SHF.L.U32 R4, R4, 0x1f, RZ ;  /* 0x0000001f04047819 */ /* 0x004fc800000006ff */
[----:B------:R-:W2:Y:S02]  /*3e10*/  SYNCS.PHASECHK.TRANS64.TRYWAIT P0, [UR5+0x8], R4 ;  /* 0x00000804ff0075a7 */ /* 0x000ea40008001105 */
[----:B--2---:R-:W-:Y:S05]  /*3e20*/  @P0 BRA `(.L_x_68) ;  /* 0x0000000000080947 */ /* 0x004fea0003800000 */
[----:B------:R-:W2:Y:S02]  /*3e30*/  SYNCS.PHASECHK.TRANS64.TRYWAIT P0, [UR5+0x8], R4 ;  /* 0x00000804ff0075a7 */ /* 0x000ea40008001105 */
[----:B--2---:R-:W-:Y:S05]  /*3e40*/  @!P0 BRA `(.L_x_69) ;  /* 0x0000006c00008947 */ /* 0x004fea0003800000 */
.L_x_68:
[----:B------:R-:W3:Y:S01]  /*3e50*/  LDS R6, [UR6+0x160] ;  /* 0x00016006ff067984 */ /* 0x000ee20008000800 */
[----:B--2---:R-:W-:Y:S02]  /*3e60*/  HFMA2 R3, -RZ, RZ, 0, 5.9604644775390625e-08 ;  /* 0x00000001ff037431 */ /* 0x004fe400000001ff */
[----:B------:R-:W-:Y:S01]  /*3e70*/  IMAD.MOV.U32 R4, RZ, RZ, 0xffff ;  /* 0x0000ffffff047424 */ /* 0x000fe200078e00ff */
[----:B------:R-:W-:Y:S01]  /*3e80*/  UPRMT UR4, UR40, 0x654, UR7 ;  /* 0x0000065428047896 */ /* 0x000fe20008000007 */
[----:B---3--:R-:W-:-:S03]  /*3e90*/  IMAD.SHL.U32 R5, R6, 0x20, RZ ;  /* 0x0000002006057824 */ /* 0x008fc600078e00ff */
[-C--:B------:R-:W-:Y:S02]  /*3ea0*/  SHF.L.U32 R4, R4, R6.reuse, RZ ;  /* 0x0000000604047219 */ /* 0x080fe400000006ff */
[----:B------:R-:W-:Y:S01]  /*3eb0*/  SHF.L.U32 R6, R3, R6, RZ ;  /* 0x0000000603067219 */ /* 0x000fe200000006ff */
[----:B------:R3:W-:Y:S04]  /*3ec0*/  STS [UR6+0x160], R5 ;  /* 0x00016005ff007988 */ /* 0x0007e80008000806 */
[----:B------:R3:W-:Y:S04]  /*3ed0*/  ATOMS.OR RZ, [UR5+0x14], R4 ;  /* 0x00001404ffff798c */ /* 0x0007e8000b000005 */
[----:B------:R3:W-:Y:S01]  /*3ee0*/  ATOMS.OR RZ, [UR5+0x18], R6 ;  /* 0x00001806ffff798c */ /* 0x0007e2000b000005 */
[----:B------:R-:W-:Y:S03]  /*3ef0*/  SYNCS.ARRIVE.TRANS64.RED.A1T0 RZ, [UR4], RZ ;  /* 0x000000ffffff79a7 */ /* 0x000fe60008100404 */
[----:B------:R3:W-:Y:S01]  /*3f00*/  ATOMS.XOR RZ, [UR5+0x10], R3 ;  /* 0x00001003ffff798c */ /* 0x0007e2000b800005 */
[----:B------:R-:W-:Y:S05]  /*3f10*/  BRA `(.L_x_66) ;  /* 0x0000000000107947 */ /* 0x000fea0003800000 */
.L_x_59:
[----:B------:R-:W-:Y:S02]  /*3f20*/  MOV R3, 0xffffffff ;  /* 0xffffffff00037802 */ /* 0x000fe40000000f00 */
[----:B------:R-:W-:-:S03]  /*3f30*/  MOV R4, 0x3f60 ;  /* 0x00003f6000047802 */ /* 0x000fc60000000f00 */
[----:B------:R2:W-:Y:S04]  /*3f40*/  STS [UR6+0x160], R3 ;  /* 0x00016003ff007988 */ /* 0x0005e80008000806 */
[----:B-12--5:R-:W-:Y:S05]  /*3f50*/  CALL.REL.NOINC `($__internal_1_$__cuda_sm10x_tcgen05_guardrail_trap_phase_invalid_during_alloc) ;  /* 0x0000007000b07944 */ /* 0x026fea0003c00000 */
.L_x_66:
[----:B------:R-:W-:Y:S05]  /*3f60*/  WARPSYNC.ALL ;  /* 0x0000000000007948 */ /* 0x000fea0003800000 */
[----:B------:R-:W4:Y:S01]  /*3f70*/  S2UR UR21, SR_CgaCtaId ;  /* 0x00000000001579c3 */ /* 0x000f220000008800 */
[----:B------:R-:W-:Y:S01]  /*3f80*/  UMOV UR4, 0x400 ;  /* 0x0000040000047882 */ /* 0x000fe20000000000 */
[----:B------:R-:W-:-:S06]  /*3f90*/  NOP ;  /* 0x0000000000007918 */ /* 0x000fcc0000000000 */
[----:B------:R-:W-:Y:S06]  /*3fa0*/  BAR.ARV 0x6, 0xa0 ;  /* 0x0182800000007b1d */ /* 0x000fec0000002000 */
[----:B------:R-:W1:Y:S01]  /*3fb0*/  LDCU UR7, c[0x0][0x390] ;  /* 0x00007200ff0777ac */ /* 0x000e620008000800 */
[----:B------:R-:W-:Y:S01]  /*3fc0*/  LOP3.LUT R2, R2, 0xffff, RZ, 0xc0, !PT ;  /* 0x0000ffff02027812 */ /* 0x000fe200078ec0ff */
[----:B--2---:R-:W-:Y:S01]  /*3fd0*/  IMAD.MOV.U32 R8, RZ, RZ, 0x1 ;  /* 0x00000001ff087424 */ /* 0x004fe200078e00ff */
[----:B------:R-:W-:Y:S01]  /*3fe0*/  LOP3.LUT R0, R0, 0xffff, RZ, 0xc0, !PT ;  /* 0x0000ffff00007812 */ /* 0x000fe200078ec0ff */
[----:B------:R-:W-:Y:S01]  /*3ff0*/  UMOV UR25, URZ ;  /* 0x000000ff00197c82 */ /* 0x000fe20008000000 */
[----:B------:R-:W-:Y:S01]  /*4000*/  R2UR UR22, R2 ;  /* 0x00000000021672ca */ /* 0x000fe200000e0000 */
[----:B------:R-:W-:Y:S01]  /*4010*/  IMAD.MOV.U32 R2, RZ, RZ, RZ ;  /* 0x000000ffff027224 */ /* 0x000fe200078e00ff */
[----:B------:R-:W-:Y:S01]  /*4020*/  R2UR UR36, R0 ;  /* 0x00000000002472ca */ /* 0x000fe200000e0000 */
[----:B------:R-:W-:Y:S01]  /*4030*/  IMAD.MOV.U32 R0, RZ, RZ, RZ ;  /* 0x000000ffff007224 */ /* 0x000fe200078e00ff */
[----:B------:R-:W-:Y:S01]  /*4040*/  UMOV UR18, URZ ;  /* 0x000000ff00127c82 */ /* 0x000fe20008000000 */
[----:B----4-:R-:W-:-:S02]  /*4050*/  ULEA UR21, UR21, UR4, 0x18 ;  /* 0x0000000415157291 */ /* 0x010fc4000f8ec0ff */
[----:B------:R-:W-:Y:S02]  /*4060*/  UISETP.NE.AND UP4, UPT, UR41, URZ, UPT ;  /* 0x000000ff2900728c */ /* 0x000fe4000bf85270 */
[----:B------:R-:W-:Y:S02]  /*4070*/  UIADD3 UR6, UPT, UPT, UR21, 0x8400, URZ ;  /* 0x0000840015067890 */ /* 0x000fe4000fffe0ff */
[----:B------:R-:W-:Y:S02]  /*4080*/  UIADD3 UR5, UPT, UPT, UR21, 0x20400, URZ ;  /* 0x0002040015057890 */ /* 0x000fe4000fffe0ff */
[----:B-1----:R-:W-:Y:S01]  /*4090*/  UIADD3 UR7, UPT, UPT, UR7, 0x1f, URZ ;  /* 0x0000001f07077890 */ /* 0x002fe2000fffe0ff */
[----:B---3--:R-:W1:Y:S01]  /*40a0*/  LDS R3, [UR21+0x160] ;  /* 0x00016015ff037984 */ /* 0x008e620008000800 */
[----:B------:R-:W-:Y:S02]  /*40b0*/  USHF.R.U32.HI UR6, URZ, 0x4, UR6 ;  /* 0x00000004ff067899 */ /* 0x000fe40008011606 */
[----:B------:R-:W-:-:S02]  /*40c0*/  USHF.R.S32.HI UR4, URZ, 0x1f, UR7 ;  /* 0x0000001fff047899 */ /* 0x000fc40008011407 */
[----:B------:R-:W-:Y:S02]  /*40d0*/  USHF.R.U32.HI UR5, URZ, 0x4, UR5 ;  /* 0x00000004ff057899 */ /* 0x000fe40008011605 */
[----:B------:R-:W-:Y:S02]  /*40e0*/  ULEA.HI UR4, UR4, UR7, URZ, 0x5 ;  /* 0x0000000704047291 */ /* 0x000fe4000f8f28ff */
[----:B------:R-:W-:Y:S02]  /*40f0*/  UIADD3 UR38, UPT, UPT, UR21, 0x118, URZ ;  /* 0x0000011815267890 */ /* 0x000fe4000fffe0ff */
[----:B------:R-:W-:Y:S02]  /*4100*/  USHF.R.S32.HI UR27, URZ, 0x5, UR4 ;  /* 0x00000005ff1b7899 */ /* 0x000fe40008011404 */
[----:B------:R-:W-:Y:S02]  /*4110*/  ULOP3.LUT UR23, UR6, 0x3fff, URZ, 0xc0, !UPT ;  /* 0x00003fff06177892 */ /* 0x000fe4000f8ec0ff */
[----:B------:R-:W-:-:S02]  /*4120*/  UISETP.LT.AND UP0, UPT, UR27, 0x1, UPT ;  /* 0x000000011b00788c */ /* 0x000fc4000bf01270 */
[----:B------:R-:W-:Y:S02]  /*4130*/  ULOP3.LUT UR24, UR5, 0x3fff, URZ, 0xc0, !UPT ;  /* 0x00003fff05187892 */ /* 0x000fe4000f8ec0ff */
[----:B------:R-:W-:Y:S02]  /*4140*/  USEL UR37, UR27, 0x1, !UP0 ;  /* 0x000000011b257887 */ /* 0x000fe4000c000000 */
[----:B------:R-:W-:Y:S02]  /*4150*/  UPRMT UR38, URZ, 0x654, UR38 ;  /* 0x00000654ff267896 */ /* 0x000fe40008000026 */
[----:B------:R-:W-:Y:S02]  /*4160*/  ULOP3.LUT UR23, UR23, 0x1000000, URZ, 0xfc, !UPT ;  /* 0x0100000017177892 */ /* 0x000fe4000f8efcff */
[----:B------:R-:W-:Y:S02]  /*4170*/  ULOP3.LUT UR24, UR24, 0x1000000, URZ, 0xfc, !UPT ;  /* 0x0100000018187892 */ /* 0x000fe4000f8efcff */
[----:B------:R-:W-:Y:S01]  /*4180*/  UIADD3 UR37, UPT, UPT, -UR37, URZ, URZ ;  /* 0x000000ff25257290 */ /* 0x000fe2000fffe1ff */
[----:B------:R-:W-:Y:S01]  /*4190*/  UMOV UR34, 0x0 ;  /* 0x0000000000227882 */ /* 0x000fe20000000000 */
[----:B------:R-:W-:Y:S01]  /*41a0*/  UMOV UR35, 0x8218910 ;  /* 0x0821891000237882 */ /* 0x000fe20000000000 */
[----:B------:R-:W-:Y:S01]  /*41b0*/  UMOV UR32, 0x0 ;  /* 0x0000000000207882 */ /* 0x000fe20000000000 */
[----:B------:R-:W-:Y:S01]  /*41c0*/  UMOV UR33, 0x8218910 ;  /* 0x0821891000217882 */ /* 0x000fe20000000000 */
[----:B------:R-:W-:Y:S01]  /*41d0*/  UMOV UR30, 0x0 ;  /* 0x00000000001e7882 */ /* 0x000fe20000000000 */
[----:B------:R-:W-:Y:S01]  /*41e0*/  UMOV UR31, 0x8218910 ;  /* 0x08218910001f7882 */ /* 0x000fe20000000000 */
[----:B------:R-:W-:Y:S01]  /*41f0*/  UMOV UR28, 0x0 ;  /* 0x00000000001c7882 */ /* 0x000fe20000000000 */
[----:B------:R-:W-:Y:S01]  /*4200*/  UMOV UR29, 0x8218910 ;  /* 0x08218910001d7882 */ /* 0x000fe20000000000 */
[C---:B-1----:R-:W-:Y:S01]  /*4210*/  VIADD R5, R3.reuse, 0x40 ;  /* 0x0000004003057836 */ /* 0x042fe20000000000 */
[----:B------:R-:W-:-:S04]  /*4220*/  LOP3.LUT R4, R3, 0xffff, RZ, 0xc0, !PT ;  /* 0x0000ffff03047812 */ /* 0x000fc800078ec0ff */
[----:B------:R-:W-:-:S05]  /*4230*/  LOP3.LUT R5, R5, 0xffff, RZ, 0xc0, !PT ;  /* 0x0000ffff05057812 */ /* 0x000fca00078ec0ff */
[----:B------:R1:W-:Y:S02]  /*4240*/  STL.64 [R1], R4 ;  /* 0x0000000401007387 */ /* 0x0003e40000100a00 */
.L_x_78:
[----:B-1----:R-:W-:-:S04]  /*4250*/  SHF.L.U32 R5, R2, 0x1f, RZ ;  /* 0x0000001f02057819 */ /* 0x002fc800000006ff */
[----:B------:R-:W1:Y:S02]  /*4260*/  SYNCS.PHASECHK.TRANS64.TRYWAIT P0, [UR21+0x110], R5 ;  /* 0x00011005ff0075a7 */ /* 0x000e640008001115 */
[----:B-1-34-:R-:W-:Y:S05]  /*4270*/  @!P0 BRA `(.L_x_70) ;  /* 0x00000068000c8947 */ /* 0x01afea0003800000 */
.L_x_185:
[----:B-1----:R-:W1:Y:S01]  /*4280*/  LDS.128 R4, [UR21+0x150] ;  /* 0x00015015ff047984 */ /* 0x002e620008000c00 */
[----:B------:R-:W-:Y:S01]  /*4290*/  ULEA UR26, UR25, UR21, 0x3 ;  /* 0x00000015191a7291 */ /* 0x000fe2000f8e18ff */
[----:B------:R-:W-:Y:S01]  /*42a0*/  @!PT LDS RZ, [RZ] ;  /* 0x00000000fffff984 */ /* 0x000fe20000000800 */
[----:B------:R-:W-:Y:S01]  /*42b0*/  @!PT LDS RZ, [RZ] ;  /* 0x00000000fffff984 */ /* 0x000fe20000000800 */
[----:B------:R-:W-:Y:S01]  /*42c0*/  @!PT LDS RZ, [RZ] ;  /* 0x00000000fffff984 */ /* 0x000fe20000000800 */
[----:B------:R-:W-:Y:S01]  /*42d0*/  @!PT LDS RZ, [RZ] ;  /* 0x00000000fffff984 */ /* 0x000fe20000000800 */
[----:B------:R2:W-:Y:S06]  /*42e0*/  MEMBAR.ALL.CTA ;  /* 0x0000000000007992 */ /* 0x0005ec0000008000 */
[----:B--2---:R-:W2:Y:S02]  /*42f0*/  FENCE.VIEW.ASYNC.S ;  /* 0x00000000000073c6 */ /* 0x004ea40000000000 */
[----:B--2---:R-:W-:Y:S01]  /*4300*/  SYNCS.ARRIVE.TRANS64.RED.A1T0 RZ, [UR38], RZ ;  /* 0x000000ffffff79a7 */ /* 0x004fe20008100426 */
[----:B-1----:R-:W-:Y:S01]  /*4310*/  LOP3.LUT P3, RZ, R6, 0x1, RZ, 0xc0, !PT ;  /* 0x0000000106ff7812 */ /* 0x002fe2000786c0ff */
[----:B------:R-:W-:-:S12]  /*4320*/  BRA.U UP4, `(.L_x_71) ;  /* 0x00000001040c7547 */ /* 0x000fd8000b800000 */
[----:B------:R-:W-:-:S04]  /*4330*/  SHF.L.U32 R5, R8, 0x1f, RZ ;  /* 0x0000001f08057819 */ /* 0x000fc800000006ff */
[----:B------:R-:W1:Y:S02]  /*4340*/  SYNCS.PHASECHK.TRANS64.TRYWAIT P0, [UR26+0x130], R5 ;  /* 0x00013005ff0075a7 */ /* 0x000e64000800111a */
[----:B-1----:R-:W-:Y:S05]  /*4350*/  @!P0 BRA `(.L_x_72) ;  /* 0x0000006400ec8947 */ /* 0x002fea0003800000 */
.L_x_71:
[----:B------:R-:W-:Y:S05]  /*4360*/  BRA.U UP4, `(.L_x_73) ;  /* 0x00000005040c7547 */ /* 0x000fea000b800000 */
[----:B------:R-:W2:Y:S02]  /*4370*/  LDCU UR4, c[0x0][0x390] ;  /* 0x00007200ff0477ac */ /* 0x000ea40008000800 */
[----:B--2---:R-:W-:-:S09]  /*4380*/  UISETP.GE.AND UP0, UPT, UR4, 0x1, UPT ;  /* 0x000000010400788c */ /* 0x004fd2000bf06270 */
[----:B------:R-:W-:Y:S05]  /*4390*/  BRA.U !UP0, `(.L_x_74) ;  /* 0x0000000108f47547 */ /* 0x000fea000b800000 */
[----:B------:R-:W-:Y:S01]  /*43a0*/  ULEA UR4, UR25, UR48, 0x2 ;  /* 0x0000003019047291 */ /* 0x000fe2000f8e10ff */
[----:B-1----:R-:W-:-:S08]  /*43b0*/  SHF.L.U32 R4, R0, 0x1f, RZ ;  /* 0x0000001f00047819 */ /* 0x002fd000000006ff */
[----:B------:R-:W5:Y:S01]  /*43c0*/  LDL R5, [UR4] ;  /* 0x00000004ff057983 */ /* 0x000f620008100800 */
[----:B------:R-:W-:Y:S02]  /*43d0*/  ULEA UR4, UR18, UR21, 0x3 ;  /* 0x0000001512047291 */ /* 0x000fe4000f8e18ff */
[----:B------:R-:W-:Y:S01]  /*43e0*/  UPLOP3.LUT UP2, UPT, UPT, UPT, UPT, 0x40, 0x4 ;  /* 0x000000000004789c */ /* 0x000fe20003f4e870 */
[----:B------:R-:W-:Y:S01]  /*43f0*/  UMOV UR20, UR37 ;  /* 0x0000002500147c82 */ /* 0x000fe20008000000 */
[----:B------:R-:W-:-:S05]  /*4400*/  UMOV UR19, UR27 ;  /* 0x0000001b00137c82 */ /* 0x000fca0008000000 */
[----:B------:R1:W2:Y:S01]  /*4410*/  SYNCS.PHASECHK.TRANS64.TRYWAIT P2, [UR4], R4 ;  /* 0x00000004ff0075a7 */ /* 0x0002a20008041104 */
[----:B------:R-:W-:-:S05]  /*4420*/  UMOV UR4, UR18 ;  /* 0x0000001200047c82 */ /* 0x000fca0008000000 */
.L_x_77:
[----:B------:R-:W-:Y:S02]  /*4430*/  UIADD3 UR20, UPT, UPT, UR20, 0x1, URZ ;  /* 0x0000000114147890 */ /* 0x000fe4000fffe0ff */
[----:B------:R-:W-:Y:S02]  /*4440*/  ULEA UR17, UR4, UR21, 0x3 ;  /* 0x0000001504117291 */ /* 0x000fe4000f8e18ff */
[----:B------:R-:W-:Y:S01]  /*4450*/  UISETP.NE.AND UP3, UPT, UR20, URZ, UPT ;  /* 0x000000ff1400728c */ /* 0x000fe2000bf65270 */
[----:B--234-:R-:W-:Y:S10]  /*4460*/  @P2 BRA `(.L_x_75) ;  /* 0x00000000000c2947 */ /* 0x01cff40003800000 */
[----:B------:R-:W-:Y:S04]  /*4470*/  SHF.L.U32 R6, R0, 0x1f, RZ ;  /* 0x0000001f00067819 */ /* 0x000fe800000006ff */
[----:B------:R-:W2:Y:S02]  /*4480*/  SYNCS.PHASECHK.TRANS64.TRYWAIT P0, [UR17], R6 ;  /* 0x00000006ff0075a7 */ /* 0x000ea40008001111 */
[----:B--2---:R-:W-:Y:S05]  /*4490*/  @!P0 BRA `(.L_x_76) ;  /* 0x0000006400b48947 */ /* 0x004fea0003800000 */
.L_x_75:
[----:B------:R-:W-:Y:S01]  /*44a0*/  UISETP.NE.AND UP0, UPT, UR19, 0x1, UPT ;  /* 0x000000011300788c */ /* 0x000fe2000bf05270 */
[----:B------:R-:W-:Y:S01]  /*44b0*/  PLOP3.LUT P2, PT, PT, PT, PT, 0x80, 0x8 ;  /* 0x000000000008781c */ /* 0x000fe20003f4f070 */
[----:B------:R-:W-:Y:S02]  /*44c0*/  UIADD3 UR5, UPT, UPT, UR4, 0x1, URZ ;  /* 0x0000000104057890 */ /* 0x000fe4000fffe0ff */
[----:B------:R-:W-:Y:S02]  /*44d0*/  ULEA UR10, UR4, UR24, 0x9 ;  /* 0x00000018040a7291 */ /* 0x000fe4000f8e48ff */
[----:B------:R-:W-:Y:S01]  /*44e0*/  UISETP.NE.AND UP1, UPT, UR5, 0xc, UPT ;  /* 0x0000000c0500788c */ /* 0x000fe2000bf25270 */
[----:B------:R-:W-:Y:S01]  /*44f0*/  PLOP3.LUT P0, PT, PT, PT, UP0, 0x80, 0x8 ;  /* 0x000000000008781c */ /* 0x000fe20003f0f008 */
[----:B------:R-:W-:Y:S02]  /*4500*/  ULEA UR14, UR4, UR23, 0x9 ;  /* 0x00000017040e7291 */ /* 0x000fe4000f8e48ff */
[----:B------:R-:W-:Y:S02]  /*4510*/  USEL UR6, URZ, 0x1, UP1 ;  /* 0x00000001ff067887 */ /* 0x000fe40008800000 */
[----:B------:R-:W-:Y:S01]  /*4520*/  USEL UR18, UR5, URZ, UP1 ;  /* 0x000000ff05127287 */ /* 0x000fe20008800000 */
[----:B------:R-:W-:Y:S11]  /*4530*/  ELECT P1, URZ, PT ;  /* 0x0000000000ff782f */ /* 0x000ff60003820000 */
[----:B------:R-:W-:Y:S02]  /*4540*/  @!UPT UIADD3 URZ, UPT, UPT, URZ, URZ, URZ ;  /* 0x000000fffffff290 */ /* 0x000fe4000fffe0ff */
[C---:B-----5:R-:W-:Y:S01]  /*4550*/  @P1 R2UR.BROADCAST UR4, R5.reuse ;  /* 0x00000000050412ca */ /* 0x060fe200008e0000 */
[----:B------:R-:W-:Y:S01]  /*4560*/  @UP0 ULEA UR5, UR18, UR21, 0x3 ;  /* 0x0000001512050291 */ /* 0x000fe2000f8e18ff */
[----:B------:R-:W-:Y:S01]  /*4570*/  LOP3.LUT R0, R0, UR6, RZ, 0x3c, !PT ;  /* 0x0000000600007c12 */ /* 0x000fe2000f8e3cff */
[----:B------:R-:W-:Y:S02]  /*4580*/  UIADD3 UR8, UPT, UPT, UR10, 0x40, URZ ;  /* 0x000000400a087890 */ /* 0x000fe4000fffe0ff */
[----:B------:R-:W-:Y:S01]  /*4590*/  UIADD3 UR6, UPT, UPT, UR14, 0x40, URZ ;  /* 0x000000400e067890 */ /* 0x000fe2000fffe0ff */
[----:B-1----:R-:W-:Y:S01]  /*45a0*/  @P0 SHF.L.U32 R4, R0, 0x1f, RZ ;  /* 0x0000001f00040819 */ /* 0x002fe200000006ff */
[----:B------:R-:W-:Y:S02]  /*45b0*/  UIADD3 UR12, UPT, UPT, UR10, 0x80, URZ ;  /* 0x000000800a0c7890 */ /* 0x000fe4000fffe0ff */
[----:B------:R-:W-:Y:S01]  /*45c0*/  UIADD3 UR19, UPT, UPT, UR19, -0x1, URZ ;  /* 0xffffffff13137890 */ /* 0x000fe2000fffe0ff */
[----:B------:R3:W4:Y:S01]  /*45d0*/  @P0 SYNCS.PHASECHK.TRANS64.TRYWAIT P2, [UR5], R4 ;  /* 0x00000004ff0005a7 */ /* 0x0007220008041105 */
[----:B------:R-:W-:Y:S11]  /*45e0*/  ELECT P0, URZ, PT ;  /* 0x0000000000ff782f */ /* 0x000ff60003800000 */
[----:B------:R-:W-:Y:S02]  /*45f0*/  @!UPT UIADD3 URZ, UPT, UPT, URZ, URZ, URZ ;  /* 0x000000fffffff290 */ /* 0x000fe4000fffe0ff */
[C---:B------:R-:W-:Y:S02]  /*4600*/  @P0 R2UR.BROADCAST UR16, R5.reuse ;  /* 0x00000000051002ca */ /* 0x040fe400008e0000 */
[----:B------:R-:W-:Y:S01]  /*4610*/  ELECT P0, URZ, PT ;  /* 0x0000000000ff782f */ /* 0x000fe20003800000 */
[----:B------:R-:W-:Y:S01]  /*4620*/  UMOV UR11, 0x20004020 ;  /* 0x20004020000b7882 */ /* 0x000fe20000000000 */
[----:B------:R-:W-:Y:S01]  /*4630*/  UMOV UR15, 0x20004020 ;  /* 0x20004020000f7882 */ /* 0x000fe20000000000 */
[----:B------:R-:W-:Y:S01]  /*4640*/  UMOV UR9, 0x20004020 ;  /* 0x2000402000097882 */ /* 0x000fe20000000000 */
[----:B------:R1:W-:Y:S01]  /*4650*/  UTCHMMA.2CTA gdesc[UR14], gdesc[UR10], tmem[UR4], tmem[UR34], idesc[UR35], UP2 ;  /* 0x00ff220a0e0075ea */ /* 0x0003e20009200004 */
[----:B------:R-:W-:Y:S01]  /*4660*/  UPLOP3.LUT UP2, UPT, UPT, UPT, UPT, 0x80, 0x8 ;  /* 0x000000000008789c */ /* 0x000fe20003f4f070 */
[----:B------:R-:W-:Y:S01]  /*4670*/  UMOV UR7, 0x20004020 ;  /* 0x2000402000077882 */ /* 0x000fe20000000000 */
[----:B------:R-:W-:Y:S01]  /*4680*/  UMOV UR13, 0x20004020 ;  /* 0x20004020000d7882 */ /* 0x000fe20000000000 */
[----:B------:R-:W-:Y:S03]  /*4690*/  UMOV UR5, 0x20004020 ;  /* 0x2000402000057882 */ /* 0x000fe60000000000 */
[----:B------:R2:W-:Y:S01]  /*46a0*/  UTCHMMA.2CTA gdesc[UR6], gdesc[UR8], tmem[UR16], tmem[UR32], idesc[UR33], UPT ;  /* 0x00ff2008060075ea */ /* 0x0005e2000ba00010 */
[----:B-1----:R-:W-:Y:S01]  /*46b0*/  UIADD3 UR4, UPT, UPT, UR14, 0x80, URZ ;  /* 0x000000800e047890 */ /* 0x002fe2000fffe0ff */
[C---:B------:R-:W-:Y:S02]  /*46c0*/  @P0 R2UR.BROADCAST UR15, R5.reuse ;  /* 0x00000000050f02ca */ /* 0x040fe400008e0000 */
[----:B------:R-:W-:Y:S01]  /*46d0*/  ELECT P0, URZ, PT ;  /* 0x0000000000ff782f */ /* 0x000fe20003800000 */
[----:B------:R-:W-:Y:S02]  /*46e0*/  UIADD3 UR10, UPT, UPT, UR10, 0xc0, URZ ;  /* 0x000000c00a0a7890 */ /* 0x000fe4000fffe0ff */
[----:B--2---:R-:W-:Y:S10]  /*46f0*/  UIADD3 UR6, UPT, UPT, UR14, 0xc0, URZ ;  /* 0x000000c00e067890 */ /* 0x004ff4000fffe0ff */
[----:B------:R-:W-:Y:S01]  /*4700*/  @P0 R2UR.BROADCAST UR9, R5 ;  /* 0x00000000050902ca */ /* 0x000fe200008e0000 */
[----:B------:R-:W-:Y:S01]  /*4710*/  UIADD3 UR8, UPT, UPT, UR17, 0x60, URZ ;  /* 0x0000006011087890 */ /* 0x000fe2000fffe0ff */
[----:B------:R1:W-:Y:S11]  /*4720*/  UTCHMMA.2CTA gdesc[UR4], gdesc[UR12], tmem[UR15], tmem[UR30], idesc[UR31], UPT ;  /* 0x00ff1e0c040075ea */ /* 0x0003f6000ba0000f */
[----:B------:R3:W-:Y:S01]  /*4730*/  UTCHMMA.2CTA gdesc[UR6], gdesc[UR10], tmem[UR9], tmem[UR28], idesc[UR29], UPT ;  /* 0x00ff1c0a060075ea */ /* 0x0007e2000ba00009 */
[----:B------:R3:W-:Y:S01]  /*4740*/  UTCBAR.2CTA.MULTICAST [UR8], URZ, UR22 ;  /* 0x000000ff080073e9 */ /* 0x0007e20008200816 */
[----:B-1----:R-:W-:Y:S01]  /*4750*/  UMOV UR4, UR18 ;  /* 0x0000001200047c82 */ /* 0x002fe20008000000 */
[----:B------:R-:W-:Y:S05]  /*4760*/  BRA.U UP3, `(.L_x_77) ;  /* 0xfffffffd03307547 */ /* 0x000fea000b83ffff */
.L_x_74:
[----:B------:R-:W-:-:S09]  /*4770*/  UIADD3 UR4, UPT, UPT, UR26, 0x120, URZ ;  /* 0x000001201a047890 */ /* 0x000fd2000fffe0ff */
[----:B------:R2:W-:Y:S01]  /*4780*/  UTCBAR.2CTA.MULTICAST [UR4], URZ, UR36 ;  /* 0x000000ff040073e9 */ /* 0x0005e20008200824 */
[----:B------:R-:W-:Y:S02]  /*4790*/  NOP ;  /* 0x0000000000007918 */ /* 0x000fe40000000000 */
.L_x_73:
[----:B--2---:R-:W-:Y:S01]  /*47a0*/  UIADD3 UR4, UPT, UPT, UR25, 0x1, URZ ;  /* 0x0000000119047890 */ /* 0x004fe2000fffe0ff */
[----:B------:R-:W-:-:S03]  /*47b0*/  LOP3.LUT R2, R2, 0x1, RZ, 0x3c, !PT ;  /* 0x0000000102027812 */ /* 0x000fc600078e3cff */
[----:B------:R-:W-:-:S04]  /*47c0*/  UISETP.NE.AND UP0, UPT, UR4, 0x2, UPT ;  /* 0x000000020400788c */ /* 0x000fc8000bf05270 */
[----:B------:R-:W-:Y:S02]  /*47d0*/  USEL UR5, URZ, 0x1, UP0 ;  /* 0x00000001ff057887 */ /* 0x000fe40008000000 */
[----:B------:R-:W-:-:S04]  /*47e0*/  USEL UR25, UR4, URZ, UP0 ;  /* 0x000000ff04197287 */ /* 0x000fc80008000000 */
[----:B------:R-:W-:Y:S01]  /*47f0*/  LOP3.LUT R8, R8, UR5, RZ, 0x3c, !PT ;  /* 0x0000000508087c12 */ /* 0x000fe2000f8e3cff */
[----:B------:R-:W-:Y:S07]  /*4800*/  @P3 BRA `(.L_x_78) ;  /* 0xfffffff800903947 */ /* 0x000fee000383ffff */
[----:B---3--:R-:W2:Y:S01]  /*4810*/  S2UR UR8, SR_CgaCtaId ;  /* 0x00000000000879c3 */ /* 0x008ea20000008800 */
[----:B------:R-:W-:Y:S01]  /*4820*/  ELECT P0, URZ, PT ;  /* 0x0000000000ff782f */ /* 0x000fe20003800000 */
[----:B------:R-:W-:Y:S01]  /*4830*/  HFMA2 R0, -RZ, RZ, 0, 5.9604644775390625e-08 ;  /* 0x00000001ff007431 */ /* 0x000fe200000001ff */
[----:B------:R-:W-:-:S05]  /*4840*/  UMOV UR4, 0x40 ;  /* 0x0000004000047882 */ /* 0x000fca0000000000 */
[----:B------:R-:W-:Y:S01]  /*4850*/  UVIRTCOUNT.DEALLOC.SMPOOL 0x80 ;  /* 0x000000800000784c */ /* 0x000fe20000000000 */
[----:B------:R-:W-:Y:S02]  /*4860*/  UISETP.NE.AND UP0, UPT, UR41, URZ, UPT ;  /* 0x000000ff2900728c */ /* 0x000fe4000bf05270 */
[----:B--2---:R-:W-:-:S09]  /*4870*/  ULEA UR8, UR8, UR4, 0x18 ;  /* 0x0000000408087291 */ /* 0x004fd2000f8ec0ff */
[----:B------:R2:W-:Y:S01]  /*4880*/  @P0 STS.U8 [UR8+0x1c], R0 ;  /* 0x00001c00ff000988 */ /* 0x0005e20008000008 */
[----:B------:R-:W-:Y:S05]  /*4890*/  BRA.U UP0, `(.L_x_79) ;  /* 0x0000000100587547 */ /* 0x000fea000b800000 */
[----:B------:R-:W-:Y:S01]  /*48a0*/  UIADD3 UR5, UPT, UPT, UR21, 0x130, URZ ;  /* 0x0000013015057890 */ /* 0x000fe2000fffe0ff */
[----:B------:R-:W-:-:S03]  /*48b0*/  SHF.L.U32 R2, R8, 0x1f, RZ ;  /* 0x0000001f08027819 */ /* 0x000fc600000006ff */
[----:B------:R-:W-:-:S09]  /*48c0*/  ULEA UR4, UR25, UR5, 0x3 ;  /* 0x0000000519047291 */ /* 0x000fd2000f8e18ff */
[----:B------:R-:W3:Y:S02]  /*48d0*/  SYNCS.PHASECHK.TRANS64.TRYWAIT P0, [UR4], R2 ;  /* 0x00000002ff0075a7 */ /* 0x000ee40008001104 */
[----:B---3--:R-:W-:Y:S05]  /*48e0*/  @!P0 BRA `(.L_x_80) ;  /* 0x0000006000b88947 */ /* 0x008fea0003800000 */
.L_x_189:
[----:B------:R-:W-:-:S04]  /*48f0*/  UIADD3 UR4, UPT, UPT, UR25, 0x1, URZ ;  /* 0x0000000119047890 */ /* 0x000fc8000fffe0ff */
[----:B------:R-:W-:-:S04]  /*4900*/  UISETP.NE.AND UP1, UPT, UR4, 0x2, UPT ;  /* 0x000000020400788c */ /* 0x000fc8000bf25270 */
[----:B------:R-:W-:Y:S02]  /*4910*/  USEL UR6, URZ, 0x1, UP1 ;  /* 0x00000001ff067887 */ /* 0x000fe40008800000 */
[----:B------:R-:W-:-:S04]  /*4920*/  USEL UR4, UR4, URZ, UP1 ;  /* 0x000000ff04047287 */ /* 0x000fc80008800000 */
[----:B------:R-:W-:Y:S01]  /*4930*/  ULEA UR4, UR4, UR5, 0x3 ;  /* 0x0000000504047291 */ /* 0x000fe2000f8e18ff */
[----:B--2---:R-:W-:-:S04]  /*4940*/  LOP3.LUT R2, R8, UR6, RZ, 0x3c, !PT ;  /* 0x0000000608027c12 */ /* 0x004fc8000f8e3cff */
[----:B------:R-:W-:Y:S01]  /*4950*/  SHF.L.U32 R2, R2, 0x1f, RZ ;  /* 0x0000001f02027819 */ /* 0x000fe200000006ff */
[----:B------:R-:W-:-:S04]  /*4960*/  IMAD.U32 R0, RZ, RZ, UR4 ;  /* 0x00000004ff007e24 */ /* 0x000fc8000f8e00ff */
[----:B------:R2:W3:Y:S03]  /*4970*/  SYNCS.PHASECHK.TRANS64.TRYWAIT P0, [R0+URZ], R2 ;  /* 0x00000002000075a7 */ /* 0x0004e600080011ff */
[----:B---3--:R-:W-:Y:S05]  /*4980*/  @!P0 NANOSLEEP.SYNCS 0x989680 ;  /* 0x009896800000895d */ /* 0x008fea0003900000 */
[----:B------:R-:W3:Y:S02]  /*4990*/  @!P0 SYNCS.PHASECHK.TRANS64 P0, [R0+URZ], R2 ;  /* 0x00000002000085a7 */ /* 0x000ee400080010ff */
[----:B---3--:R-:W-:Y:S05]  /*49a0*/  @P0 BRA `(.L_x_81) ;  /* 0x0000000000200947 */ /* 0x008fea0003800000 */
.L_x_82:
[----:B---3--:R3:W1:Y:S02]  /*49b0*/  SYNCS.PHASECHK.TRANS64.TRYWAIT P0, [R0+URZ], R2 ;  /* 0x00000002000075a7 */ /* 0x00866400080011ff */
[----:B-1----:R-:W-:Y:S05]  /*49c0*/  @!P0 NANOSLEEP.SYNCS 0x989680 ;  /* 0x009896800000895d */ /* 0x002fea0003900000 */
[----:B------:R-:W1:Y:S02]  /*49d0*/  @!P0 SYNCS.PHASECHK.TRANS64 P0, [R0+URZ], R2 ;  /* 0x00000002000085a7 */ /* 0x000e6400080010ff */
[----:B-1----:R-:W-:Y:S05]  /*49e0*/  @!P0 BRA `(.L_x_82) ;  /* 0xfffffffc00f08947 */ /* 0x002fea000383ffff */
[----:B------:R-:W-:Y:S05]  /*49f0*/  BRA `(.L_x_81) ;  /* 0x00000000000c7947 */ /* 0x000fea0003800000 */
.L_x_79:
[----:B------:R-:W-:-:S04]  /*4a00*/  UIADD3 UR4, UPT, UPT, UR21, 0x140, URZ ;  /* 0x0000014015047890 */ /* 0x000fc8000fffe0ff */
[----:B------:R-:W-:-:S09]  /*4a10*/  UPRMT UR4, UR40, 0x654, UR4 ;  /* 0x0000065428047896 */ /* 0x000fd20008000004 */
[----:B------:R-:W-:Y:S03]  /*4a20*/  SYNCS.ARRIVE.TRANS64.RED.A1T0 RZ, [UR4], RZ ;  /* 0x000000ffffff79a7 */ /* 0x000fe60008100404 */
.L_x_81:
[----:B--23--:R-:W-:Y:S01]  /*4a30*/  SHF.L.U32 R2, RZ, 0x1f, RZ ;  /* 0x0000001fff027819 */ /* 0x00cfe200000006ff */
[----:B------:R-:W-:Y:S01]  /*4a40*/  UIADD3 UR4, UPT, UPT, UR21, 0x140, URZ ;  /* 0x0000014015047890 */ /* 0x000fe2000fffe0ff */
[----:B------:R-:W-:Y:S02]  /*4a50*/  PLOP3.LUT P0, PT, PT, PT, UP0, 0x80, 0x8 ;  /* 0x000000000008781c */ /* 0x000fe40003f0f008 */
[----:B------:R-:W2:Y:S02]  /*4a60*/  SYNCS.PHASECHK.TRANS64.TRYWAIT P1, [UR21+0x140], R2 ;  /* 0x00014002ff0075a7 */ /* 0x000ea40008021115 */
[----:B--2---:R-:W-:Y:S09]  /*4a70*/  @!P1 BRA `(.L_x_83) ;  /* 0x00000060006c9947 */ /* 0x004ff20003800000 */
.L_x_191:
[----:B------:R-:W-:Y:S01]  /*4a80*/  @!UP0 UPRMT UR4, UR40, 0x654, UR4 ;  /* 0x0000065428048896 */ /* 0x000fe20008000004 */
[----:B------:R-:W-:Y:S01]  /*4a90*/  LOP3.LUT R3, R3, 0xffff, RZ, 0xc0, !PT ;  /* 0x0000ffff03037812 */ /* 0x000fe200078ec0ff */
[----:B--2---:R-:W-:-:S03]  /*4aa0*/  IMAD.MOV.U32 R2, RZ, RZ, 0xffff ;  /* 0x0000ffffff027424 */ /* 0x004fc600078e00ff */
[----:B------:R-:W-:-:S04]  /*4ab0*/  SHF.R.U32.HI R3, RZ, 0x5, R3 ;  /* 0x00000005ff037819 */ /* 0x000fc80000011603 */
[----:B------:R-:W-:Y:S01]  /*4ac0*/  @!P0 SYNCS.ARRIVE.TRANS64.RED.A1T0 RZ, [UR4], RZ ;  /* 0x000000ffffff89a7 */ /* 0x000fe20008100404 */
[----:B------:R-:W-:Y:S01]  /*4ad0*/  NOP ;  /* 0x0000000000007918 */ /* 0x000fe20000000000 */
[----:B------:R-:W2:Y:S01]  /*4ae0*/  LDS R0, [UR8+0x14] ;  /* 0x00001408ff007984 */ /* 0x000ea20008000800 */
[----:B------:R-:W-:-:S04]  /*4af0*/  SHF.L.U32 R2, R2, R3, RZ ;  /* 0x0000000302027219 */ /* 0x000fc800000006ff */
[----:B--2---:R-:W-:-:S04]  /*4b00*/  LOP3.LUT R0, R0, R2, RZ, 0xc0, !PT ;  /* 0x0000000200007212 */ /* 0x004fc800078ec0ff */
[----:B------:R-:W-:Y:S01]  /*4b10*/  ISETP.NE.AND P0, PT, R0, R2, PT ;  /* 0x000000020000720c */ /* 0x000fe20003f05270 */
[----:B------:R-:W-:-:S05]  /*4b20*/  IMAD.MOV.U32 R0, RZ, RZ, 0x1 ;  /* 0x00000001ff007424 */ /* 0x000fca00078e00ff */
[----:B------:R-:W-:-:S07]  /*4b30*/  SHF.L.U32 R0, R0, R3, RZ ;  /* 0x0000000300007219 */ /* 0x000fce00000006ff */
[----:B------:R-:W-:Y:S05]  /*4b40*/  @P0 BRA `(.L_x_84) ;  /* 0x00000000005c0947 */ /* 0x000fea0003800000 */
[----:B------:R-:W2:Y:S02]  /*4b50*/  LDS R3, [UR8+0x18] ;  /* 0x00001808ff037984 */ /* 0x000ea40008000800 */
[----:B--2---:R-:W-:-:S04]  /*4b60*/  LOP3.LUT R3, R3, R0, RZ, 0xc0, !PT ;  /* 0x0000000003037212 */ /* 0x004fc800078ec0ff */
[----:B------:R-:W-:-:S13]  /*4b70*/  ISETP.NE.AND P0, PT, R3, R0, PT ;  /* 0x000000000300720c */ /* 0x000fda0003f05270 */
[----:B------:R-:W-:Y:S05]  /*4b80*/  @P0 BRA `(.L_x_85) ;  /* 0x0000000000400947 */ /* 0x000fea0003800000 */
[----:B------:R-:W-:Y:S01]  /*4b90*/  R2UR UR4, R2 ;  /* 0x00000000020472ca */ /* 0x000fe200000e0000 */
[----:B------:R-:W2:Y:S01]  /*4ba0*/  S2R R3, SR_LANEID ;  /* 0x0000000000037919 */ /* 0x000ea20000000000 */
[----:B------:R-:W-:-:S04]  /*4bb0*/  LOP3.LUT R0, RZ, R0, RZ, 0x33, !PT ;  /* 0x00000000ff007212 */ /* 0x000fc800078e33ff */
[----:B------:R-:W3:Y:S07]  /*4bc0*/  REDUX UR6, R0 ;  /* 0x00000000000673c4 */ /* 0x000eee0000000000 */
[----:B------:R-:W-:-:S03]  /*4bd0*/  ULOP3.LUT UR5, URZ, UR4, URZ, 0x33, !UPT ;  /* 0x00000004ff057292 */ /* 0x000fc6000f8e33ff */
[----:B------:R-:W-:Y:S02]  /*4be0*/  VOTEU.ANY UR4, UPT, PT ;  /* 0x0000000000047886 */ /* 0x000fe400038e0100 */
[----:B------:R-:W-:Y:S01]  /*4bf0*/  UFLO.U32 UR4, UR4 ;  /* 0x00000004000472bd */ /* 0x000fe200080e0000 */
[----:B------:R-:W-:-:S04]  /*4c00*/  IMAD.U32 R2, RZ, RZ, UR5 ;  /* 0x00000005ff027e24 */ /* 0x000fc8000f8e00ff */
[----:B------:R-:W1:Y:S02]  /*4c10*/  REDUX UR7, R2 ;  /* 0x00000000020773c4 */ /* 0x000e640000000000 */
[----:B------:R1:W-:Y:S01]  /*4c20*/  UTCATOMSWS.AND URZ, UR5 ;  /* 0x0000000500ff79e3 */ /* 0x0003e20008000000 */
[----:B---3--:R-:W-:Y:S01]  /*4c30*/  IMAD.U32 R0, RZ, RZ, UR6 ;  /* 0x00000006ff007e24 */ /* 0x008fe2000f8e00ff */
[----:B--2---:R-:W-:Y:S01]  /*4c40*/  ISETP.EQ.U32.AND P0, PT, R3, UR4, PT ;  /* 0x0000000403007c0c */ /* 0x004fe2000bf02070 */
[----:B-1----:R-:W-:-:S12]  /*4c50*/  IMAD.U32 R2, RZ, RZ, UR7 ;  /* 0x00000007ff027e24 */ /* 0x002fd8000f8e00ff */
[----:B------:R1:W-:Y:S04]  /*4c60*/  @P0 ATOMS.AND RZ, [UR8+0x14], R2 ;  /* 0x00001402ffff098c */ /* 0x0003e8000a800008 */
[----:B------:R1:W-:Y:S01]  /*4c70*/  @P0 ATOMS.AND RZ, [UR8+0x18], R0 ;  /* 0x00001800ffff098c */ /* 0x0003e2000a800008 */
[----:B------:R-:W-:Y:S05]  /*4c80*/  BRA `(.L_x_86) ;  /* 0x0000000000147947 */ /* 0x000fea0003800000 */
.L_x_85:
[----:B------:R-:W-:Y:S02]  /*4c90*/  MOV R2, 0x4cb0 ;  /* 0x00004cb000027802 */ /* 0x000fe40000000f00 */
[----:B-1--45:R-:W-:Y:S05]  /*4ca0*/  CALL.REL.NOINC `($__internal_0_$__cuda_sm10x_tcgen05_guardrail_trap_col_being_dealloced_not_returned_by_alloc) ;  /* 0x0000006400507944 */ /* 0x032fea0003c00000 */
[----:B------:R-:W-:Y:S05]  /*4cb0*/  BRA `(.L_x_86) ;  /* 0x0000000000087947 */ /* 0x000fea0003800000 */
.L_x_84:
[----:B------:R-:W-:Y:S02]  /*4cc0*/  MOV R2, 0x4ce0 ;  /* 0x00004ce000027802 */ /* 0x000fe40000000f00 */
[----:B-1--45:R-:W-:Y:S05]  /*4cd0*/  CALL.REL.NOINC `($__internal_2_$__cuda_sm10x_tcgen05_guardrail_trap_unallocated_columns_being_dealloced) ;  /* 0x00000064005c7944 */ /* 0x032fea0003c00000 */
.L_x_86:
[----:B------:R-:W-:Y:S01]  /*4ce0*/  NOP ;  /* 0x0000000000007918 */ /* 0x000fe20000000000 */
[----:B------:R-:W-:Y:S05]  /*4cf0*/  EXIT ;  /* 0x000000000000794d */ /* 0x000fea0003800000 */
.L_x_58:
[----:B------:R-:W2:Y:S01]  /*4d00*/  LDCU UR5, c[0x0][0x384] ;  /* 0x00007080ff0577ac */ /* 0x000ea20008000800 */
[----:B------:R-:W-:Y:S02]  /*4d10*/  UISETP.NE.OR UP0, UPT, UR18, 0x3, !UP3 ;  /* 0x000000031200788c */ /* 0x000fe4000df05670 */
[----:B--2---:R-:W-:-:S07]  /*4d20*/  UIADD3 UR5, UPT, UPT, UR5, 0x7f, URZ ;  /* 0x0000007f05057890 */ /* 0x004fce000fffe0ff */
[----:B------:R-:W-:Y:S05]  /*4d30*/  BRA.U UP0, `(.L_x_87) ;  /* 0x0000001900007547 */ /* 0x000fea000b800000 */
[----:B------:R-:W-:Y:S01]  /*4d40*/  USHF.R.S32.HI UR4, URZ, 0x1f, UR5 ;  /* 0x0000001fff047899 */ /* 0x000fe20008011405 */
[----:B------:R-:W2:Y:S01]  /*4d50*/  S2UR UR12, SR_CgaCtaId ;  /* 0x00000000000c79c3 */ /* 0x000ea20000008800 */
[----:B------:R-:W3:Y:S01]  /*4d60*/  LDCU UR56, c[0x0][0x370] ;  /* 0x00006e00ff3877ac */ /* 0x000ee20008000800 */
[----:B------:R-:W-:Y:S02]  /*4d70*/  HFMA2 R10, -RZ, RZ, 0, 5.9604644775390625e-08 ;  /* 0x00000001ff0a7431 */ /* 0x000fe400000001ff */
[----:B------:R-:W-:Y:S01]  /*4d80*/  IMAD.MOV.U32 R9, RZ, RZ, RZ ;  /* 0x000000ffff097224 */ /* 0x000fe200078e00ff */
[----:B------:R-:W-:Y:S01]  /*4d90*/  ULEA.HI UR4, UR4, UR5, URZ, 0x7 ;  /* 0x0000000504047291 */ /* 0x000fe2000f8f38ff */
[----:B------:R-:W3:Y:S02]  /*4da0*/  LDCU.128 UR52, c[0x0][0xb10] ;  /* 0x00016200ff3477ac */ /* 0x000ee40008000c00 */
[----:B------:R-:W4:Y:S01]  /*4db0*/  LDC.64 R14, c[0x0][0x348] ;  /* 0x0000d200ff0e7b82 */ /* 0x000f220000000a00 */
[----:B------:R-:W-:Y:S01]  /*4dc0*/  USHF.R.S32.HI UR46, URZ, 0x7, UR4 ;  /* 0x00000007ff2e7899 */ /* 0x000fe20008011404 */
[----:B------:R-:W1:Y:S05]  /*4dd0*/  LDCU UR50, c[0x0][0x374] ;  /* 0x00006e80ff3277ac */ /* 0x000e6a0008000800 */
[----:B------:R-:W-:Y:S01]  /*4de0*/  IMAD.U32 R2, RZ, RZ, UR46 ;  /* 0x0000002eff027e24 */ /* 0x000fe2000f8e00ff */
[----:B------:R-:W2:Y:S04]  /*4df0*/  LDCU.64 UR4, c[0x0][0x888] ;  /* 0x00011100ff0477ac */ /* 0x000ea80008000a00 */
[----:B------:R-:W-:Y:S01]  /*4e00*/  IABS R0, R2 ;  /* 0x0000000200007213 */ /* 0x000fe20000000000 */
[----:B------:R-:W1:Y:S03]  /*4e10*/  LDCU.64 UR48, c[0x0][0x890] ;  /* 0x00011200ff3077ac */ /* 0x000e660008000a00 */
[----:B------:R-:W-:Y:S01]  /*4e20*/  R2UR UR38, R0 ;  /* 0x00000000002672ca */ /* 0x000fe200000e0000 */
[----:B------:R-:W4:Y:S01]  /*4e30*/  LDCU UR30, c[0x0][0xb0c] ;  /* 0x00016180ff1e77ac */ /* 0x000f220008000800 */
[----:B------:R-:W4:Y:S01]  /*4e40*/  LDCU UR68, c[0x0][0xb20] ;  /* 0x00016400ff4477ac */ /* 0x000f220008000800 */
[----:B------:R-:W4:Y:S10]  /*4e50*/  LDCU UR47, c[0x0][0x388] ;  /* 0x00007100ff2f77ac */ /* 0x000f340008000800 */
[----:B------:R-:W4:Y:S01]  /*4e60*/  I2F.RP R0, UR38 ;  /* 0x0000002600007d06 */ /* 0x000f220008209400 */
[----:B--2---:R-:W-:Y:S01]  /*4e70*/  UISETP.NE.U32.AND UP0, UPT, UR4, URZ, UPT ;  /* 0x000000ff0400728c */ /* 0x004fe2000bf05070 */
[----:B------:R-:W2:Y:S03]  /*4e80*/  LDCU UR4, c[0x0][0xb30] ;  /* 0x00016600ff0477ac */ /* 0x000ea60008000800 */
[----:B------:R-:W-:Y:S01]  /*4e90*/  UISETP.NE.AND.EX UP0, UPT, UR5, URZ, UPT, UP0 ;  /* 0x000000ff0500728c */ /* 0x000fe2000bf05300 */
[----:B------:R-:W-:Y:S01]  /*4ea0*/  UMOV UR31, 0x400 ;  /* 0x00000400001f7882 */ /* 0x000fe20000000000 */
[----:B---3--:R-:W-:-:S02]  /*4eb0*/  UIMAD.WIDE.U32 UR8, UR56, UR52, URZ ;  /* 0x00000034380872a5 */ /* 0x008fc4000f8e00ff */
[----:B-1----:R-:W-:Y:S01]  /*4ec0*/  UIMAD.WIDE.U32 UR10, UR50, UR55, URZ ;  /* 0x00000037320a72a5 */ /* 0x002fe2000f8e00ff */
[----:B------:R-:W-:Y:S01]  /*4ed0*/  UMOV UR6, URZ ;  /* 0x000000ff00067c82 */ /* 0x000fe20008000000 */
[----:B----4-:R-:W1:Y:S01]  /*4ee0*/  MUFU.RCP R0, R0 ;  /* 0x0000000000007308 */ /* 0x010e620000001000 */
[----:B------:R-:W-:Y:S02]  /*4ef0*/  ULEA UR31, UR12, UR31, 0x18 ;  /* 0x0000001f0c1f7291 */ /* 0x000fe4000f8ec0ff */
[----:B------:R-:W-:Y:S02]  /*4f00*/  UP2UR UR66, UPR, URZ, 0x1 ;  /* 0x00000001ff427883 */ /* 0x000fe40008000000 */
[----:B------:R-:W-:Y:S02]  /*4f10*/  UISETP.NE.AND UP0, UPT, UR39, 0x1, UPT ;  /* 0x000000012700788c */ /* 0x000fe4000bf05270 */
[----:B------:R-:W-:Y:S02]  /*4f20*/  UISETP.NE.U32.AND UP0, UPT, UR48, URZ, UPT ;  /* 0x000000ff3000728c */ /* 0x000fe4000bf05070 */
[----:B------:R-:W-:-:S02]  /*4f30*/  UIADD3 UR62, UPT, UPT, UR31, 0xd8, URZ ;  /* 0x000000d81f3e7890 */ /* 0x000fc4000fffe0ff */
[----:B------:R-:W-:Y:S02]  /*4f40*/  UIADD3 UR60, UPT, UPT, UR31, 0x118, URZ ;  /* 0x000001181f3c7890 */ /* 0x000fe4000fffe0ff */
[----:B------:R-:W-:Y:S02]  /*4f50*/  UIADD3 UR41, UPT, UPT, UR31, 0xc0, URZ ;  /* 0x000000c01f297890 */ /* 0x000fe4000fffe0ff */
[----:B------:R-:W-:Y:S01]  /*4f60*/  UIADD3 UR33, UPT, UPT, UR31, 0xc8, URZ ;  /* 0x000000c81f217890 */ /* 0x000fe2000fffe0ff */
[----:B-1----:R-:W-:Y:S01]  /*4f70*/  VIADD R0, R0, 0xffffffe ;  /* 0x0ffffffe00007836 */ /* 0x002fe20000000000 */
[----:B------:R-:W-:Y:S02]  /*4f80*/  UIADD3 UR25, UPT, UPT, UR31, 0xd0, URZ ;  /* 0x000000d01f197890 */ /* 0x000fe4000fffe0ff */
[----:B------:R-:W-:Y:S01]  /*4f90*/  UISETP.GE.AND UP3, UPT, UR39, 0x1, UPT ;  /* 0x000000012700788c */ /* 0x000fe2000bf66270 */
[----:B------:R-:W-:Y:S02]  /*4fa0*/  UMOV UR59, UR9 ;  /* 0x00000009003b7c82 */ /* 0x000fe40008000000 */
[----:B------:R-:W1:Y:S01]  /*4fb0*/  F2I.FTZ.U32.TRUNC.NTZ R0, R0 ;  /* 0x0000000000007305 */ /* 0x000e62000021f000 */
[----:B------:R-:W-:Y:S01]  /*4fc0*/  UMOV UR58, UR11 ;  /* 0x0000000b003a7c82 */ /* 0x000fe20008000000 */
[----:B------:R-:W-:-:S02]  /*4fd0*/  UISETP.NE.AND UP3, UPT, UR30, 0x1, UPT ;  /* 0x000000011e00788c */ /* 0x000fc4000bf65270 */
[----:B------:R-:W-:Y:S02]  /*4fe0*/  UISETP.NE.AND.EX UP5, UPT, UR49, URZ, UPT, UP0 ;  /* 0x000000ff3100728c */ /* 0x000fe4000bfa5300 */
[----:B------:R-:W-:Y:S01]  /*4ff0*/  UPLOP3.LUT UP2, UPT, UPT, UPT, UPT, 0x40, 0x4 ;  /* 0x000000000004789c */ /* 0x000fe20003f4e870 */
[----:B------:R-:W3:Y:S01]  /*5000*/  LDCU.64 UR22, c[0x0][0xb28] ;  /* 0x00016500ff1677ac */ /* 0x000ee20008000a00 */
[----:B------:R-:W-:Y:S02]  /*5010*/  UPRMT UR62, UR12, 0x654, UR62 ;  /* 0x000006540c3e7896 */ /* 0x000fe4000800003e */
[----:B------:R-:W-:Y:S01]  /*5020*/  UPRMT UR60, URZ, 0x654, UR60 ;  /* 0x00000654ff3c7896 */ /* 0x000fe2000800003c */
[----:B-1----:R-:W-:Y:S01]  /*5030*/  R2UR UR7, R0 ;  /* 0x00000000000772ca */ /* 0x002fe200000e0000 */
[----:B------:R-:W-:Y:S01]  /*5040*/  UPRMT UR65, UR12, 0x654, UR41 ;  /* 0x000006540c417896 */ /* 0x000fe20008000029 */
[----:B------:R-:W-:Y:S01]  /*5050*/  IABS R0, R2 ;  /* 0x0000000200007213 */ /* 0x000fe20000000000 */
[----:B------:R-:W-:Y:S01]  /*5060*/  UPRMT UR64, UR12, 0x654, UR33 ;  /* 0x000006540c407896 */ /* 0x000fe20008000021 */
[----:B------:R-:W-:Y:S01]  /*5070*/  MOV R2, 0x2000 ;  /* 0x0000200000027802 */ /* 0x000fe20000000f00 */
[----:B------:R-:W-:-:S02]  /*5080*/  UPRMT UR63, UR12, 0x654, UR25 ;  /* 0x000006540c3f7896 */ /* 0x000fc40008000019 */
[----:B------:R-:W-:Y:S01]  /*5090*/  IMAD.MOV R0, RZ, RZ, -R0 ;  /* 0x000000ffff007224 */ /* 0x000fe200078e0a00 */
[----:B------:R-:W-:Y:S02]  /*50a0*/  USHF.R.U32.HI UR59, URZ, UR53, UR59 ;  /* 0x00000035ff3b7299 */ /* 0x000fe4000801163b */
[----:B------:R-:W-:Y:S02]  /*50b0*/  USHF.R.U32.HI UR58, URZ, UR68, UR58 ;  /* 0x00000044ff3a7299 */ /* 0x000fe4000801163a */
[----:B------:R-:W-:Y:S01]  /*50c0*/  R2UR UR61, R0 ;  /* 0x00000000003d72ca */ /* 0x000fe200000e0000 */
[----:B------:R-:W-:Y:S02]  /*50d0*/  UIADD3 UR5, UPT, UPT, URZ, -UR7, URZ ;  /* 0x80000007ff057290 */ /* 0x000fe4000fffe0ff */
[----:B------:R-:W-:Y:S02]  /*50e0*/  UISETP.NE.AND UP3, UPT, UR54, 0x1, UPT ;  /* 0x000000013600788c */ /* 0x000fe4000bf65270 */
[----:B------:R-:W-:-:S02]  /*50f0*/  UIMAD UR5, UR5, UR38, URZ ;  /* 0x00000026050572a4 */ /* 0x000fc4000f8e02ff */
[----:B--2---:R-:W-:Y:S02]  /*5100*/  UISETP.NE.AND UP4, UPT, UR4, 0x1, UPT ;  /* 0x000000010400788c */ /* 0x004fe4000bf85270 */
[----:B------:R-:W-:Y:S02]  /*5110*/  UIMAD.WIDE.U32 UR6, UR7, UR5, UR6 ;  /* 0x00000005070672a5 */ /* 0x000fe4000f8e0006 */
[----:B------:R-:W-:Y:S02]  /*5120*/  UISETP.NE.AND UP0, UPT, UR47, URZ, UPT ;  /* 0x000000ff2f00728c */ /* 0x000fe4000bf05270 */
[----:B------:R-:W-:-:S03]  /*5130*/  UISETP.NE.AND UP6, UPT, UR46, URZ, UPT ;  /* 0x000000ff2e00728c */ /* 0x000fc6000bfc5270 */
[----:B---3--:R-:W-:-:S08]  /*5140*/  UMOV UR57, UR7 ;  /* 0x0000000700397c82 */ /* 0x008fd00008000000 */
.L_x_98:
[----:B------:R-:W-:Y:S04]  /*5150*/  SHF.L.U32 R3, R9, 0x1f, RZ ;  /* 0x0000001f09037819 */ /* 0x000fe800000006ff */
[----:B------:R-:W1:Y:S02]  /*5160*/  SYNCS.PHASECHK.TRANS64.TRYWAIT P0, [UR31+0x110], R3 ;  /* 0x00011003ff0075a7 */ /* 0x000e64000800111f */
[----:B-12---:R-:W-:Y:S05]  /*5170*/  @!P0 BRA `(.L_x_88) ;  /* 0x0000005800c48947 */ /* 0x006fea0003800000 */
.L_x_193:
[----:B------:R-:W2:Y:S01]  /*5180*/  LDS.128 R4, [UR31+0x150] ;  /* 0x0001501fff047984 */ /* 0x000ea20008000c00 */
[----:B------:R-:W-:Y:S01]  /*5190*/  UISETP.GE.AND UP0, UPT, UR39, 0x1, UPT ;  /* 0x000000012700788c */ /* 0x000fe2000bf06270 */
[----:B------:R-:W-:Y:S01]  /*51a0*/  @!PT LDS RZ, [RZ] ;  /* 0x00000000fffff984 */ /* 0x000fe20000000800 */
[----:B------:R-:W-:Y:S01]  /*51b0*/  @!PT LDS RZ, [RZ] ;  /* 0x00000000fffff984 */ /* 0x000fe20000000800 */
[----:B------:R-:W-:Y:S01]  /*51c0*/  @!PT LDS RZ, [RZ] ;  /* 0x00000000fffff984 */ /* 0x000fe20000000800 */
[----:B------:R-:W-:Y:S01]  /*51d0*/  @!PT LDS RZ, [RZ] ;  /* 0x00000000fffff984 */ /* 0x000fe20000000800 */
[----:B------:R3:W-:Y:S06]  /*51e0*/  MEMBAR.ALL.CTA ;  /* 0x0000000000007992 */ /* 0x0007ec0000008000 */
[----:B---3--:R-:W3:Y:S02]  /*51f0*/  FENCE.VIEW.ASYNC.S ;  /* 0x00000000000073c6 */ /* 0x008ee40000000000 */
[----:B---3--:R-:W-:Y:S01]  /*5200*/  SYNCS.ARRIVE.TRANS64.RED.A1T0 RZ, [UR60], RZ ;  /* 0x000000ffffff79a7 */ /* 0x008fe2000810043c */
[----:B--2---:R-:W-:Y:S11]  /*5210*/  LOP3.LUT P0, RZ, R6, 0x1, RZ, 0xc0, !PT ;  /* 0x0000000106ff7812 */ /* 0x004ff6000780c0ff */
[----:B------:R-:W-:Y:S02]  /*5220*/  @!UPT UIADD3 URZ, UPT, UPT, URZ, URZ, URZ ;  /* 0x000000fffffff290 */ /* 0x000fe4000fffe0ff */
[----:B------:R-:W-:Y:S01]  /*5230*/  VOTEU.ANY UP3, P0 ;  /* 0x0000000000ff7886 */ /* 0x000fe20000060100 */
[----:B------:R-:W-:Y:S11]  /*5240*/  PLOP3.LUT P0, PT, PT, PT, UP3, 0x80, 0x8 ;  /* 0x000000000008781c */ /* 0x000ff60003f0f038 */
[----:B------:R-:W-:Y:S02]  /*5250*/  @!UPT UIADD3 URZ, UPT, UPT, URZ, URZ, URZ ;  /* 0x000000fffffff290 */ /* 0x000fe4000fffe0ff */
[----:B-1----:R-:W-:Y:S02]  /*5260*/  @P0 MOV R3, R4 ;  /* 0x0000000400030202 */ /* 0x002fe40000000f00 */
[----:B------:R-:W-:Y:S02]  /*5270*/  @P0 LOP3.LUT R0, R5, 0xffff, RZ, 0xc0, !PT ;  /* 0x0000ffff05000812 */ /* 0x000fe400078ec0ff */
[----:B------:R-:W-:Y:S02]  /*5280*/  @P0 R2UR UR5, R3 ;  /* 0x00000000030502ca */ /* 0x000fe400000e0000 */
[----:B------:R-:W-:Y:S11]  /*5290*/  @P0 R2UR UR4, R0 ;  /* 0x00000000000402ca */ /* 0x000ff600000e0000 */
[----:B------:R-:W-:Y:S02]  /*52a0*/  @UP3 UMOV UR15, UR5 ;  /* 0x00000005000f3c82 */ /* 0x000fe40008000000 */
[----:B------:R-:W-:Y:S01]  /*52b0*/  @UP3 UMOV UR14, UR4 ;  /* 0x00000004000e3c82 */ /* 0x000fe20008000000 */
[----:B------:R-:W-:Y:S05]  /*52c0*/  BRA.U !UP0, `(.L_x_89) ;  /* 0x0000000108c07547 */ /* 0x000fea000b800000 */
[----:B------:R-:W-:Y:S02]  /*52d0*/  UIMAD.WIDE.U32 UR8, UR14, UR55, URZ ;  /* 0x000000370e0872a5 */ /* 0x000fe4000f8e00ff */
[----:B------:R-:W-:Y:S02]  /*52e0*/  UP2UR UR18, UPR, URZ, 0x4 ;  /* 0x00000004ff127883 */ /* 0x000fe40008000000 */
[----:B------:R-:W-:Y:S02]  /*52f0*/  UISETP.NE.AND UP2, UPT, UR54, 0x1, UPT ;  /* 0x000000013600788c */ /* 0x000fe4000bf45270 */
[----:B------:R-:W-:Y:S02]  /*5300*/  UIMAD.WIDE.U32 UR10, UR15, UR52, URZ ;  /* 0x000000340f0a72a5 */ /* 0x000fe4000f8e00ff */
[----:B------:R-:W-:Y:S02]  /*5310*/  USEL UR4, UR50, UR58, !UP2 ;  /* 0x0000003a32047287 */ /* 0x000fe4000d000000 */
[----:B------:R-:W-:Y:S02]  /*5320*/  UISETP.NE.AND UP0, UPT, UR30, 0x1, UPT ;  /* 0x000000011e00788c */ /* 0x000fe4000bf05270 */
[----:B------:R-:W-:Y:S02]  /*5330*/  UP2UR UR20, UPR, URZ, 0x2 ;  /* 0x00000002ff147883 */ /* 0x000fe40008000000 */
[----:B------:R-:W-:Y:S02]  /*5340*/  UISETP.NE.AND UP1, UPT, UR39, 0x1, UPT ;  /* 0x000000012700788c */ /* 0x000fe4000bf25270 */
[----:B------:R-:W-:Y:S02]  /*5350*/  UIMAD.WIDE.U32 UR12, UR4, UR22, URZ ;  /* 0x00000016040c72a5 */ /* 0x000fe4000f8e00ff */
[----:B------:R-:W-:Y:S01]  /*5360*/  USEL UR7, UR56, UR59, !UP0 ;  /* 0x0000003b38077287 */ /* 0x000fe2000c000000 */
[----:B------:R-:W-:Y:S02]  /*5370*/  UMOV UR5, UR9 ;  /* 0x0000000900057c82 */ /* 0x000fe40008000000 */
[----:B------:R-:W-:Y:S02]  /*5380*/  USHF.R.U32.HI UR6, URZ, UR68, UR5 ;  /* 0x00000044ff067299 */ /* 0x000fe40008011605 */
[----:B------:R-:W-:Y:S02]  /*5390*/  UIMAD.WIDE.U32 UR16, UR7, UR22, URZ ;  /* 0x00000016071072a5 */ /* 0x000fe4000f8e00ff */
[----:B------:R-:W-:Y:S02]  /*53a0*/  USEL UR6, UR14, UR6, !UP2 ;  /* 0x000000060e067287 */ /* 0x000fe4000d000000 */
[----:B------:R-:W-:Y:S01]  /*53b0*/  UISETP.NE.AND UP2, UPT, UR18, URZ, UPT ;  /* 0x000000ff1200728c */ /* 0x000fe2000bf45270 */
[----:B------:R-:W-:Y:S01]  /*53c0*/  UMOV UR5, UR11 ;  /* 0x0000000b00057c82 */ /* 0x000fe20008000000 */
[----:B------:R-:W-:Y:S02]  /*53d0*/  UIMAD.WIDE.U32 UR10, UR6, UR22, URZ ;  /* 0x00000016060a72a5 */ /* 0x000fe4000f8e00ff */
[----:B------:R-:W-:Y:S03]  /*53e0*/  USHF.R.U32.HI UR8, URZ, UR53, UR5 ;  /* 0x00000035ff087299 */ /* 0x000fe60008011605 */
[----:B------:R-:W-:Y:S02]  /*53f0*/  UMOV UR5, UR13 ;  /* 0x0000000d00057c82 */ /* 0x000fe40008000000 */
[----:B------:R-:W-:Y:S03]  /*5400*/  @UP1 USHF.R.U32.HI UR4, URZ, UR23, UR5 ;  /* 0x00000017ff041299 */ /* 0x000fe60008011605 */
[----:B------:R-:W-:Y:S01]  /*5410*/  UMOV UR5, UR17 ;  /* 0x0000001100057c82 */ /* 0x000fe20008000000 */
[----:B------:R-:W-:Y:S02]  /*5420*/  UIMAD UR4, UR39, UR4, URZ ;  /* 0x00000004270472a4 */ /* 0x000fe4000f8e02ff */
[----:B------:R-:W-:Y:S02]  /*5430*/  @UP1 USHF.R.U32.HI UR7, URZ, UR23, UR5 ;  /* 0x00000017ff071299 */ /* 0x000fe40008011605 */
[----:B------:R-:W-:Y:S02]  /*5440*/  USEL UR5, UR15, UR8, !UP0 ;  /* 0x000000080f057287 */ /* 0x000fe4000c000000 */
[----:B------:R-:W-:Y:S02]  /*5450*/  UIMAD UR8, UR39, UR7, URZ ;  /* 0x00000007270872a4 */ /* 0x000fe4000f8e02ff */
[----:B------:R-:W-:Y:S03]  /*5460*/  UISETP.GE.AND UP0, UPT, UR6, UR4, UPT ;  /* 0x000000040600728c */ /* 0x000fe6000bf06270 */
[----:B------:R-:W-:Y:S01]  /*5470*/  UMOV UR4, UR11 ;  /* 0x0000000b00047c82 */ /* 0x000fe20008000000 */
[----:B------:R-:W-:Y:S02]  /*5480*/  UISETP.GE.OR UP0, UPT, UR5, UR8, UP0 ;  /* 0x000000080500728c */ /* 0x000fe40008706670 */
[----:B------:R-:W-:Y:S02]  /*5490*/  USHF.R.U32.HI UR4, URZ, UR23, UR4 ;  /* 0x00000017ff047299 */ /* 0x000fe40008011604 */
[----:B------:R-:W-:Y:S02]  /*54a0*/  UIMAD.WIDE.U32 UR8, UR5, UR22, URZ ;  /* 0x00000016050872a5 */ /* 0x000fe4000f8e00ff */
[----:B------:R-:W-:Y:S04]  /*54b0*/  USEL UR10, UR6, UR4, !UP1 ;  /* 0x00000004060a7287 */ /* 0x000fe8000c800000 */
[----:B------:R-:W-:Y:S01]  /*54c0*/  UIADD3 UR11, UPT, UPT, -UR10, URZ, URZ ;  /* 0x000000ff0a0b7290 */ /* 0x000fe2000fffe1ff */
[----:B------:R-:W-:Y:S02]  /*54d0*/  @!UP0 UMOV UR4, UR9 ;  /* 0x0000000900048c82 */ /* 0x000fe40008000000 */
[----:B------:R-:W-:Y:S02]  /*54e0*/  @!UP0 USHF.R.U32.HI UR4, URZ, UR23, UR4 ;  /* 0x00000017ff048299 */ /* 0x000fe40008011604 */
[----:B------:R-:W-:Y:S02]  /*54f0*/  UIMAD UR8, UR39, UR11, UR6 ;  /* 0x0000000b270872a4 */ /* 0x000fe4000f8e0206 */
[----:B------:R-:W-:Y:S02]  /*5500*/  @!UP0 USEL UR4, UR5, UR4, !UP1 ;  /* 0x0000000405048287 */ /* 0x000fe4000c800000 */
[----:B------:R-:W-:Y:S02]  /*5510*/  UISETP.NE.AND UP1, UPT, UR20, URZ, UPT ;  /* 0x000000ff1400728c */ /* 0x000fe4000bf25270 */
[----:B------:R-:W-:Y:S02]  /*5520*/  @!UP0 UIMAD UR7, UR7, UR8, UR4 ;  /* 0x00000008070782a4 */ /* 0x000fe4000f8e0204 */
[----:B------:R-:W-:Y:S02]  /*5530*/  @!UP0 UIADD3 UR9, UPT, UPT, UR10, -UR4, URZ ;  /* 0x800000040a098290 */ /* 0x000fe4000fffe0ff */
[----:B------:R-:W-:Y:S02]  /*5540*/  UIADD3 UR8, UPT, UPT, -UR6, URZ, URZ ;  /* 0x000000ff06087290 */ /* 0x000fe4000fffe1ff */
[----:B------:R-:W-:Y:S02]  /*5550*/  UIADD3 UR4, UPT, UPT, -UR5, URZ, URZ ;  /* 0x000000ff05047290 */ /* 0x000fe4000fffe1ff */
[----:B------:R-:W-:Y:S03]  /*5560*/  @!UP0 UIMAD UR6, UR9, UR39, UR5 ;  /* 0x00000027090682a4 */ /* 0x000fe6000f8e0205 */
[----:B------:R-:W-:Y:S01]  /*5570*/  @!UP0 UMOV UR5, UR7 ;  /* 0x0000000700058c82 */ /* 0x000fe20008000000 */
[----:B------:R-:W-:Y:S02]  /*5580*/  UIMAD UR7, UR30, UR4, UR15 ;  /* 0x000000041e0772a4 */ /* 0x000fe4000f8e020f */
[----:B------:R-:W-:Y:S02]  /*5590*/  UIMAD UR4, UR54, UR8, UR14 ;  /* 0x00000008360472a4 */ /* 0x000fe4000f8e020e */
[----:B------:R-:W-:Y:S02]  /*55a0*/  UIMAD UR15, UR5, UR30, UR7 ;  /* 0x0000001e050f72a4 */ /* 0x000fe4000f8e0207 */
[----:B------:R-:W-:Y:S11]  /*55b0*/  UIMAD UR14, UR6, UR54, UR4 ;  /* 0x00000036060e72a4 */ /* 0x000ff6000f8e0204 */
[----:B------:R-:W-:Y:S01]  /*55c0*/  @!UPT UIADD3 URZ, UPT, UPT, URZ, URZ, URZ ;  /* 0x000000fffffff290 */ /* 0x000fe2000fffe0ff */
.L_x_89:
[----:B------:R-:W1:Y:S01]  /*55d0*/  @!UP4 LDCU.128 UR8, c[0x0][0xb10] ;  /* 0x00016200ff08c7ac */ /* 0x000e620008000c00 */
[----:B------:R-:W-:Y:S04]  /*55e0*/  MOV R0, UR19 ;  /* 0x0000001300007c02 */ /* 0x000fe80008000f00 */
[----:B------:R-:W-:Y:S01]  /*55f0*/  IABS R0, R0 ;  /* 0x0000000000007213 */ /* 0x000fe20000000000 */
[----:B------:R-:W2:Y:S01]  /*5600*/  @!UP4 LDCU UR5, c[0x0][0xb0c] ;  /* 0x00016180ff05c7ac */ /* 0x000ea20008000800 */
[----:B------:R-:W3:Y:S01]  /*5610*/  @!UP4 LDCU UR4, c[0x0][0xb20] ;  /* 0x00016400ff04c7ac */ /* 0x000ee20008000800 */
[----:B-1----:R-:W-:Y:S04]  /*5620*/  UIMAD.WIDE.U32 UR6, UR15, UR8, URZ ;  /* 0x000000080f0672a5 */ /* 0x002fe8000f8e00ff */
[----:B------:R-:W-:Y:S02]  /*5630*/  @!UP4 USHF.R.U32.HI UR7, URZ, UR9, UR7 ;  /* 0x00000009ff07c299 */ /* 0x000fe40008011607 */
[----:B------:R-:W-:Y:S02]  /*5640*/  UIMAD.WIDE.U32 UR8, UR14, UR11, URZ ;  /* 0x0000000b0e0872a5 */ /* 0x000fe4000f8e00ff */
[----:B--2---:R-:W-:Y:S04]  /*5650*/  @!UP4 UISETP.NE.AND UP0, UPT, UR5, 0x1, UPT ;  /* 0x000000010500c88c */ /* 0x004fe8000bf05270 */
[----:B------:R-:W-:Y:S02]  /*5660*/  @!UP4 USEL UR7, UR15, UR7, !UP0 ;  /* 0x000000070f07c287 */ /* 0x000fe4000c000000 */
[----:B------:R-:W-:Y:S01]  /*5670*/  @!UP4 UISETP.NE.AND UP0, UPT, UR10, 0x1, UPT ;  /* 0x000000010a00c88c */ /* 0x000fe2000bf05270 */
[----:B------:R-:W-:Y:S02]  /*5680*/  @!UP4 UMOV UR6, UR9 ;  /* 0x000000090006cc82 */ /* 0x000fe40008000000 */
[----:B---3--:R-:W-:Y:S04]  /*5690*/  @!UP4 USHF.R.U32.HI UR6, URZ, UR4, UR6 ;  /* 0x00000004ff06c299 */ /* 0x008fe80008011606 */
[----:B------:R-:W-:Y:S04]  /*56a0*/  @!UP4 USEL UR6, UR14, UR6, !UP0 ;  /* 0x000000060e06c287 */ /* 0x000fe8000c000000 */
[----:B------:R-:W-:Y:S02]  /*56b0*/  @!UP4 UIADD3 UR4, UPT, UPT, -UR7, UR6, URZ ;  /* 0x000000060704c290 */ /* 0x000fe4000fffe1ff */
[----:B------:R-:W-:Y:S02]  /*56c0*/  @!UP4 UIADD3 UR6, UPT, UPT, UR7, -UR6, URZ ;  /* 0x800000060706c290 */ /* 0x000fe4000fffe0ff */
[----:B------:R-:W-:Y:S02]  /*56d0*/  @!UP4 UIMAD UR15, UR4, UR5, UR15 ;  /* 0x00000005040fc2a4 */ /* 0x000fe4000f8e020f */
[----:B------:R-:W-:Y:S01]  /*56e0*/  @!UP4 UIMAD UR14, UR6, UR10, UR14 ;  /* 0x0000000a060ec2a4 */ /* 0x000fe2000f8e020e */
[----:B------:R-:W-:Y:S11]  /*56f0*/  BRA.U UP2, `(.L_x_90) ;  /* 0x0000000102107547 */ /* 0x000ff6000b800000 */
[----:B------:R-:W-:Y:S04]  /*5700*/  MOV R8, UR67 ;  /* 0x0000004300087c02 */ /* 0x000fe80008000f00 */
[----:B------:R-:W-:Y:S04]  /*5710*/  SHF.L.U32 R8, R8, 0x1f, RZ ;  /* 0x0000001f08087819 */ /* 0x000fe800000006ff */
[----:B------:R-:W1:Y:S02]  /*5720*/  SYNCS.PHASECHK.TRANS64.TRYWAIT P1, [UR31+0x108], R8 ;  /* 0x00010808ff0075a7 */ /* 0x000e64000802111f */
[----:B-1----:R-:W-:Y:S05]  /*5730*/  @!P1 BRA `(.L_x_91) ;  /* 0x00000054006c9947 */ /* 0x002fea0003800000 */
.L_x_90:
[----:B------:R-:W-:Y:S01]  /*5740*/  UISETP.NE.AND UP2, UPT, UR47, URZ, UPT ;  /* 0x000000ff2f00728c */ /* 0x000fe2000bf45270 */
[----:B------:R-:W-:Y:S01]  /*5750*/  R2UR UR4, R0 ;  /* 0x00000000000472ca */ /* 0x000fe200000e0000 */
[----:B------:R-:W-:Y:S01]  /*5760*/  USHF.L.U32 UR43, UR21, 0x6, URZ ;  /* 0x00000006152b7899 */ /* 0x000fe200080006ff */
[----:B-1----:R-:W-:Y:S05]  /*5770*/  IMAD.U32 R8, RZ, RZ, UR47 ;  /* 0x0000002fff087e24 */ /* 0x002fea000f8e00ff */
[----:B------:R-:W-:Y:S04]  /*5780*/  IABS R8, R8 ;  /* 0x0000000800087213 */ /* 0x000fe80000000000 */
[----:B------:R-:W1:Y:S02]  /*5790*/  I2F.RP R12, R8 ;  /* 0x00000008000c7306 */ /* 0x000e640000209400 */
[----:B------:R-:W-:Y:S07]  /*57a0*/  UIMAD.WIDE.U32 UR6, UR57, UR4, URZ ;  /* 0x00000004390672a5 */ /* 0x000fee000f8e00ff */
[----:B------:R-:W-:Y:S02]  /*57b0*/  UMOV UR44, UR7 ;  /* 0x00000007002c7c82 */ /* 0x000fe40008000000 */
[----:B------:R-:W-:Y:S04]  /*57c0*/  UIMAD UR4, UR44, UR61, UR4 ;  /* 0x0000003d2c0472a4 */ /* 0x000fe8000f8e0204 */
[----:B------:R-:W-:Y:S01]  /*57d0*/  UISETP.GT.U32.AND UP0, UPT, UR38, UR4, UPT ;  /* 0x000000042600728c */ /* 0x000fe2000bf04070 */
[----:B-1----:R-:W1:Y:S10]  /*57e0*/  MUFU.RCP R12, R12 ;  /* 0x0000000c000c7308 */ /* 0x002e740000001000 */
[----:B------:R-:W-:Y:S02]  /*57f0*/  @!UP0 UIADD3 UR4, UPT, UPT, UR4, -UR38, URZ ;  /* 0x8000002604048290 */ /* 0x000fe4000fffe0ff */
[----:B------:R-:W-:Y:S02]  /*5800*/  @!UP0 UIADD3 UR44, UPT, UPT, UR44, 0x1, URZ ;  /* 0x000000012c2c8890 */ /* 0x000fe4000fffe0ff */
[----:B------:R-:W-:Y:S02]  /*5810*/  UISETP.GE.U32.AND UP0, UPT, UR4, UR38, UPT ;  /* 0x000000260400728c */ /* 0x000fe4000bf06070 */
[----:B------:R-:W-:Y:S01]  /*5820*/  ULOP3.LUT UR4, UR19, UR46, URZ, 0x3c, !UPT ;  /* 0x0000002e13047292 */ /* 0x000fe2000f8e3cff */
[----:B-1----:R-:W-:Y:S04]  /*5830*/  VIADD R12, R12, 0xffffffe ;  /* 0x0ffffffe0c0c7836 */ /* 0x002fe80000000000 */
[----:B------:R-:W1:Y:S04]  /*5840*/  F2I.FTZ.U32.TRUNC.NTZ R13, R12 ;  /* 0x0000000c000d7305 */ /* 0x000e68000021f000 */
[----:B------:R-:W-:Y:S02]  /*5850*/  @UP0 UIADD3 UR44, UPT, UPT, UR44, 0x1, URZ ;  /* 0x000000012c2c0890 */ /* 0x000fe4000fffe0ff */
[----:B------:R-:W-:Y:S01]  /*5860*/  UISETP.GE.AND UP0, UPT, UR4, URZ, UPT ;  /* 0x000000ff0400728c */ /* 0x000fe2000bf06270 */
[--C-:B-1----:R-:W-:Y:S10]  /*5870*/  IMAD.MOV R3, RZ, RZ, -R13.reuse ;  /* 0x000000ffff037224 */ /* 0x102ff400078e0a0d */
[----:B------:R-:W-:Y:S01]  /*5880*/  @!UP0 UIADD3 UR44, UPT, UPT, -UR44, URZ, URZ ;  /* 0x000000ff2c2c8290 */ /* 0x000fe2000fffe1ff */
[----:B------:R-:W-:Y:S01]  /*5890*/  IMAD.MOV.U32 R12, RZ, RZ, RZ ;  /* 0x000000ffff0c7224 */ /* 0x000fe200078e00ff */
[----:B------:R-:W-:Y:S01]  /*58a0*/  @!UP6 ULOP3.LUT UR44, URZ, UR46, URZ, 0x33, !UPT ;  /* 0x0000002eff2ce292 */ /* 0x000fe2000f8e33ff */
[----:B------:R-:W-:Y:S03]  /*58b0*/  IMAD R3, R3, R8, RZ ;  /* 0x0000000803037224 */ /* 0x000fe600078e02ff */
[----:B------:R-:W-:Y:S01]  /*58c0*/  ULOP3.LUT UR4, UR44, UR47, URZ, 0x3c, !UPT ;  /* 0x0000002f2c047292 */ /* 0x000fe2000f8e3cff */
[----:B------:R-:W-:Y:S01]  /*58d0*/  IMAD.HI.U32 R13, R13, R3, R12 ;  /* 0x000000030d0d7227 */ /* 0x000fe200078e000c */
[----:B------:R-:W-:Y:S02]  /*58e0*/  MOV R0, UR44 ;  /* 0x0000002c00007c02 */ /* 0x000fe40008000f00 */
[----:B------:R-:W-:Y:S02]  /*58f0*/  UISETP.GE.AND UP0, UPT, UR4, URZ, UPT ;  /* 0x000000ff0400728c */ /* 0x000fe4000bf06270 */
[----:B------:R-:W-:Y:S01]  /*5900*/  IABS R0, R0 ;  /* 0x0000000000007213 */ /* 0x000fe20000000000 */
[----:B------:R-:W-:Y:S04]  /*5910*/  UIADD3 UR4, UPT, UPT, -UR44, URZ, URZ ;  /* 0x000000ff2c047290 */ /* 0x000fe8000fffe1ff */
[----:B------:R-:W-:Y:S01]  /*5920*/  IMAD.HI.U32 R13, R13, R0, RZ ;  /* 0x000000000d0d7227 */ /* 0x000fe200078e00ff */
[----:B------:R-:W-:Y:S03]  /*5930*/  UIMAD UR4, UR46, UR4, UR19 ;  /* 0x000000042e0472a4 */ /* 0x000fe6000f8e0213 */
[----:B------:R-:W-:Y:S01]  /*5940*/  IMAD.MOV R3, RZ, RZ, -R13 ;  /* 0x000000ffff037224 */ /* 0x000fe200078e0a0d */
[----:B------:R-:W-:Y:S03]  /*5950*/  USHF.L.U32 UR42, UR4, 0x7, URZ ;  /* 0x00000007042a7899 */ /* 0x000fe600080006ff */
[C---:B------:R-:W-:Y:S05]  /*5960*/  IMAD R0, R8.reuse, R3, R0 ;  /* 0x0000000308007224 */ /* 0x040fea00078e0200 */
[----:B------:R-:W-:Y:S11]  /*5970*/  ISETP.GT.U32.AND P1, PT, R8, R0, PT ;  /* 0x000000000800720c */ /* 0x000ff60003f24070 */
[----:B------:R-:W-:Y:S02]  /*5980*/  @!UPT UIADD3 URZ, UPT, UPT, URZ, URZ, URZ ;  /* 0x000000fffffff290 */ /* 0x000fe4000fffe0ff */
[-C--:B------:R-:W-:Y:S01]  /*5990*/  @!P1 IADD3 R0, PT, PT, R0, -R8.reuse, RZ ;  /* 0x8000000800009210 */ /* 0x080fe20007ffe0ff */
[----:B------:R-:W-:Y:S01]  /*59a0*/  @!P1 VIADD R13, R13, 0x1 ;  /* 0x000000010d0d9836 */ /* 0x000fe20000000000 */
[----:B------:R-:W-:Y:S02]  /*59b0*/  ISETP.NE.U32.AND P1, PT, RZ, UR48, PT ;  /* 0x00000030ff007c0c */ /* 0x000fe4000bf25070 */
[----:B------:R-:W-:Y:S02]  /*59c0*/  ISETP.GE.U32.AND P2, PT, R0, R8, PT ;  /* 0x000000080000720c */ /* 0x000fe40003f46070 */
[----:B------:R-:W-:Y:S02]  /*59d0*/  ISETP.NE.AND.EX P1, PT, RZ, UR49, PT, P1 ;  /* 0x00000031ff007c0c */ /* 0x000fe4000bf25310 */
[----:B------:R-:W-:Y:S09]  /*59e0*/  SHF.L.U32 R8, R10, 0x1f, RZ ;  /* 0x0000001f0a087819 */ /* 0x000ff200000006ff */
[----:B------:R-:W-:Y:S04]  /*59f0*/  @P2 IADD3 R13, PT, PT, R13, 0x1, RZ ;  /* 0x000000010d0d2810 */ /* 0x000fe80007ffe0ff */
[----:B------:R-:W-:Y:S11]  /*5a00*/  R2UR UR45, R13 ;  /* 0x000000000d2d72ca */ /* 0x000ff600000e0000 */
[----:B------:R-:W-:Y:S02]  /*5a10*/  @!UPT UIADD3 URZ, UPT, UPT, URZ, URZ, URZ ;  /* 0x000000fffffff290 */ /* 0x000fe4000fffe0ff */
[----:B------:R-:W-:Y:S02]  /*5a20*/  @!UP0 UIADD3 UR45, UPT, UPT, -UR45, URZ, URZ ;  /* 0x000000ff2d2d8290 */ /* 0x000fe4000fffe1ff */
[----:B------:R-:W-:Y:S04]  /*5a30*/  @!UP2 ULOP3.LUT UR45, URZ, UR47, URZ, 0x33, !UPT ;  /* 0x0000002fff2da292 */ /* 0x000fe8000f8e33ff */
[----:B------:R-:W-:Y:S04]  /*5a40*/  UIADD3 UR5, UPT, UPT, -UR45, URZ, URZ ;  /* 0x000000ff2d057290 */ /* 0x000fe8000fffe1ff */
[----:B------:R-:W-:Y:S01]  /*5a50*/  UIMAD UR44, UR47, UR5, UR44 ;  /* 0x000000052f2c72a4 */ /* 0x000fe2000f8e022c */
[----:B------:R-:W-:Y:S11]  /*5a60*/  BRA.U !UP5, `(.L_x_92) ;  /* 0x000000010d387547 */ /* 0x000ff6000b800000 */
[----:B------:R-:W-:Y:S01]  /*5a70*/  UISETP.NE.AND UP1, UPT, UR66, URZ, UPT ;  /* 0x000000ff4200728c */ /* 0x000fe2000bf25270 */
[----:B------:R-:W-:Y:S01]  /*5a80*/  HFMA2 R0, -RZ, RZ, 0, 5.9604644775390625e-08 ;  /* 0x00000001ff007431 */ /* 0x000fe200000001ff */
[----:B------:R-:W1:Y:S01]  /*5a90*/  LDCU.64 UR8, c[0x0][0x358] ;  /* 0x00006b00ff0877ac */ /* 0x000e620008000a00 */
[----:B------:R-:W-:Y:S03]  /*5aa0*/  IMAD.MOV.U32 R52, RZ, RZ, 0x1 ;  /* 0x00000001ff347424 */ /* 0x000fe600078e00ff */
[----:B------:R-:W-:Y:S05]  /*5ab0*/  PLOP3.LUT P2, PT, PT, PT, UP1, 0x80, 0x8 ;  /* 0x000000000008781c */ /* 0x000fea0003f4f018 */
[----:B------:R-:W2:Y:S01]  /*5ac0*/  @UP1 LDCU.64 UR4, c[0x0][0x888] ;  /* 0x00011100ff0417ac */ /* 0x000ea20008000a00 */
[----:B------:R-:W-:Y:S07]  /*5ad0*/  @UP1 UIMAD UR6, UR51, UR48, URZ ;  /* 0x00000030330612a4 */ /* 0x000fee000f8e02ff */
[----:B------:R-:W-:Y:S01]  /*5ae0*/  @!P2 PRMT R52, R0, 0x7610, R52 ;  /* 0x000076100034a816 */ /* 0x000fe20000000034 */
[----:B--2---:R-:W-:Y:S06]  /*5af0*/  @UP1 UIMAD.WIDE UR4, UR6, 0x4, UR4 ;  /* 0x00000004060418a5 */ /* 0x004fec000f8e0204 */
[----:B------:R-:W-:Y:S01]  /*5b00*/  IMAD.U32 R12, RZ, RZ, UR4 ;  /* 0x00000004ff0c7e24 */ /* 0x000fe2000f8e00ff */
[----:B------:R-:W-:Y:S04]  /*5b10*/  MOV R13, UR5 ;  /* 0x00000005000d7c02 */ /* 0x000fe80008000f00 */
[----:B------:R-:W2:Y:S01]  /*5b20*/  @!UP1 LDCU UR4, c[0x0][0x880] ;  /* 0x00011000ff0497ac */ /* 0x000ea20008000800 */
[----:B-1---5:R1:W5:Y:S02]  /*5b30*/  @P2 LDG.E R27, desc[UR8][R12.64] ;  /* 0x000000080c1b2981 */ /* 0x022364000c1e1900 */
[----:B-12---:R-:W-:Y:S07]  /*5b40*/  @!P2 IMAD.U32 R27, RZ, RZ, UR4 ;  /* 0x00000004ff1bae24 */ /* 0x006fee000f8e00ff */
.L_x_92:
[----:B-----5:R-:W-:Y:S01]  /*5b50*/  @!P1 FSETP.EQ.AND P3, PT, R27, RZ, PT ;  /* 0x000000ff1b00920b */ /* 0x020fe20003f62000 */
[----:B------:R-:W-:Y:S01]  /*5b60*/  @!UPT UIADD3 URZ, UPT, UPT, URZ, URZ, URZ ;  /* 0x000000fffffff290 */ /* 0x000fe2000fffe0ff */
[----:B------:R-:W-:Y:S11]  /*5b70*/  @!P1 BRA `(.L_x_93) ;  /* 0x0000000000149947 */ /* 0x000ff60003800000 */
[----:B------:R-:W-:Y:S02]  /*5b80*/  LOP3.LUT P1, RZ, R52, 0xff, RZ, 0xc0, !PT ;  /* 0x000000ff34ff7812 */ /* 0x000fe4000782c0ff */
[----:B------:R-:W-:Y:S04]  /*5b90*/  PLOP3.LUT P3, PT, PT, PT, UP1, 0x80, 0x8 ;  /* 0x000000000008781c */ /* 0x000fe80003f6f018 */
[----:B------:R-:W-:Y:S07]  /*5ba0*/  PLOP3.LUT P3, PT, P3, PT, PT, 0x8, 0x80 ;  /* 0x000000000080781c */ /* 0x000fee0001f6e170 */
[----:B------:R-:W-:Y:S11]  /*5bb0*/  @P1 FSETP.EQ.AND P3, PT, R27, RZ, PT ;  /* 0x000000ff1b00120b */ /* 0x000ff60003f62000 */
[----:B------:R-:W-:Y:S02]  /*5bc0*/  @!UPT UIADD3 URZ, UPT, UPT, URZ, URZ, URZ ;  /* 0x000000fffffff290 */ /* 0x000fe4000fffe0ff */
.L_x_93:
[----:B------:R-:W1:Y:S01]  /*5bd0*/  SYNCS.PHASECHK.TRANS64.TRYWAIT P1, [UR31+0xe0], R8 ;  /* 0x0000e008ff0075a7 */ /* 0x000e62000802111f */
[----:B------:R-:W-:Y:S04]  /*5be0*/  ELECT P2, URZ, PT ;  /* 0x0000000000ff782f */ /* 0x000fe80003840000 */
[----:B------:R-:W-:Y:S01]  /*5bf0*/  PLOP3.LUT P2, PT, P3, P2, PT, 0xf2, 0x2f ;  /* 0x00000000002f781c */ /* 0x000fe20001f45e72 */
[----:B------:R-:W-:Y:S01]  /*5c00*/  @!UPT UIADD3 URZ, UPT, UPT, URZ, URZ, URZ ;  /* 0x000000fffffff290 */ /* 0x000fe2000fffe0ff */
[----:B-1----:R-:W-:Y:S11]  /*5c10*/  @!P1 BRA `(.L_x_94) ;  /* 0x00000050004c9947 */ /* 0x002ff60003800000 */
.L_x_196:
[----:B------:R-:W-:Y:S01]  /*5c20*/  @!P2 IADD3 R3, P1, PT, R14, 0x580, RZ ;  /* 0x000005800e03a810 */ /* 0x000fe20007f3e0ff */
[----:B------:R-:W-:Y:S01]  /*5c30*/  VOTEU.ALL UP0, P2 ;  /* 0x0000000000ff7886 */ /* 0x000fe20001000000 */
[----:B------:R-:W-:Y:S01]  /*5c40*/  UMOV UR6, 0x0 ;  /* 0x0000000000067882 */ /* 0x000fe20000000000 */
[----:B------:R-:W-:Y:S01]  /*5c50*/  UMOV UR7, 0x10000000 ;  /* 0x1000000000077882 */ /* 0x000fe20000000000 */
[----:B------:R-:W-:Y:S01]  /*5c60*/  @!P2 R2UR UR5, R3 ;  /* 0x000000000305a2ca */ /* 0x000fe200000e0000 */
[----:B-1----:R-:W-:Y:S01]  /*5c70*/  @!P2 IMAD.X R0, RZ, RZ, R15, P1 ;  /* 0x000000ffff00a224 */ /* 0x002fe200008e060f */
[----:B------:R-:W-:Y:S02]  /*5c80*/  @!UP0 UIADD3 UR40, UPT, UPT, UR31, 0x200, URZ ;  /* 0x000002001f288890 */ /* 0x000fe4000fffe0ff */
[----:B------:R-:W-:Y:S02]  /*5c90*/  @!UP0 UIADD3 UR10, UPT, UPT, UR42, 0x40, URZ ;  /* 0x000000402a0a8890 */ /* 0x000fe4000fffe0ff */
[----:B------:R-:W-:Y:S01]  /*5ca0*/  @!P2 R2UR UR4, R0 ;  /* 0x000000000004a2ca */ /* 0x000fe200000e0000 */
[----:B------:R-:W-:Y:S01]  /*5cb0*/  @!UP0 UIADD3 UR8, UPT, UPT, UR31, 0x1200, URZ ;  /* 0x000012001f088890 */ /* 0x000fe2000fffe0ff */
[----:B------:R-:W-:Y:S01]  /*5cc0*/  @!P2 IMAD.MOV.U32 R0, RZ, RZ, 0x2000 ;  /* 0x00002000ff00a424 */ /* 0x000fe200078e00ff */
[----:B------:R-:W-:Y:S01]  /*5cd0*/  VOTEU.ALL UP0, P2 ;  /* 0x0000000000ff7886 */ /* 0x000fe20001000000 */
[----:B------:R-:W-:Y:S01]  /*5ce0*/  UMOV UR9, UR41 ;  /* 0x0000002900097c82 */ /* 0x000fe20008000000 */
[----:B------:R-:W-:Y:S01]  /*5cf0*/  UMOV UR11, UR43 ;  /* 0x0000002b000b7c82 */ /* 0x000fe20008000000 */
[----:B------:R-:W-:Y:S01]  /*5d00*/  UMOV UR12, UR44 ;  /* 0x0000002c000c7c82 */ /* 0x000fe20008000000 */
[----:B------:R-:W-:Y:S01]  /*5d10*/  IMAD.U32 R12, RZ, RZ, UR5 ;  /* 0x00000005ff0c7e24 */ /* 0x000fe2000f8e00ff */
[----:B------:R-:W-:Y:S05]  /*5d20*/  UMOV UR13, UR45 ;  /* 0x0000002d000d7c82 */ /* 0x000fea0008000000 */
[----:B------:R-:W-:Y:S01]  /*5d30*/  IMAD.U32 R13, RZ, RZ, UR4 ;  /* 0x00000004ff0d7e24 */ /* 0x000fe2000f8e00ff */
[----:B------:R-:W-:Y:S04]  /*5d40*/  @!P2 R2UR UR4, R12 ;  /* 0x000000000c04a2ca */ /* 0x000fe800000e0000 */
[----:B------:R-:W-:Y:S11]  /*5d50*/  @!P2 R2UR UR5, R13 ;  /* 0x000000000d05a2ca */ /* 0x000ff600000e0000 */
[----:B------:R-:W-:Y:S02]  /*5d60*/  @!UPT UIADD3 URZ, UPT, UPT, URZ, URZ, URZ ;  /* 0x000000fffffff290 */ /* 0x000fe4000fffe0ff */
[----:B------:R1:W-:Y:S01]  /*5d70*/  @!UP0 UTMALDG.4D [UR40], [UR4], desc[UR6] ;  /* 0x00000628040085b4 */ /* 0x0003e20008019000 */
[----:B------:R-:W-:Y:S05]  /*5d80*/  VOTEU.ALL UP0, P2 ;  /* 0x0000000000ff7886 */ /* 0x000fea0001000000 */
[----:B------:R1:W-:Y:S01]  /*5d90*/  @!UP0 UTMALDG.4D [UR8], [UR4], desc[UR6] ;  /* 0x00000608040085b4 */ /* 0x0003e20008019000 */
[----:B------:R1:W-:Y:S01]  /*5da0*/  @!P2 SYNCS.ARRIVE.TRANS64.RED.A0TR RZ, [UR31+0xc0], R0 ;  /* 0x0000c000ffffa9a7 */ /* 0x0003e2000830041f */
[----:B------:R-:W-:Y:S01]  /*5db0*/  SYNCS.ARRIVE.TRANS64.RED.A1T0 RZ, [UR65], RZ ;  /* 0x000000ffffff79a7 */ /* 0x000fe20008100441 */
[----:B------:R-:W2:Y:S02]  /*5dc0*/  SYNCS.PHASECHK.TRANS64.TRYWAIT P1, [UR31+0xe8], R8 ;  /* 0x0000e808ff0075a7 */ /* 0x000ea4000802111f */
[----:B-12---:R-:W-:Y:S05]  /*5dd0*/  @!P1 BRA `(.L_x_95) ;  /* 0x0000004c00f49947 */ /* 0x006fea0003800000 */
.L_x_198:
        /* <DEDUP_REMOVED lines=11> */
[----:B------:R-:W-:Y:S01]  /*5e90*/  @!UP0 UIADD3 UR8, UPT, UPT, UR31, 0x3200, URZ ;  /* 0x000032001f088890 */ /* 0x000fe2000fffe0ff */
[----:B------:R-:W-:Y:S01]  /*5ea0*/  VOTEU.ALL UP0, P2 ;  /* 0x0000000000ff7886 */ /* 0x000fe20001000000 */
[----:B------:R-:W-:Y:S02]  /*5eb0*/  UMOV UR35, UR43 ;  /* 0x0000002b00237c82 */ /* 0x000fe40008000000 */
[----:B------:R-:W-:Y:S01]  /*5ec0*/  IMAD.U32 R12, RZ, RZ, UR5 ;  /* 0x00000005ff0c7e24 */ /* 0x000fe2000f8e00ff */
[----:B------:R-:W-:Y:S01]  /*5ed0*/  UMOV UR36, UR44 ;  /* 0x0000002c00247c82 */ /* 0x000fe20008000000 */
[----:B------:R-:W-:Y:S01]  /*5ee0*/  UMOV UR37, UR45 ;  /* 0x0000002d00257c82 */ /* 0x000fe20008000000 */
[----:B------:R-:W-:Y:S01]  /*5ef0*/  UMOV UR9, UR33 ;  /* 0x0000002100097c82 */ /* 0x000fe20008000000 */
[----:B------:R-:W-:Y:S01]  /*5f00*/  UMOV UR11, UR43 ;  /* 0x0000002b000b7c82 */ /* 0x000fe20008000000 */
[----:B------:R-:W-:Y:S01]  /*5f10*/  UMOV UR12, UR44 ;  /* 0x0000002c000c7c82 */ /* 0x000fe20008000000 */
[----:B------:R-:W-:Y:S01]  /*5f20*/  IMAD.U32 R13, RZ, RZ, UR4 ;  /* 0x00000004ff0d7e24 */ /* 0x000fe2000f8e00ff */
[----:B------:R-:W-:Y:S01]  /*5f30*/  @!P2 R2UR UR4, R12 ;  /* 0x000000000c04a2ca */ /* 0x000fe200000e0000 */
[----:B------:R-:W-:Y:S03]  /*5f40*/  UMOV UR13, UR45 ;  /* 0x0000002d000d7c82 */ /* 0x000fe60008000000 */
        /* <DEDUP_REMOVED lines=9> */
.L_x_200:
[----:B------:R-:W-:Y:S01]  /*5fe0*/  @!P2 IADD3 R3, P1, PT, R14, 0x580, RZ ;  /* 0x000005800e03a810 */ /* 0x000fe20007f3e0ff */
[----:B------:R-:W-:Y:S01]  /*5ff0*/  VOTEU.ALL UP0, P2 ;  /* 0x0000000000ff7886 */ /* 0x000fe20001000000 */
[----:B------:R-:W-:Y:S01]  /*6000*/  UMOV UR6, 0x0 ;  /* 0x0000000000067882 */ /* 0x000fe20000000000 */
[----:B------:R-:W-:Y:S01]  /*6010*/  UMOV UR7, 0x10000000 ;  /* 0x1000000000077882 */ /* 0x000fe20000000000 */
[----:B------:R-:W-:Y:S01]  /*6020*/  @!P2 R2UR UR5, R3 ;  /* 0x000000000305a2ca */ /* 0x000fe200000e0000 */
[----:B-1----:R-:W-:Y:S01]  /*6030*/  @!P2 IMAD.X R0, RZ, RZ, R15, P1 ;  /* 0x000000ffff00a224 */ /* 0x002fe200008e060f */
[----:B------:R-:W-:Y:S01]  /*6040*/  @!UP0 UIADD3 UR26, UPT, UPT, UR42, 0x20, URZ ;  /* 0x000000202a1a8890 */ /* 0x000fe2000fffe0ff */
[----:B------:R-:W-:Y:S01]  /*6050*/  @P0 SHF.R.U32.HI R4, RZ, 0x10, R5 ;  /* 0x00000010ff040819 */ /* 0x000fe20000011605 */
[----:B------:R-:W-:Y:S02]  /*6060*/  @!UP0 UIADD3 UR24, UPT, UPT, UR31, 0x4200, URZ ;  /* 0x000042001f188890 */ /* 0x000fe4000fffe0ff */
[----:B------:R-:W-:Y:S01]  /*6070*/  @!P2 R2UR UR4, R0 ;  /* 0x000000000004a2ca */ /* 0x000fe200000e0000 */
[----:B------:R-:W-:Y:S01]  /*6080*/  @!UP0 UIADD3 UR10, UPT, UPT, UR42, 0x60, URZ ;  /* 0x000000602a0a8890 */ /* 0x000fe2000fffe0ff */
[----:B------:R-:W-:Y:S01]  /*6090*/  @!P2 IMAD.MOV.U32 R0, RZ, RZ, 0x2000 ;  /* 0x00002000ff00a424 */ /* 0x000fe200078e00ff */
[----:B------:R-:W-:Y:S01]  /*60a0*/  @!UP0 UIADD3 UR8, UPT, UPT, UR31, 0x5200, URZ ;  /* 0x000052001f088890 */ /* 0x000fe2000fffe0ff */
[----:B------:R-:W-:Y:S01]  /*60b0*/  @P0 R2UR UR51, R4 ;  /* 0x00000000043302ca */ /* 0x000fe200000e0000 */
[----:B------:R-:W-:Y:S01]  /*60c0*/  VOTEU.ALL UP0, P2 ;  /* 0x0000000000ff7886 */ /* 0x000fe20001000000 */
[----:B------:R-:W-:Y:S01]  /*60d0*/  UMOV UR27, UR43 ;  /* 0x0000002b001b7c82 */ /* 0x000fe20008000000 */
        /* <DEDUP_REMOVED lines=18> */
.L_x_202:
[----:B------:R-:W-:Y:S01]  /*6200*/  UPLOP3.LUT UP2, UPT, UPT, UPT, UPT, 0x80, 0x8 ;  /* 0x000000000008789c */ /* 0x000fe20003f4f070 */
[----:B------:R-:W-:Y:S01]  /*6210*/  @!P2 IADD3 R3, P0, PT, R14, 0x580, RZ ;  /* 0x000005800e03a810 */ /* 0x000fe20007f1e0ff */
[----:B------:R-:W-:Y:S01]  /*6220*/  UMOV UR6, 0x0 ;  /* 0x0000000000067882 */ /* 0x000fe20000000000 */
[----:B------:R-:W-:Y:S01]  /*6230*/  UMOV UR7, 0x10000000 ;  /* 0x1000000000077882 */ /* 0x000fe20000000000 */
[----:B------:R-:W-:Y:S01]  /*6240*/  UMOV UR19, UR43 ;  /* 0x0000002b00137c82 */ /* 0x000fe20008000000 */
[----:B------:R-:W-:Y:S01]  /*6250*/  @!P2 R2UR UR5, R3 ;  /* 0x000000000305a2ca */ /* 0x000fe200000e0000 */
[----:B-1----:R-:W-:Y:S01]  /*6260*/  @!P2 IMAD.X R0, RZ, RZ, R15, P0 ;  /* 0x000000ffff00a224 */ /* 0x002fe200000e060f */
[----:B------:R-:W-:Y:S01]  /*6270*/  VOTEU.ALL UP0, P2 ;  /* 0x0000000000ff7886 */ /* 0x000fe20001000000 */
[----:B------:R-:W-:Y:S01]  /*6280*/  UMOV UR20, UR44 ;  /* 0x0000002c00147c82 */ /* 0x000fe20008000000 */
[----:B------:R-:W-:Y:S01]  /*6290*/  UMOV UR21, UR45 ;  /* 0x0000002d00157c82 */ /* 0x000fe20008000000 */
[----:B------:R-:W-:Y:S01]  /*62a0*/  UMOV UR11, UR43 ;  /* 0x0000002b000b7c82 */ /* 0x000fe20008000000 */
[----:B------:R-:W-:Y:S01]  /*62b0*/  @!P2 R2UR UR4, R0 ;  /* 0x000000000004a2ca */ /* 0x000fe200000e0000 */
[----:B------:R-:W-:Y:S01]  /*62c0*/  @!UP0 UIADD3 UR18, UPT, UPT, UR42, 0x30, URZ ;  /* 0x000000302a128890 */ /* 0x000fe2000fffe0ff */
[----:B------:R-:W-:Y:S01]  /*62d0*/  R2UR UR26, R54 ;  /* 0x00000000361a72ca */ /* 0x000fe200000e0000 */
[----:B------:R-:W-:Y:S01]  /*62e0*/  @!UP0 UIADD3 UR16, UPT, UPT, UR31, 0x6200, URZ ;  /* 0x000062001f108890 */ /* 0x000fe2000fffe0ff */
[----:B------:R-:W-:Y:S01]  /*62f0*/  R2UR UR24, R55 ;  /* 0x00000000371872ca */ /* 0x000fe200000e0000 */
[----:B------:R-:W-:Y:S01]  /*6300*/  @!UP0 UIADD3 UR17, UPT, UPT, UR31, 0xd8, URZ ;  /* 0x000000d81f118890 */ /* 0x000fe2000fffe0ff */
[----:B------:R-:W-:Y:S01]  /*6310*/  LOP3.LUT R10, R10, 0x1, RZ, 0x3c, !PT ;  /* 0x000000010a0a7812 */ /* 0x000fe200078e3cff */
[----:B------:R-:W-:Y:S01]  /*6320*/  IMAD.U32 R4, RZ, RZ, UR5 ;  /* 0x00000005ff047e24 */ /* 0x000fe2000f8e00ff */
[----:B------:R-:W-:Y:S01]  /*6330*/  @!UP0 UIADD3 UR10, UPT, UPT, UR42, 0x70, URZ ;  /* 0x000000702a0a8890 */ /* 0x000fe2000fffe0ff */
[----:B------:R-:W-:Y:S01]  /*6340*/  LOP3.LUT R9, R9, 0x1, RZ, 0x3c, !PT ;  /* 0x0000000109097812 */ /* 0x000fe200078e3cff */
[----:B------:R-:W-:Y:S01]  /*6350*/  @!UP0 UIADD3 UR8, UPT, UPT, UR31, 0x7200, URZ ;  /* 0x000072001f088890 */ /* 0x000fe2000fffe0ff */
[----:B------:R-:W-:Y:S02]  /*6360*/  VOTEU.ALL UP0, P2 ;  /* 0x0000000000ff7886 */ /* 0x000fe40001000000 */
[----:B------:R-:W-:Y:S01]  /*6370*/  IMAD.U32 R5, RZ, RZ, UR4 ;  /* 0x00000004ff057e24 */ /* 0x000fe2000f8e00ff */
[----:B------:R-:W-:Y:S01]  /*6380*/  @!P2 R2UR UR4, R4 ;  /* 0x000000000404a2ca */ /* 0x000fe200000e0000 */
[----:B------:R-:W-:Y:S01]  /*6390*/  UMOV UR12, UR44 ;  /* 0x0000002c000c7c82 */ /* 0x000fe20008000000 */
[----:B------:R-:W-:Y:S01]  /*63a0*/  UMOV UR13, UR45 ;  /* 0x0000002d000d7c82 */ /* 0x000fe20008000000 */
[----:B------:R-:W-:Y:S01]  /*63b0*/  UMOV UR9, UR17 ;  /* 0x0000001100097c82 */ /* 0x000fe20008000000 */
[----:B------:R-:W-:Y:S11]  /*63c0*/  @!P2 R2UR UR5, R5 ;  /* 0x000000000505a2ca */ /* 0x000ff600000e0000 */
[----:B------:R-:W-:Y:S02]  /*63d0*/  @!UPT UIADD3 URZ, UPT, UPT, URZ, URZ, URZ ;  /* 0x000000fffffff290 */ /* 0x000fe4000fffe0ff */
[----:B------:R1:W-:Y:S01]  /*63e0*/  @!UP0 UTMALDG.4D [UR16], [UR4], desc[UR6] ;  /* 0x00000610040085b4 */ /* 0x0003e20008019000 */
[----:B------:R-:W-:Y:S05]  /*63f0*/  VOTEU.ALL UP0, P2 ;  /* 0x0000000000ff7886 */ /* 0x000fea0001000000 */
[----:B------:R2:W-:Y:S01]  /*6400*/  @!UP0 UTMALDG.4D [UR8], [UR4], desc[UR6] ;  /* 0x00000608040085b4 */ /* 0x0005e20008019000 */
[----:B------:R2:W-:Y:S01]  /*6410*/  @!P2 SYNCS.ARRIVE.TRANS64.RED.A0TR RZ, [UR31+0xd8], R2 ;  /* 0x0000d802ffffa9a7 */ /* 0x0005e2000830041f */
[----:B------:R-:W-:Y:S01]  /*6420*/  SYNCS.ARRIVE.TRANS64.RED.A1T0 RZ, [UR62], RZ ;  /* 0x000000ffffff79a7 */ /* 0x000fe2000810043e */
[----:B-1----:R-:W-:Y:S02]  /*6430*/  UIADD3 UR19, UPT, UPT, UR14, UR26, URZ ;  /* 0x0000001a0e137290 */ /* 0x002fe4000fffe0ff */
[----:B------:R-:W-:Y:S01]  /*6440*/  UIADD3 UR21, UPT, UPT, UR15, UR24, URZ ;  /* 0x000000180f157290 */ /* 0x000fe2000fffe0ff */
[----:B------:R-:W-:Y:S11]  /*6450*/  BRA.U UP3, `(.L_x_98) ;  /* 0xffffffed033c7547 */ /* 0x000ff6000b83ffff */
[----:B--2---:R-:W-:-:S04]  /*6460*/  SHF.L.U32 R2, R10, 0x1f, RZ ;  /* 0x0000001f0a027819 */ /* 0x004fc800000006ff */
[----:B------:R-:W1:Y:S02]  /*6470*/  SYNCS.PHASECHK.TRANS64.TRYWAIT P0, [UR31+0xe0], R2 ;  /* 0x0000e002ff0075a7 */ /* 0x000e64000800111f */
[----:B-1----:R-:W-:Y:S05]  /*6480*/  @!P0 BRA `(.L_x_99) ;  /* 0x0000004800908947 */ /* 0x002fea0003800000 */
.L_x_204:
[----:B------:R-:W2:Y:S02]  /*6490*/  SYNCS.PHASECHK.TRANS64.TRYWAIT P0, [UR31+0xe8], R2 ;  /* 0x0000e802ff0075a7 */ /* 0x000ea4000800111f */
[----:B--2---:R-:W-:Y:S05]  /*64a0*/  @!P0 BRA `(.L_x_100) ;  /* 0x0000004800a08947 */ /* 0x004fea0003800000 */
.L_x_206:
[----:B------:R-:W2:Y:S02]  /*64b0*/  SYNCS.PHASECHK.TRANS64.TRYWAIT P0, [UR31+0xf0], R2 ;  /* 0x0000f002ff0075a7 */ /* 0x000ea4000800111f */
[----:B--2---:R-:W-:Y:S05]  /*64c0*/  @!P0 BRA `(.L_x_101) ;  /* 0x0000004800b08947 */ /* 0x004fea0003800000 */
.L_x_208:
[----:B-1----:R-:W-:-:S07]  /*64d0*/  MOV R0, UR31 ;  /* 0x0000001f00007c02 */ /* 0x002fce0008000f00 */
.L_x_102:
[----:B-1----:R-:W-:-:S04]  /*64e0*/  SHF.L.U32 R2, R10, 0x1f, RZ ;  /* 0x0000001f0a027819 */ /* 0x002fc800000006ff */
[----:B------:R1:W2:Y:S03]  /*64f0*/  SYNCS.PHASECHK.TRANS64.TRYWAIT P0, [R0+URZ+0xf8], R2 ;  /* 0x0000f802000075a7 */ /* 0x0002a600080011ff */
[----:B--2---:R-:W-:Y:S05]  /*6500*/  @!P0 NANOSLEEP.SYNCS 0x989680 ;  /* 0x009896800000895d */ /* 0x004fea0003900000 */
[----:B------:R-:W2:Y:S02]  /*6510*/  @!P0 SYNCS.PHASECHK.TRANS64 P0, [R0+URZ+0xf8], R2 ;  /* 0x0000f802000085a7 */ /* 0x000ea400080010ff */
[----:B--2---:R-:W-:Y:S05]  /*6520*/  @P0 EXIT ;  /* 0x000000000000094d */ /* 0x004fea0003800000 */
[----:B------:R-:W-:Y:S05]  /*6530*/  BRA `(.L_x_102) ;  /* 0xfffffffc00e87947 */ /* 0x000fea000383ffff */
.L_x_87:
[----:B------:R-:W-:-:S06]  /*6540*/  UISETP.GE.AND UP0, UPT, UR18, 0x4, UPT ;  /* 0x000000041200788c */ /* 0x000fcc000bf06270 */
[----:B------:R-:W-:-:S13]  /*6550*/  PLOP3.LUT P0, PT, PT, PT, UP0, 0x80, 0x8 ;  /* 0x000000000008781c */ /* 0x000fda0003f0f008 */
[----:B-1----:R-:W-:Y:S05]  /*6560*/  @!P0 EXIT ;  /* 0x000000000000894d */ /* 0x002fea0003800000 */
[----:B------:R-:W1:Y:S08]  /*6570*/  S2UR UR4, SR_CgaCtaId ;  /* 0x00000000000479c3 */ /* 0x000e700000008800 */
[----:B------:R-:W-:Y:S01]  /*6580*/  BAR.SYNC.DEFER_BLOCKING 0x6, 0xa0 ;  /* 0x0182800000007b1d */ /* 0x000fe20000010000 */
[C---:B------:R-:W-:Y:S01]  /*6590*/  IMAD.SHL.U32 R0, R64.reuse, 0x10, RZ ;  /* 0x0000001040007824 */ /* 0x040fe200078e00ff */
[C---:B------:R-:W-:Y:S01]  /*65a0*/  LOP3.LUT R65, R64.reuse, 0x60, RZ, 0xc0, !PT ;  /* 0x0000006040417812 */ /* 0x040fe200078ec0ff */
[----:B------:R-:W-:Y:S01]  /*65b0*/  IMAD.SHL.U32 R3, R53, 0x200, RZ ;  /* 0x0000020035037824 */ /* 0x000fe200078e00ff */
[C---:B------:R-:W-:Y:S01]  /*65c0*/  LOP3.LUT R62, R64.reuse, 0x2, RZ, 0xc0, !PT ;  /* 0x00000002403e7812 */ /* 0x040fe200078ec0ff */
[----:B------:R-:W-:Y:S01]  /*65d0*/  IMAD.SHL.U32 R4, R64, 0x2, RZ ;  /* 0x0000000240047824 */ /* 0x000fe200078e00ff */
[----:B------:R-:W-:Y:S01]  /*65e0*/  UMOV UR49, 0x400 ;  /* 0x0000040000317882 */ /* 0x000fe20000000000 */
[C---:B------:R-:W-:Y:S01]  /*65f0*/  LOP3.LUT R63, R0.reuse, 0x590, RZ, 0xc0, !PT ;  /* 0x00000590003f7812 */ /* 0x040fe200078ec0ff */
[----:B------:R-:W2:Y:S01]  /*6600*/  LDC.64 R50, c[0x0][0x8b0] ;  /* 0x00022c00ff327b82 */ /* 0x000ea20000000a00 */
[----:B------:R-:W3:Y:S01]  /*6610*/  LDCU.64 UR6, c[0x0][0x890] ;  /* 0x00011200ff0677ac */ /* 0x000ee20008000a00 */
[----:B------:R-:W-:Y:S01]  /*6620*/  LOP3.LUT R0, R0, 0x60, RZ, 0xc0, !PT ;  /* 0x0000006000007812 */ /* 0x000fe200078ec0ff */
[----:B------:R-:W-:Y:S01]  /*6630*/  IMAD.U32 R23, R64, 0x10000, RZ ;  /* 0x0001000040177824 */ /* 0x000fe200078e00ff */
[----:B------:R-:W-:Y:S01]  /*6640*/  LOP3.LUT R63, R63, 0x200, R3, 0xf8, !PT ;  /* 0x000002003f3f7812 */ /* 0x000fe200078ef803 */
[----:B------:R-:W-:Y:S01]  /*6650*/  USHF.R.S32.HI UR53, URZ, 0x1f, UR5 ;  /* 0x0000001fff357899 */ /* 0x000fe20008011405 */
[----:B------:R-:W-:Y:S01]  /*6660*/  LOP3.LUT R4, R0, 0xc, R4, 0xf8, !PT ;  /* 0x0000000c00047812 */ /* 0x000fe200078ef804 */
[----:B------:R-:W-:Y:S01]  /*6670*/  IMAD.SHL.U32 R0, R53, 0x200000, RZ ;  /* 0x0020000035007824 */ /* 0x000fe200078e00ff */
[----:B------:R-:W4:Y:S01]  /*6680*/  LDC.64 R48, c[0x0][0x8a8] ;  /* 0x00022a00ff307b82 */ /* 0x000f220000000a00 */
[----:B------:R-:W-:Y:S01]  /*6690*/  LOP3.LUT R64, R64, 0x4, RZ, 0xc0, !PT ;  /* 0x0000000440407812 */ /* 0x000fe200078ec0ff */
[----:B------:R-:W-:Y:S01]  /*66a0*/  ULEA.HI UR53, UR53, UR5, URZ, 0x7 ;  /* 0x0000000535357291 */ /* 0x000fe2000f8f38ff */
[----:B------:R-:W-:Y:S01]  /*66b0*/  LOP3.LUT R63, R63, R4, RZ, 0xfc, !PT ;  /* 0x000000043f3f7212 */ /* 0x000fe200078efcff */
[----:B------:R-:W-:Y:S01]  /*66c0*/  IMAD.MOV.U32 R60, RZ, RZ, 0x1 ;  /* 0x00000001ff3c7424 */ /* 0x000fe200078e00ff */
[----:B------:R-:W-:Y:S01]  /*66d0*/  LOP3.LUT R0, R0, 0x200000, RZ, 0xc0, !PT ;  /* 0x0020000000007812 */ /* 0x000fe200078ec0ff */
[----:B------:R-:W-:Y:S01]  /*66e0*/  IMAD.MOV.U32 R22, RZ, RZ, RZ ;  /* 0x000000ffff167224 */ /* 0x000fe200078e00ff */
[----:B-1----:R-:W-:Y:S01]  /*66f0*/  ULEA UR49, UR4, UR49, 0x18 ;  /* 0x0000003104317291 */ /* 0x002fe2000f8ec0ff */
[----:B------:R-:W-:-:S02]  /*6700*/  CS2R R58, SRZ ;  /* 0x00000000003a7805 */ /* 0x000fc4000001ff00 */
[----:B------:R-:W-:Y:S01]  /*6710*/  LOP3.LUT R23, R0, 0x400000, R23, 0xf8, !PT ;  /* 0x0040000000177812 */ /* 0x000fe200078ef817 */
[----:B------:R-:W1:Y:S01]  /*6720*/  LDCU UR62, c[0x0][0x370] ;  /* 0x00006e00ff3e77ac */ /* 0x000e620008000800 */
[----:B---3--:R-:W-:Y:S01]  /*6730*/  MOV R67, UR6 ;  /* 0x0000000600437c02 */ /* 0x008fe20008000f00 */
[----:B------:R-:W-:Y:S01]  /*6740*/  IMAD.U32 R66, RZ, RZ, UR7 ;  /* 0x00000007ff427e24 */ /* 0x000fe2000f8e00ff */
[----:B------:R-:W-:Y:S02]  /*6750*/  UIADD3 UR4, UPT, UPT, UR49, 0x200, URZ ;  /* 0x0000020031047890 */ /* 0x000fe4000fffe0ff */
[----:B------:R-:W3:Y:S01]  /*6760*/  LDS R2, [UR49+0x160] ;  /* 0x00016031ff027984 */ /* 0x000ee20008000800 */
[----:B------:R-:W1:Y:S03]  /*6770*/  LDCU UR45, c[0x0][0xb0c] ;  /* 0x00016180ff2d77ac */ /* 0x000e660008000800 */
[----:B------:R-:W-:Y:S01]  /*6780*/  IMAD.U32 R57, RZ, RZ, UR4 ;  /* 0x00000004ff397e24 */ /* 0x000fe2000f8e00ff */
[----:B------:R-:W1:Y:S04]  /*6790*/  LDCU UR38, c[0x0][0xb30] ;  /* 0x00016600ff2677ac */ /* 0x000e680008000800 */
[----:B------:R-:W-:Y:S01]  /*67a0*/  LEA R63, R63, R57, 0x2 ;  /* 0x000000393f3f7211 */ /* 0x000fe200078e10ff */
[----:B------:R-:W1:Y:S04]  /*67b0*/  LDCU.64 UR60, c[0x0][0x888] ;  /* 0x00011100ff3c77ac */ /* 0x000e680008000a00 */
[--C-:B------:R-:W-:Y:S01]  /*67c0*/  IMAD R62, R62, -0x10, R63.reuse ;  /* 0xfffffff03e3e7824 */ /* 0x100fe200078e023f */
[----:B------:R-:W1:Y:S01]  /*67d0*/  LDCU.64 UR46, c[0x0][0xb28] ;  /* 0x00016500ff2e77ac */ /* 0x000e620008000a00 */
[----:B------:R-:W-:Y:S01]  /*67e0*/  IMAD R61, R64, -0x10, R63 ;  /* 0xfffffff0403d7824 */ /* 0x000fe200078e023f */
[----:B------:R-:W1:Y:S01]  /*67f0*/  LDCU.128 UR56, c[0x0][0xb10] ;  /* 0x00016200ff3877ac */ /* 0x000e620008000c00 */
[----:B------:R-:W1:Y:S01]  /*6800*/  LDCU UR55, c[0x0][0x374] ;  /* 0x00006e80ff3777ac */ /* 0x000e620008000800 */
[----:B------:R-:W-:Y:S01]  /*6810*/  USHF.R.S32.HI UR53, URZ, 0x7, UR53 ;  /* 0x00000007ff357899 */ /* 0x000fe20008011435 */
[----:B------:R-:W-:Y:S01]  /*6820*/  UMOV UR54, URZ ;  /* 0x000000ff00367c82 */ /* 0x000fe20008000000 */
[----:B------:R-:W-:Y:S01]  /*6830*/  UMOV UR52, URZ ;  /* 0x000000ff00347c82 */ /* 0x000fe20008000000 */
[C---:B---3--:R-:W-:Y:S01]  /*6840*/  VIADD R3, R2.reuse, 0x40 ;  /* 0x0000004002037836 */ /* 0x048fe20000000000 */
[----:B------:R-:W-:-:S04]  /*6850*/  LOP3.LUT R2, R2, 0xffff, RZ, 0xc0, !PT ;  /* 0x0000ffff02027812 */ /* 0x000fc800078ec0ff */
[----:B------:R-:W-:-:S05]  /*6860*/  LOP3.LUT R3, R3, 0xffff, RZ, 0xc0, !PT ;  /* 0x0000ffff03037812 */ /* 0x000fca00078ec0ff */
[----:B-12-4-:R3:W-:Y:S02]  /*6870*/  STL.64 [R1], R2 ;  /* 0x0000000201007387 */ /* 0x0167e40000100a00 */
.L_x_146:
[----:B---3--:R-:W-:Y:S04]  /*6880*/  SHF.L.U32 R2, R58, 0x1f, RZ ;  /* 0x0000001f3a027819 */ /* 0x008fe800000006ff */
[----:B-1----:R-:W1:Y:S02]  /*6890*/  SYNCS.PHASECHK.TRANS64.TRYWAIT P0, [UR49+0x110], R2 ;  /* 0x00011002ff0075a7 */ /* 0x002e640008001131 */
[----:B-1----:R-:W-:Y:S05]  /*68a0*/  @!P0 BRA `(.L_x_103) ;  /* 0x0000004400d08947 */ /* 0x002fea0003800000 */
.L_x_210:
[----:B------:R-:W2:Y:S01]  /*68b0*/  LDS.128 R4, [UR49+0x150] ;  /* 0x00015031ff047984 */ /* 0x000ea20008000c00 */
[----:B-1----:R-:W-:Y:S01]  /*68c0*/  LEA R2, R22, UR48, 0x2 ;  /* 0x0000003016027c11 */ /* 0x002fe2000f8e10ff */
[----:B------:R-:W-:Y:S02]  /*68d0*/  UIADD3 UR4, UPT, UPT, UR49, 0x118, URZ ;  /* 0x0000011831047890 */ /* 0x000fe4000fffe0ff */
[----:B------:R-:W-:Y:S02]  /*68e0*/  UISETP.GE.AND UP0, UPT, UR39, 0x1, UPT ;  /* 0x000000012700788c */ /* 0x000fe4000bf06270 */
[----:B------:R-:W-:Y:S01]  /*68f0*/  UPRMT UR4, URZ, 0x654, UR4 ;  /* 0x00000654ff047896 */ /* 0x000fe20008000004 */
[----:B------:R-:W-:Y:S01]  /*6900*/  @!PT LDS RZ, [RZ] ;  /* 0x00000000fffff984 */ /* 0x000fe20000000800 */
[----:B------:R-:W-:Y:S01]  /*6910*/  @!PT LDS RZ, [RZ] ;  /* 0x00000000fffff984 */ /* 0x000fe20000000800 */
[----:B------:R-:W-:Y:S01]  /*6920*/  @!PT LDS RZ, [RZ] ;  /* 0x00000000fffff984 */ /* 0x000fe20000000800 */
[----:B------:R-:W-:Y:S01]  /*6930*/  @!PT LDS RZ, [RZ] ;  /* 0x00000000fffff984 */ /* 0x000fe20000000800 */
[----:B------:R1:W-:Y:S06]  /*6940*/  MEMBAR.ALL.CTA ;  /* 0x0000000000007992 */ /* 0x0003ec0000008000 */
[----:B-1----:R-:W1:Y:S02]  /*6950*/  FENCE.VIEW.ASYNC.S ;  /* 0x00000000000073c6 */ /* 0x002e640000000000 */
[----:B-1----:R-:W-:Y:S06]  /*6960*/  SYNCS.ARRIVE.TRANS64.RED.A1T0 RZ, [UR4], RZ ;  /* 0x000000ffffff79a7 */ /* 0x002fec0008100404 */
[----:B------:R-:W5:Y:S01]  /*6970*/  LDL R2, [R2] ;  /* 0x0000000002027983 */ /* 0x000f620000100800 */
[----:B--2---:R-:W-:Y:S11]  /*6980*/  LOP3.LUT P0, RZ, R6, 0x1, RZ, 0xc0, !PT ;  /* 0x0000000106ff7812 */ /* 0x004ff6000780c0ff */
[----:B------:R-:W-:Y:S02]  /*6990*/  @!UPT UIADD3 URZ, UPT, UPT, URZ, URZ, URZ ;  /* 0x000000fffffff290 */ /* 0x000fe4000fffe0ff */
[----:B------:R-:W-:Y:S01]  /*69a0*/  VOTEU.ANY UP1, P0 ;  /* 0x0000000000ff7886 */ /* 0x000fe20000020100 */
[----:B------:R-:W-:Y:S01]  /*69b0*/  PLOP3.LUT P0, PT, PT, PT, UP1, 0x80, 0x8 ;  /* 0x000000000008781c */ /* 0x000fe20003f0f018 */
[----:B------:R-:W-:Y:S11]  /*69c0*/  UP2UR UR63, UPR, URZ, 0x2 ;  /* 0x00000002ff3f7883 */ /* 0x000ff60008000000 */
[----:B------:R-:W-:Y:S01]  /*69d0*/  @!UPT UIADD3 URZ, UPT, UPT, URZ, URZ, URZ ;  /* 0x000000fffffff290 */ /* 0x000fe2000fffe0ff */
[----:B------:R-:W-:Y:S02]  /*69e0*/  @P0 MOV R3, R4 ;  /* 0x0000000400030202 */ /* 0x000fe40000000f00 */
[----:B------:R-:W-:Y:S02]  /*69f0*/  @P0 LOP3.LUT R0, R5, 0xffff, RZ, 0xc0, !PT ;  /* 0x0000ffff05000812 */ /* 0x000fe400078ec0ff */
[----:B------:R-:W-:Y:S01]  /*6a00*/  @P0 R2UR UR5, R3 ;  /* 0x00000000030502ca */ /* 0x000fe200000e0000 */
[----:B------:R-:W-:Y:S01]  /*6a10*/  IMAD.U32 R3, RZ, RZ, UR53 ;  /* 0x00000035ff037e24 */ /* 0x000fe2000f8e00ff */
[----:B------:R-:W-:Y:S04]  /*6a20*/  @P0 R2UR UR4, R0 ;  /* 0x00000000000402ca */ /* 0x000fe800000e0000 */
[----:B------:R-:W-:Y:S07]  /*6a30*/  IABS R0, R3 ;  /* 0x0000000300007213 */ /* 0x000fee0000000000 */
[----:B------:R-:W-:Y:S02]  /*6a40*/  @UP1 UMOV UR37, UR5 ;  /* 0x0000000500251c82 */ /* 0x000fe40008000000 */
[----:B------:R-:W-:Y:S01]  /*6a50*/  @UP1 UMOV UR36, UR4 ;  /* 0x0000000400241c82 */ /* 0x000fe20008000000 */
[----:B------:R-:W-:Y:S05]  /*6a60*/  BRA.U !UP0, `(.L_x_104) ;  /* 0x0000000108cc7547 */ /* 0x000fea000b800000 */
[----:B------:R-:W1:Y:S01]  /*6a70*/  LDCU UR9, c[0x0][0xb20] ;  /* 0x00016400ff0977ac */ /* 0x000e620008000800 */
[----:B------:R-:W-:Y:S02]  /*6a80*/  UIMAD.WIDE.U32 UR4, UR55, UR59, URZ ;  /* 0x0000003b370472a5 */ /* 0x000fe4000f8e00ff */
[----:B------:R-:W-:Y:S02]  /*6a90*/  UIMAD.WIDE.U32 UR6, UR62, UR56, URZ ;  /* 0x000000383e0672a5 */ /* 0x000fe4000f8e00ff */
[----:B------:R-:W-:Y:S02]  /*6aa0*/  UIMAD.WIDE.U32 UR10, UR36, UR59, URZ ;  /* 0x0000003b240a72a5 */ /* 0x000fe4000f8e00ff */
[----:B------:R-:W-:Y:S02]  /*6ab0*/  UISETP.NE.AND UP0, UPT, UR58, 0x1, UPT ;  /* 0x000000013a00788c */ /* 0x000fe4000bf05270 */
[----:B------:R-:W-:Y:S02]  /*6ac0*/  UISETP.NE.AND UP1, UPT, UR45, 0x1, UPT ;  /* 0x000000012d00788c */ /* 0x000fe4000bf25270 */
[----:B------:R-:W-:Y:S02]  /*6ad0*/  UISETP.NE.AND UP2, UPT, UR39, 0x1, UPT ;  /* 0x000000012700788c */ /* 0x000fe4000bf45270 */
[----:B------:R-:W-:Y:S01]  /*6ae0*/  UIMAD.WIDE.U32 UR12, UR37, UR56, URZ ;  /* 0x00000038250c72a5 */ /* 0x000fe2000f8e00ff */
[----:B------:R-:W-:Y:S01]  /*6af0*/  UMOV UR4, UR5 ;  /* 0x0000000500047c82 */ /* 0x000fe20008000000 */
[----:B------:R-:W-:Y:S01]  /*6b00*/  UMOV UR6, UR11 ;  /* 0x0000000b00067c82 */ /* 0x000fe20008000000 */
[----:B-1----:R-:W-:Y:S03]  /*6b10*/  USHF.R.U32.HI UR8, URZ, UR9, UR4 ;  /* 0x00000009ff087299 */ /* 0x002fe60008011604 */
[----:B------:R-:W-:Y:S02]  /*6b20*/  UMOV UR4, UR7 ;  /* 0x0000000700047c82 */ /* 0x000fe40008000000 */
[----:B------:R-:W-:Y:S02]  /*6b30*/  USHF.R.U32.HI UR5, URZ, UR57, UR4 ;  /* 0x00000039ff057299 */ /* 0x000fe40008011604 */
[----:B------:R-:W-:Y:S02]  /*6b40*/  USEL UR4, UR55, UR8, !UP0 ;  /* 0x0000000837047287 */ /* 0x000fe4000c000000 */
[----:B------:R-:W-:Y:S02]  /*6b50*/  USHF.R.U32.HI UR8, URZ, UR9, UR6 ;  /* 0x00000009ff087299 */ /* 0x000fe40008011606 */
[----:B------:R-:W-:Y:S02]  /*6b60*/  UIMAD.WIDE.U32 UR6, UR4, UR46, URZ ;  /* 0x0000002e040672a5 */ /* 0x000fe4000f8e00ff */
[----:B------:R-:W-:Y:S02]  /*6b70*/  USEL UR9, UR62, UR5, !UP1 ;  /* 0x000000053e097287 */ /* 0x000fe4000c800000 */
[----:B------:R-:W-:Y:S02]  /*6b80*/  USEL UR8, UR36, UR8, !UP0 ;  /* 0x0000000824087287 */ /* 0x000fe4000c000000 */
[----:B------:R-:W-:Y:S01]  /*6b90*/  UIMAD.WIDE.U32 UR10, UR9, UR46, URZ ;  /* 0x0000002e090a72a5 */ /* 0x000fe2000f8e00ff */
[----:B------:R-:W-:Y:S01]  /*6ba0*/  UMOV UR6, UR7 ;  /* 0x0000000700067c82 */ /* 0x000fe20008000000 */
[----:B------:R-:W-:Y:S01]  /*6bb0*/  UMOV UR5, UR13 ;  /* 0x0000000d00057c82 */ /* 0x000fe20008000000 */
[----:B------:R-:W-:Y:S02]  /*6bc0*/  @UP2 USHF.R.U32.HI UR4, URZ, UR47, UR6 ;  /* 0x0000002fff042299 */ /* 0x000fe40008011606 */
[----:B------:R-:W-:Y:S02]  /*6bd0*/  USHF.R.U32.HI UR5, URZ, UR57, UR5 ;  /* 0x00000039ff057299 */ /* 0x000fe40008011605 */
[----:B------:R-:W-:Y:S02]  /*6be0*/  UIMAD UR4, UR39, UR4, URZ ;  /* 0x00000004270472a4 */ /* 0x000fe4000f8e02ff */
[----:B------:R-:W-:Y:S02]  /*6bf0*/  USEL UR5, UR37, UR5, !UP1 ;  /* 0x0000000525057287 */ /* 0x000fe4000c800000 */
[----:B------:R-:W-:Y:S01]  /*6c00*/  UISETP.GE.AND UP0, UPT, UR8, UR4, UPT ;  /* 0x000000040800728c */ /* 0x000fe2000bf06270 */
[----:B------:R-:W-:Y:S01]  /*6c10*/  UMOV UR6, UR11 ;  /* 0x0000000b00067c82 */ /* 0x000fe20008000000 */
[----:B------:R-:W-:Y:S02]  /*6c20*/  UIMAD.WIDE.U32 UR10, UR8, UR46, URZ ;  /* 0x0000002e080a72a5 */ /* 0x000fe4000f8e00ff */
[----:B------:R-:W-:Y:S04]  /*6c30*/  @UP2 USHF.R.U32.HI UR9, URZ, UR47, UR6 ;  /* 0x0000002fff092299 */ /* 0x000fe80008011606 */
[----:B------:R-:W-:Y:S01]  /*6c40*/  UIMAD UR6, UR39, UR9, URZ ;  /* 0x00000009270672a4 */ /* 0x000fe2000f8e02ff */
[----:B------:R-:W-:Y:S03]  /*6c50*/  UMOV UR4, UR11 ;  /* 0x0000000b00047c82 */ /* 0x000fe60008000000 */
[----:B------:R-:W-:Y:S02]  /*6c60*/  UISETP.GE.OR UP0, UPT, UR5, UR6, UP0 ;  /* 0x000000060500728c */ /* 0x000fe40008706670 */
[----:B------:R-:W-:Y:S02]  /*6c70*/  USHF.R.U32.HI UR4, URZ, UR47, UR4 ;  /* 0x0000002fff047299 */ /* 0x000fe40008011604 */
[----:B------:R-:W-:Y:S02]  /*6c80*/  UIMAD.WIDE.U32 UR6, UR5, UR46, URZ ;  /* 0x0000002e050672a5 */ /* 0x000fe4000f8e00ff */
[----:B------:R-:W-:Y:S02]  /*6c90*/  USEL UR11, UR8, UR4, !UP2 ;  /* 0x00000004080b7287 */ /* 0x000fe4000d000000 */
[----:B------:R-:W-:Y:S02]  /*6ca0*/  UIADD3 UR6, UPT, UPT, -UR5, URZ, URZ ;  /* 0x000000ff05067290 */ /* 0x000fe4000fffe1ff */
[----:B------:R-:W-:Y:S02]  /*6cb0*/  UIADD3 UR10, UPT, UPT, -UR11, URZ, URZ ;  /* 0x000000ff0b0a7290 */ /* 0x000fe4000fffe1ff */
[----:B------:R-:W-:Y:S02]  /*6cc0*/  UIMAD UR6, UR45, UR6, UR37 ;  /* 0x000000062d0672a4 */ /* 0x000fe4000f8e0225 */
[----:B------:R-:W-:Y:S01]  /*6cd0*/  UIMAD UR10, UR39, UR10, UR8 ;  /* 0x0000000a270a72a4 */ /* 0x000fe2000f8e0208 */
[----:B------:R-:W-:Y:S01]  /*6ce0*/  @!UP0 UMOV UR4, UR7 ;  /* 0x0000000700048c82 */ /* 0x000fe20008000000 */
[----:B------:R-:W-:Y:S02]  /*6cf0*/  UIADD3 UR7, UPT, UPT, -UR8, URZ, URZ ;  /* 0x000000ff08077290 */ /* 0x000fe4000fffe1ff */
[----:B------:R-:W-:Y:S04]  /*6d00*/  @!UP0 USHF.R.U32.HI UR4, URZ, UR47, UR4 ;  /* 0x0000002fff048299 */ /* 0x000fe80008011604 */
[----:B------:R-:W-:Y:S04]  /*6d10*/  @!UP0 USEL UR4, UR5, UR4, !UP2 ;  /* 0x0000000405048287 */ /* 0x000fe8000d000000 */
[----:B------:R-:W-:Y:S02]  /*6d20*/  @!UP0 UIMAD UR9, UR9, UR10, UR4 ;  /* 0x0000000a090982a4 */ /* 0x000fe4000f8e0204 */
[----:B------:R-:W-:Y:S02]  /*6d30*/  @!UP0 UIADD3 UR10, UPT, UPT, UR11, -UR4, URZ ;  /* 0x800000040b0a8290 */ /* 0x000fe4000fffe0ff */
[----:B------:R-:W-:Y:S02]  /*6d40*/  UIMAD UR4, UR58, UR7, UR36 ;  /* 0x000000073a0472a4 */ /* 0x000fe4000f8e0224 */
[----:B------:R-:W-:Y:S03]  /*6d50*/  @!UP0 UIMAD UR8, UR10, UR39, UR5 ;  /* 0x000000270a0882a4 */ /* 0x000fe6000f8e0205 */
[----:B------:R-:W-:Y:S02]  /*6d60*/  @!UP0 UMOV UR5, UR9 ;  /* 0x0000000900058c82 */ /* 0x000fe40008000000 */
[----:B------:R-:W-:Y:S02]  /*6d70*/  UIMAD UR37, UR5, UR45, UR6 ;  /* 0x0000002d052572a4 */ /* 0x000fe4000f8e0206 */
[----:B------:R-:W-:Y:S11]  /*6d80*/  UIMAD UR36, UR8, UR58, UR4 ;  /* 0x0000003a082472a4 */ /* 0x000ff6000f8e0204 */
[----:B------:R-:W-:Y:S01]  /*6d90*/  @!UPT UIADD3 URZ, UPT, UPT, URZ, URZ, URZ ;  /* 0x000000fffffff290 */ /* 0x000fe2000fffe0ff */
.L_x_104:
[----:B------:R-:W1:Y:S01]  /*6da0*/  LDCU UR11, c[0x0][0x388] ;  /* 0x00007100ff0b77ac */ /* 0x000e620008000800 */
[----:B------:R-:W-:Y:S01]  /*6db0*/  R2UR UR6, R0 ;  /* 0x00000000000672ca */ /* 0x000fe200000e0000 */
[----:B------:R-:W-:Y:S01]  /*6dc0*/  BSSY.RECONVERGENT B6, `(.L_x_105) ;  /* 0x0000076000067945 */ /* 0x000fe20003800200 */
[----:B------:R-:W-:Y:S01]  /*6dd0*/  IABS R3, R3 ;  /* 0x0000000300037213 */ /* 0x000fe20000000000 */
[----:B------:R-:W-:Y:S01]  /*6de0*/  USHF.L.U32 UR42, UR21, 0x6, URZ ;  /* 0x00000006152a7899 */ /* 0x000fe200080006ff */
[----:B------:R-:W-:Y:S02]  /*6df0*/  @P0 SHF.R.U32.HI R4, RZ, 0x10, R5 ;  /* 0x00000010ff040819 */ /* 0x000fe40000011605 */
[----:B------:R-:W-:Y:S01]  /*6e00*/  R2UR UR16, R68 ;  /* 0x00000000441072ca */ /* 0x000fe200000e0000 */
[----:B------:R-:W-:Y:S01]  /*6e10*/  IMAD.MOV R3, RZ, RZ, -R3 ;  /* 0x000000ffff037224 */ /* 0x000fe200078e0a03 */
[----:B------:R-:W-:Y:S02]  /*6e20*/  @P0 R2UR UR16, R4 ;  /* 0x00000000041002ca */ /* 0x000fe400000e0000 */
[----:B------:R-:W-:Y:S02]  /*6e30*/  LOP3.LUT P0, RZ, R57, 0x1b0, RZ, 0xc0, !PT ;  /* 0x000001b039ff7812 */ /* 0x000fe4000780c0ff */
[----:B------:R-:W-:Y:S01]  /*6e40*/  R2UR UR9, R3 ;  /* 0x00000000030972ca */ /* 0x000fe200000e0000 */
[----:B------:R-:W2:Y:S08]  /*6e50*/  I2F.RP R0, UR6 ;  /* 0x0000000600007d06 */ /* 0x000eb00008209400 */
[----:B------:R-:W-:Y:S02]  /*6e60*/  IMAD.U32 R68, RZ, RZ, UR16 ;  /* 0x00000010ff447e24 */ /* 0x000fe4000f8e00ff */
[----:B--2---:R-:W2:Y:S01]  /*6e70*/  MUFU.RCP R0, R0 ;  /* 0x0000000000007308 */ /* 0x004ea20000001000 */
[----:B-1----:R-:W-:Y:S05]  /*6e80*/  IMAD.U32 R8, RZ, RZ, UR11 ;  /* 0x0000000bff087e24 */ /* 0x002fea000f8e00ff */
[----:B------:R-:W-:Y:S04]  /*6e90*/  IABS R8, R8 ;  /* 0x0000000800087213 */ /* 0x000fe80000000000 */
[----:B------:R-:W1:Y:S01]  /*6ea0*/  I2F.RP R10, R8 ;  /* 0x00000008000a7306 */ /* 0x000e620000209400 */
[----:B--2---:R-:W-:Y:S09]  /*6eb0*/  VIADD R0, R0, 0xffffffe ;  /* 0x0ffffffe00007836 */ /* 0x004ff20000000000 */
[----:B------:R-:W2:Y:S10]  /*6ec0*/  F2I.FTZ.U32.TRUNC.NTZ R0, R0 ;  /* 0x0000000000007305 */ /* 0x000eb4000021f000 */
[----:B-1----:R-:W1:Y:S01]  /*6ed0*/  MUFU.RCP R10, R10 ;  /* 0x0000000a000a7308 */ /* 0x002e620000001000 */
[----:B--2---:R-:W-:Y:S01]  /*6ee0*/  R2UR UR5, R0 ;  /* 0x00000000000572ca */ /* 0x004fe200000e0000 */
[----:B------:R-:W-:Y:S05]  /*6ef0*/  IMAD.U32 R0, RZ, RZ, UR19 ;  /* 0x00000013ff007e24 */ /* 0x000fea000f8e00ff */
[----:B------:R-:W-:Y:S04]  /*6f00*/  IABS R0, R0 ;  /* 0x0000000000007213 */ /* 0x000fe80000000000 */
[----:B------:R-:W-:Y:S01]  /*6f10*/  R2UR UR8, R0 ;  /* 0x00000000000872ca */ /* 0x000fe200000e0000 */
[----:B-1----:R-:W-:Y:S02]  /*6f20*/  VIADD R10, R10, 0xffffffe ;  /* 0x0ffffffe0a0a7836 */ /* 0x002fe40000000000 */
[----:B------:R-:W-:Y:S02]  /*6f30*/  UIADD3 UR4, UPT, UPT, URZ, -UR5, URZ ;  /* 0x80000005ff047290 */ /* 0x000fe4000fffe0ff */
[----:B------:R-:W1:Y:S02]  /*6f40*/  F2I.FTZ.U32.TRUNC.NTZ R11, R10 ;  /* 0x0000000a000b7305 */ /* 0x000e64000021f000 */
[----:B------:R-:W-:Y:S03]  /*6f50*/  UIMAD UR7, UR4, UR6, URZ ;  /* 0x00000006040772a4 */ /* 0x000fe6000f8e02ff */
[----:B------:R-:W-:Y:S02]  /*6f60*/  UMOV UR4, URZ ;  /* 0x000000ff00047c82 */ /* 0x000fe40008000000 */
[----:B------:R-:W-:Y:S07]  /*6f70*/  UIMAD.WIDE.U32 UR4, UR5, UR7, UR4 ;  /* 0x00000007050472a5 */ /* 0x000fee000f8e0004 */
[----:B------:R-:W-:Y:S01]  /*6f80*/  UMOV UR4, UR5 ;  /* 0x0000000500047c82 */ /* 0x000fe20008000000 */
[--C-:B-1----:R-:W-:Y:S01]  /*6f90*/  IMAD.MOV R3, RZ, RZ, -R11.reuse ;  /* 0x000000ffff037224 */ /* 0x102fe200078e0a0b */
[----:B------:R-:W-:Y:S01]  /*6fa0*/  UIMAD.WIDE.U32 UR4, UR4, UR8, URZ ;  /* 0x00000008040472a5 */ /* 0x000fe2000f8e00ff */
[----:B------:R-:W-:Y:S02]  /*6fb0*/  IMAD.MOV.U32 R10, RZ, RZ, RZ ;  /* 0x000000ffff0a7224 */ /* 0x000fe400078e00ff */
[----:B------:R-:W-:Y:S04]  /*6fc0*/  IMAD R3, R3, R8, RZ ;  /* 0x0000000803037224 */ /* 0x000fe800078e02ff */
[----:B------:R-:W-:Y:S01]  /*6fd0*/  UMOV UR43, UR5 ;  /* 0x00000005002b7c82 */ /* 0x000fe20008000000 */
[----:B------:R-:W-:Y:S01]  /*6fe0*/  IMAD.HI.U32 R11, R11, R3, R10 ;  /* 0x000000030b0b7227 */ /* 0x000fe200078e000a */
[----:B------:R-:W-:Y:S04]  /*6ff0*/  UIMAD UR4, UR43, UR9, UR8 ;  /* 0x000000092b0472a4 */ /* 0x000fe8000f8e0208 */
[----:B------:R-:W-:Y:S11]  /*7000*/  UISETP.GT.U32.AND UP0, UPT, UR6, UR4, UPT ;  /* 0x000000040600728c */ /* 0x000ff6000bf04070 */
[----:B------:R-:W-:Y:S02]  /*7010*/  @!UP0 UIADD3 UR4, UPT, UPT, UR4, -UR6, URZ ;  /* 0x8000000604048290 */ /* 0x000fe4000fffe0ff */
[----:B------:R-:W-:Y:S02]  /*7020*/  @!UP0 UIADD3 UR43, UPT, UPT, UR43, 0x1, URZ ;  /* 0x000000012b2b8890 */ /* 0x000fe4000fffe0ff */
[----:B------:R-:W-:Y:S02]  /*7030*/  UISETP.GE.U32.AND UP2, UPT, UR4, UR6, UPT ;  /* 0x000000060400728c */ /* 0x000fe4000bf46070 */
[----:B------:R-:W-:Y:S02]  /*7040*/  ULOP3.LUT UR4, UR19, UR53, URZ, 0x3c, !UPT ;  /* 0x0000003513047292 */ /* 0x000fe4000f8e3cff */
[----:B------:R-:W-:Y:S02]  /*7050*/  UISETP.NE.AND UP0, UPT, UR53, URZ, UPT ;  /* 0x000000ff3500728c */ /* 0x000fe4000bf05270 */
[----:B------:R-:W-:Y:S05]  /*7060*/  UISETP.GE.AND UP1, UPT, UR4, URZ, UPT ;  /* 0x000000ff0400728c */ /* 0x000fea000bf26270 */
[----:B------:R-:W-:Y:S06]  /*7070*/  @UP2 UIADD3 UR43, UPT, UPT, UR43, 0x1, URZ ;  /* 0x000000012b2b2890 */ /* 0x000fec000fffe0ff */
[----:B------:R-:W-:Y:S02]  /*7080*/  @!UP1 UIADD3 UR43, UPT, UPT, -UR43, URZ, URZ ;  /* 0x000000ff2b2b9290 */ /* 0x000fe4000fffe1ff */
[----:B------:R-:W-:Y:S02]  /*7090*/  UISETP.NE.AND UP1, UPT, UR38, 0x1, UPT ;  /* 0x000000012600788c */ /* 0x000fe4000bf25270 */
[----:B------:R-:W-:Y:S06]  /*70a0*/  @!UP0 ULOP3.LUT UR43, URZ, UR53, URZ, 0x33, !UPT ;  /* 0x00000035ff2b8292 */ /* 0x000fec000f8e33ff */
[----:B------:R-:W-:Y:S03]  /*70b0*/  MOV R0, UR43 ;  /* 0x0000002b00007c02 */ /* 0x000fe60008000f00 */
[----:B------:R-:W1:Y:S01]  /*70c0*/  @!UP1 LDCU.128 UR12, c[0x0][0xb10] ;  /* 0x00016200ff0c97ac */ /* 0x000e620008000c00 */
[----:B------:R-:W-:Y:S05]  /*70d0*/  IABS R0, R0 ;  /* 0x0000000000007213 */ /* 0x000fea0000000000 */
[----:B------:R-:W-:Y:S01]  /*70e0*/  IMAD.HI.U32 R11, R11, R0, RZ ;  /* 0x000000000b0b7227 */ /* 0x000fe200078e00ff */
[----:B------:R-:W2:Y:S03]  /*70f0*/  @!UP1 LDCU UR10, c[0x0][0xb20] ;  /* 0x00016400ff0a97ac */ /* 0x000ea60008000800 */
[----:B------:R-:W-:Y:S01]  /*7100*/  IMAD.MOV R3, RZ, RZ, -R11 ;  /* 0x000000ffff037224 */ /* 0x000fe200078e0a0b */
[----:B------:R-:W3:Y:S03]  /*7110*/  @!UP1 LDCU UR5, c[0x0][0xb0c] ;  /* 0x00016180ff0597ac */ /* 0x000ee60008000800 */
[C---:B------:R-:W-:Y:S01]  /*7120*/  IMAD R0, R8.reuse, R3, R0 ;  /* 0x0000000308007224 */ /* 0x040fe200078e0200 */
[----:B-1----:R-:W-:Y:S04]  /*7130*/  UIMAD.WIDE.U32 UR6, UR36, UR15, URZ ;  /* 0x0000000f240672a5 */ /* 0x002fe8000f8e00ff */
[----:B------:R-:W-:Y:S01]  /*7140*/  ISETP.GT.U32.AND P1, PT, R8, R0, PT ;  /* 0x000000000800720c */ /* 0x000fe20003f24070 */
[----:B------:R-:W-:Y:S02]  /*7150*/  UIMAD.WIDE.U32 UR8, UR37, UR12, URZ ;  /* 0x0000000c250872a5 */ /* 0x000fe4000f8e00ff */
[----:B------:R-:W-:Y:S02]  /*7160*/  @!UP1 UISETP.NE.AND UP0, UPT, UR14, 0x1, UPT ;  /* 0x000000010e00988c */ /* 0x000fe4000bf05270 */
[----:B------:R-:W-:Y:S01]  /*7170*/  ULOP3.LUT UR8, UR43, UR11, URZ, 0x3c, !UPT ;  /* 0x0000000b2b087292 */ /* 0x000fe2000f8e3cff */
[----:B------:R-:W-:Y:S02]  /*7180*/  @!UP1 UMOV UR6, UR7 ;  /* 0x0000000700069c82 */ /* 0x000fe40008000000 */
[----:B------:R-:W-:Y:S01]  /*7190*/  @!UP1 UMOV UR4, UR9 ;  /* 0x0000000900049c82 */ /* 0x000fe20008000000 */
[----:B--2---:R-:W-:Y:S02]  /*71a0*/  @!UP1 USHF.R.U32.HI UR6, URZ, UR10, UR6 ;  /* 0x0000000aff069299 */ /* 0x004fe40008011606 */
[----:B---3--:R-:W-:Y:S02]  /*71b0*/  @!UP1 UISETP.NE.AND UP2, UPT, UR5, 0x1, UPT ;  /* 0x000000010500988c */ /* 0x008fe4000bf45270 */
[----:B------:R-:W-:Y:S01]  /*71c0*/  @!UP1 USHF.R.U32.HI UR4, URZ, UR13, UR4 ;  /* 0x0000000dff049299 */ /* 0x000fe20008011604 */
[----:B------:R-:W-:Y:S01]  /*71d0*/  @!P1 IMAD.IADD R0, R0, 0x1, -R8 ;  /* 0x0000000100009824 */ /* 0x000fe200078e0a08 */
[----:B------:R-:W-:Y:S01]  /*71e0*/  @!UP1 USEL UR6, UR36, UR6, !UP0 ;  /* 0x0000000624069287 */ /* 0x000fe2000c000000 */
[----:B------:R-:W-:Y:S01]  /*71f0*/  @!P1 IADD3 R11, PT, PT, R11, 0x1, RZ ;  /* 0x000000010b0b9810 */ /* 0x000fe20007ffe0ff */
[----:B------:R-:W-:Y:S02]  /*7200*/  @!UP1 USEL UR7, UR37, UR4, !UP2 ;  /* 0x0000000425079287 */ /* 0x000fe4000d000000 */
[----:B------:R-:W-:Y:S01]  /*7210*/  UISETP.GE.AND UP0, UPT, UR8, URZ, UPT ;  /* 0x000000ff0800728c */ /* 0x000fe2000bf06270 */
[----:B------:R-:W-:Y:S01]  /*7220*/  ISETP.GE.U32.AND P2, PT, R0, R8, PT ;  /* 0x000000080000720c */ /* 0x000fe20003f46070 */
[----:B------:R-:W-:Y:S02]  /*7230*/  UISETP.NE.AND UP2, UPT, UR11, URZ, UPT ;  /* 0x000000ff0b00728c */ /* 0x000fe4000bf45270 */
[----:B------:R-:W-:Y:S02]  /*7240*/  @!UP1 UIADD3 UR4, UPT, UPT, -UR7, UR6, URZ ;  /* 0x0000000607049290 */ /* 0x000fe4000fffe1ff */
[----:B------:R-:W-:Y:S02]  /*7250*/  @!UP1 UIADD3 UR6, UPT, UPT, UR7, -UR6, URZ ;  /* 0x8000000607069290 */ /* 0x000fe4000fffe0ff */
[----:B------:R-:W-:Y:S02]  /*7260*/  @!UP1 UIMAD UR37, UR4, UR5, UR37 ;  /* 0x00000005042592a4 */ /* 0x000fe4000f8e0225 */
[----:B------:R-:W-:Y:S02]  /*7270*/  UIADD3 UR4, UPT, UPT, -UR43, URZ, URZ ;  /* 0x000000ff2b047290 */ /* 0x000fe4000fffe1ff */
[----:B------:R-:W-:Y:S02]  /*7280*/  @!UP1 UIMAD UR36, UR6, UR14, UR36 ;  /* 0x0000000e062492a4 */ /* 0x000fe4000f8e0224 */
[----:B------:R-:W-:Y:S01]  /*7290*/  UIMAD UR5, UR53, UR4, UR19 ;  /* 0x00000004350572a4 */ /* 0x000fe2000f8e0213 */
[----:B------:R-:W-:Y:S03]  /*72a0*/  @P2 VIADD R11, R11, 0x1 ;  /* 0x000000010b0b2836 */ /* 0x000fe60000000000 */
[----:B------:R-:W-:Y:S02]  /*72b0*/  USHF.L.U32 UR50, UR5, 0x7, URZ ;  /* 0x0000000705327899 */ /* 0x000fe400080006ff */
[----:B------:R-:W-:Y:S11]  /*72c0*/  R2UR UR44, R11 ;  /* 0x000000000b2c72ca */ /* 0x000ff600000e0000 */
[----:B------:R-:W-:Y:S02]  /*72d0*/  @!UPT UIADD3 URZ, UPT, UPT, URZ, URZ, URZ ;  /* 0x000000fffffff290 */ /* 0x000fe4000fffe0ff */
[----:B------:R-:W-:Y:S02]  /*72e0*/  @!UP0 UIADD3 UR44, UPT, UPT, -UR44, URZ, URZ ;  /* 0x000000ff2c2c8290 */ /* 0x000fe4000fffe1ff */
[----:B------:R-:W-:Y:S04]  /*72f0*/  @!UP2 ULOP3.LUT UR44, URZ, UR11, URZ, 0x33, !UPT ;  /* 0x0000000bff2ca292 */ /* 0x000fe8000f8e33ff */
[----:B------:R-:W-:Y:S04]  /*7300*/  UIADD3 UR4, UPT, UPT, -UR44, URZ, URZ ;  /* 0x000000ff2c047290 */ /* 0x000fe8000fffe1ff */
[----:B------:R-:W-:Y:S01]  /*7310*/  UIMAD UR43, UR11, UR4, UR43 ;  /* 0x000000040b2b72a4 */ /* 0x000fe2000f8e022b */
[----:B------:R-:W-:Y:S11]  /*7320*/  @!P0 BRA `(.L_x_106) ;  /* 0x00000000007c8947 */ /* 0x000ff60003800000 */
[----:B------:R-:W1:Y:S01]  /*7330*/  LDCU.64 UR8, c[0x4][0x80] ;  /* 0x01001000ff0877ac */ /* 0x000e620008000a00 */
[----:B------:R-:W-:Y:S01]  /*7340*/  MOV R16, 0x0 ;  /* 0x0000000000107802 */ /* 0x000fe20000000f00 */
[----:B------:R-:W-:Y:S02]  /*7350*/  HFMA2 R12, -RZ, RZ, 0, 5.9604644775390625e-08 ;  /* 0x00000001ff0c7431 */ /* 0x000fe400000001ff */
[----:B------:R-:W-:Y:S01]  /*7360*/  IMAD.MOV.U32 R8, RZ, RZ, 0x70 ;  /* 0x00000070ff087424 */ /* 0x000fe200078e00ff */
[----:B------:R2:W3:Y:S01]  /*7370*/  LDC.64 R14, c[0x4][R16] ;  /* 0x01000000100e7b82 */ /* 0x0004e20000000a00 */
[----:B------:R-:W4:Y:S01]  /*7380*/  LDCU.64 UR6, c[0x4][0x88] ;  /* 0x01001100ff0677ac */ /* 0x000f220008000a00 */
[----:B------:R-:W-:Y:S01]  /*7390*/  IMAD.MOV.U32 R13, RZ, RZ, RZ ;  /* 0x000000ffff0d7224 */ /* 0x000fe200078e00ff */
[----:B------:R-:W2:Y:S01]  /*73a0*/  LDCU.64 UR4, c[0x4][0x8] ;  /* 0x01000100ff0477ac */ /* 0x000ea20008000a00 */
[----:B-1----:R-:W-:Y:S01]  /*73b0*/  MOV R5, UR9 ;  /* 0x0000000900057c02 */ /* 0x002fe20008000f00 */
[----:B------:R-:W-:Y:S01]  /*73c0*/  IMAD.U32 R4, RZ, RZ, UR8 ;  /* 0x00000008ff047e24 */ /* 0x000fe2000f8e00ff */
[----:B----4-:R-:W-:Y:S01]  /*73d0*/  MOV R7, UR7 ;  /* 0x0000000700077c02 */ /* 0x010fe20008000f00 */
[----:B------:R-:W-:Y:S01]  /*73e0*/  IMAD.U32 R6, RZ, RZ, UR6 ;  /* 0x00000006ff067e24 */ /* 0x000fe2000f8e00ff */
[----:B--2---:R-:W-:Y:S01]  /*73f0*/  MOV R11, UR5 ;  /* 0x00000005000b7c02 */ /* 0x004fe20008000f00 */
[----:B------:R-:W-:Y:S02]  /*7400*/  IMAD.U32 R10, RZ, RZ, UR4 ;  /* 0x00000004ff0a7e24 */ /* 0x000fe4000f8e00ff */
[----:B------:R-:W-:Y:S07]  /*7410*/  LEPC R20, `(.L_x_107) ;  /* 0x000000001014794e */ /* 0x000fee0000000000 */
[----:B---3-5:R-:W-:Y:S05]  /*7420*/  CALL.ABS.NOINC R14 ;  /* 0x000000000e007343 */ /* 0x028fea0003c00000 */
.L_x_107:
[----:B------:R-:W1:Y:S01]  /*7430*/  LDCU.64 UR8, c[0x4][0x80] ;  /* 0x01001000ff0877ac */ /* 0x000e620008000a00 */
[----:B------:R-:W2:Y:S01]  /*7440*/  LDC.64 R16, c[0x4][R16] ;  /* 0x0100000010107b82 */ /* 0x000ea20000000a00 */
[----:B------:R-:W-:Y:S02]  /*7450*/  HFMA2 R12, -RZ, RZ, 0, 5.9604644775390625e-08 ;  /* 0x00000001ff0c7431 */ /* 0x000fe400000001ff */
[----:B------:R-:W-:Y:S02]  /*7460*/  IMAD.MOV.U32 R8, RZ, RZ, 0x70 ;  /* 0x00000070ff087424 */ /* 0x000fe400078e00ff */
[----:B------:R-:W-:Y:S01]  /*7470*/  IMAD.MOV.U32 R13, RZ, RZ, RZ ;  /* 0x000000ffff0d7224 */ /* 0x000fe200078e00ff */
[----:B------:R-:W3:Y:S01]  /*7480*/  LDCU.64 UR6, c[0x4][0x88] ;  /* 0x01001100ff0677ac */ /* 0x000ee20008000a00 */
[----:B------:R-:W4:Y:S01]  /*7490*/  LDCU.64 UR4, c[0x4][0x8] ;  /* 0x01000100ff0477ac */ /* 0x000f220008000a00 */
[----:B-1----:R-:W-:Y:S02]  /*74a0*/  MOV R4, UR8 ;  /* 0x0000000800047c02 */ /* 0x002fe40008000f00 */
[----:B------:R-:W-:Y:S02]  /*74b0*/  MOV R5, UR9 ;  /* 0x0000000900057c02 */ /* 0x000fe40008000f00 */
[----:B---3--:R-:W-:Y:S01]  /*74c0*/  MOV R7, UR7 ;  /* 0x0000000700077c02 */ /* 0x008fe20008000f00 */
[----:B------:R-:W-:Y:S01]  /*74d0*/  IMAD.U32 R6, RZ, RZ, UR6 ;  /* 0x00000006ff067e24 */ /* 0x000fe2000f8e00ff */
[----:B----4-:R-:W-:Y:S01]  /*74e0*/  MOV R11, UR5 ;  /* 0x00000005000b7c02 */ /* 0x010fe20008000f00 */
[----:B------:R-:W-:Y:S02]  /*74f0*/  IMAD.U32 R10, RZ, RZ, UR4 ;  /* 0x00000004ff0a7e24 */ /* 0x000fe4000f8e00ff */
[----:B------:R-:W-:Y:S07]  /*7500*/  LEPC R20, `(.L_x_106) ;  /* 0x000000001014794e */ /* 0x000fee0000000000 */
[----:B--2---:R-:W-:Y:S05]  /*7510*/  CALL.ABS.NOINC R16 ;  /* 0x0000000010007343 */ /* 0x004fea0003c00000 */
.L_x_106:
[----:B------:R-:W-:Y:S05]  /*7520*/  BSYNC.RECONVERGENT B6 ;  /* 0x0000000000067941 */ /* 0x000fea0003800200 */
.L_x_105:
[----:B------:R-:W-:Y:S02]  /*7530*/  R2UR UR6, R56 ;  /* 0x00000000380672ca */ /* 0x000fe400000e0000 */
[----:B------:R-:W-:Y:S02]  /*7540*/  R2UR UR5, R67 ;  /* 0x00000000430572ca */ /* 0x000fe400000e0000 */
[----:B------:R-:W-:Y:S02]  /*7550*/  R2UR UR4, R66 ;  /* 0x00000000420472ca */ /* 0x000fe400000e0000 */
[----:B------:R-:W-:Y:S02]  /*7560*/  ISETP.NE.U32.AND P4, PT, R50, RZ, PT ;  /* 0x000000ff3200720c */ /* 0x000fe40003f85070 */
[----:B------:R-:W-:Y:S02]  /*7570*/  ISETP.NE.U32.AND P2, PT, RZ, UR60, PT ;  /* 0x0000003cff007c0c */ /* 0x000fe4000bf45070 */
[----:B------:R-:W-:Y:S02]  /*7580*/  ISETP.NE.AND.EX P4, PT, R51, RZ, PT, P4 ;  /* 0x000000ff3300720c */ /* 0x000fe40003f85340 */
[----:B------:R-:W-:Y:S01]  /*7590*/  ISETP.NE.AND.EX P2, PT, RZ, UR61, PT, P2 ;  /* 0x0000003dff007c0c */ /* 0x000fe2000bf45320 */
[----:B------:R-:W-:Y:S02]  /*75a0*/  UISETP.NE.AND UP2, UPT, UR6, URZ, UPT ;  /* 0x000000ff0600728c */ /* 0x000fe4000bf45270 */
[----:B------:R-:W-:Y:S04]  /*75b0*/  UISETP.NE.U32.AND UP0, UPT, UR5, URZ, UPT ;  /* 0x000000ff0500728c */ /* 0x000fe8000bf05070 */
[----:B------:R-:W-:Y:S01]  /*75c0*/  UISETP.NE.AND.EX UP1, UPT, UR4, URZ, UPT, UP0 ;  /* 0x000000ff0400728c */ /* 0x000fe2000bf25300 */
[----:B------:R-:W-:Y:S01]  /*75d0*/  PLOP3.LUT P1, PT, PT, PT, UP2, 0x80, 0x8 ;  /* 0x000000000008781c */ /* 0x000fe20003f2f028 */
[----:B------:R-:W-:Y:S03]  /*75e0*/  UPLOP3.LUT UP0, UPT, UPT, UPT, UPT, 0x40, 0x4 ;  /* 0x000000000004789c */ /* 0x000fe60003f0e870 */
[----:B------:R-:W-:Y:S06]  /*75f0*/  @UP2 UPLOP3.LUT UP0, UPT, UPT, UPT, UP1, 0x80, 0x8 ;  /* 0x000000000008289c */ /* 0x000fec0003f0f010 */
[----:B------:R-:W-:Y:S01]  /*7600*/  PLOP3.LUT P0, PT, PT, PT, UP0, 0x80, 0x8 ;  /* 0x000000000008781c */ /* 0x000fe20003f0f008 */
[----:B------:R-:W-:Y:S01]  /*7610*/  @!UPT UIADD3 URZ, UPT, UPT, URZ, URZ, URZ ;  /* 0x000000fffffff290 */ /* 0x000fe2000fffe0ff */
[----:B------:R-:W-:Y:S11]  /*7620*/  BRA.U !UP1, `(.L_x_108) ;  /* 0x0000000109407547 */ /* 0x000ff6000b800000 */
[----:B------:R-:W-:Y:S01]  /*7630*/  UISETP.NE.U32.AND UP0, UPT, UR60, URZ, UPT ;  /* 0x000000ff3c00728c */ /* 0x000fe2000bf05070 */
[----:B------:R-:W-:Y:S01]  /*7640*/  R2UR UR6, R67 ;  /* 0x00000000430672ca */ /* 0x000fe200000e0000 */
[----:B------:R-:W1:Y:S01]  /*7650*/  LDCU.64 UR8, c[0x0][0x358] ;  /* 0x00006b00ff0877ac */ /* 0x000e620008000a00 */
[----:B------:R-:W-:Y:S02]  /*7660*/  HFMA2 R52, -RZ, RZ, 0, 5.9604644775390625e-08 ;  /* 0x00000001ff347431 */ /* 0x000fe400000001ff */
[----:B------:R-:W-:Y:S01]  /*7670*/  IMAD.MOV.U32 R0, RZ, RZ, 0x1 ;  /* 0x00000001ff007424 */ /* 0x000fe200078e00ff */
[----:B------:R-:W-:Y:S06]  /*7680*/  UISETP.NE.AND.EX UP0, UPT, UR61, URZ, UPT, UP0 ;  /* 0x000000ff3d00728c */ /* 0x000fec000bf05300 */
[----:B------:R-:W-:Y:S05]  /*7690*/  PLOP3.LUT P3, PT, PT, PT, UP0, 0x80, 0x8 ;  /* 0x000000000008781c */ /* 0x000fea0003f6f008 */
[----:B------:R-:W2:Y:S01]  /*76a0*/  @UP0 LDCU.64 UR4, c[0x0][0x888] ;  /* 0x00011100ff0407ac */ /* 0x000ea20008000a00 */
[----:B------:R-:W-:Y:S07]  /*76b0*/  @UP0 UIMAD UR6, UR51, UR6, URZ ;  /* 0x00000006330602a4 */ /* 0x000fee000f8e02ff */
[----:B------:R-:W-:Y:S01]  /*76c0*/  @!P3 PRMT R52, R0, 0x7610, R52 ;  /* 0x000076100034b816 */ /* 0x000fe20000000034 */
[----:B--2---:R-:W-:Y:S06]  /*76d0*/  @UP0 UIMAD.WIDE UR4, UR6, 0x4, UR4 ;  /* 0x00000004060408a5 */ /* 0x004fec000f8e0204 */
[----:B------:R-:W-:Y:S02]  /*76e0*/  IMAD.U32 R4, RZ, RZ, UR4 ;  /* 0x00000004ff047e24 */ /* 0x000fe4000f8e00ff */
[----:B------:R-:W-:Y:S03]  /*76f0*/  IMAD.U32 R5, RZ, RZ, UR5 ;  /* 0x00000005ff057e24 */ /* 0x000fe6000f8e00ff */
[----:B------:R-:W2:Y:S02]  /*7700*/  @!UP0 LDCU UR4, c[0x0][0x880] ;  /* 0x00011000ff0487ac */ /* 0x000ea40008000800 */
[----:B-1---5:R1:W5:Y:S02]  /*7710*/  @P3 LDG.E R27, desc[UR8][R4.64] ;  /* 0x00000008041b3981 */ /* 0x022364000c1e1900 */
[----:B-12---:R-:W-:Y:S02]  /*7720*/  @!P3 MOV R27, UR4 ;  /* 0x00000004001bbc02 */ /* 0x006fe40008000f00 */
.L_x_108:
[----:B------:R-:W-:Y:S05]  /*7730*/  @!P4 BRA `(.L_x_109) ;  /* 0x000000000024c947 */ /* 0x000fea0003800000 */
[----:B------:R-:W-:Y:S01]  /*7740*/  ISETP.NE.U32.AND P3, PT, R48, RZ, PT ;  /* 0x000000ff3000720c */ /* 0x000fe20003f65070 */
[----:B------:R-:W1:Y:S03]  /*7750*/  LDCU.64 UR4, c[0x0][0x358] ;  /* 0x00006b00ff0477ac */ /* 0x000e660008000a00 */
[----:B------:R-:W-:Y:S11]  /*7760*/  ISETP.NE.AND.EX P3, PT, R49, RZ, PT, P3 ;  /* 0x000000ff3100720c */ /* 0x000ff60003f65330 */
[----:B------:R-:W-:Y:S02]  /*7770*/  @!UPT UIADD3 URZ, UPT, UPT, URZ, URZ, URZ ;  /* 0x000000fffffff290 */ /* 0x000fe4000fffe0ff */
[----:B------:R-:W2:Y:S01]  /*7780*/  @P3 LDC.64 R4, c[0x0][0x8a8] ;  /* 0x00022a00ff043b82 */ /* 0x000ea20000000a00 */
[----:B------:R-:W-:Y:S04]  /*7790*/  @P3 IMAD R0, R50, UR51, RZ ;  /* 0x0000003332003c24 */ /* 0x000fe8000f8e02ff */
[----:B--2---:R-:W-:Y:S05]  /*77a0*/  @P3 IMAD.WIDE R4, R0, 0x4, R4 ;  /* 0x0000000400043825 */ /* 0x004fea00078e0204 */
[----:B-1---5:R1:W5:Y:S02]  /*77b0*/  @P3 LDG.E R24, desc[UR4][R4.64] ;  /* 0x0000000404183981 */ /* 0x022364000c1e1900 */
[----:B-1----:R-:W2:Y:S02]  /*77c0*/  @!P3 LDC R24, c[0x0][0x8a0] ;  /* 0x00022800ff18bb82 */ /* 0x002ea40000000800 */
.L_x_109:
[----:B-----5:R-:W-:Y:S01]  /*77d0*/  FSETP.NEU.AND P3, PT, R27, RZ, PT ;  /* 0x000000ff1b00720b */ /* 0x020fe20003f6d000 */
[----:B------:R-:W-:Y:S01]  /*77e0*/  BSSY B1, `(.L_x_110) ;  /* 0x0000039000017945 */ /* 0x000fe20003800000 */
[----:B------:R-:W-:Y:S01]  /*77f0*/  SEL R4, RZ, 0xffffffff, P2 ;  /* 0xffffffffff047807 */ /* 0x000fe20001000000 */
[----:B------:R-:W-:Y:S01]  /*7800*/  IMAD.MOV.U32 R74, RZ, RZ, 0x1 ;  /* 0x00000001ff4a7424 */ /* 0x000fe200078e00ff */
[----:B------:R-:W-:Y:S01]  /*7810*/  @P1 LOP3.LUT P2, RZ, R52, 0xff, RZ, 0xc0, !PT ;  /* 0x000000ff34ff1812 */ /* 0x000fe2000784c0ff */
[----:B------:R-:W-:Y:S01]  /*7820*/  IMAD.IADD R25, R23, 0x1, R2 ;  /* 0x0000000117197824 */ /* 0x000fe200078e0202 */
[----:B------:R-:W-:Y:S01]  /*7830*/  @P1 SEL R0, RZ, 0xffffffff, P3 ;  /* 0xffffffffff001807 */ /* 0x000fe20001800000 */
[----:B------:R-:W-:Y:S01]  /*7840*/  IMAD R71, R64, -0x10, R62 ;  /* 0xfffffff040477824 */ /* 0x000fe200078e023e */
[----:B------:R-:W-:Y:S01]  /*7850*/  LOP3.LUT R60, R60, 0x1, RZ, 0x3c, !PT ;  /* 0x000000013c3c7812 */ /* 0x000fe200078e3cff */
[----:B------:R-:W-:Y:S01]  /*7860*/  IMAD.MOV.U32 R73, RZ, RZ, RZ ;  /* 0x000000ffff497224 */ /* 0x000fe200078e00ff */
[----:B------:R-:W-:Y:S02]  /*7870*/  @P0 SEL R0, R4, R0, !P2 ;  /* 0x0000000004000207 */ /* 0x000fe40005000000 */
[----:B------:R-:W-:Y:S02]  /*7880*/  CS2R R38, SRZ ;  /* 0x0000000000267805 */ /* 0x000fe4000001ff00 */
[----:B------:R-:W-:Y:S02]  /*7890*/  LEA R72, R22, UR49, 0x3 ;  /* 0x0000003116487c11 */ /* 0x000fe4000f8e18ff */
[----:B------:R-:W-:Y:S02]  /*78a0*/  CS2R R36, SRZ ;  /* 0x0000000000247805 */ /* 0x000fe4000001ff00 */
[----:B------:R-:W-:Y:S02]  /*78b0*/  @P1 LOP3.LUT R0, R0, 0x1, RZ, 0xc0, !PT ;  /* 0x0000000100001812 */ /* 0x000fe400078ec0ff */
[----:B------:R-:W-:Y:S02]  /*78c0*/  CS2R R34, SRZ ;  /* 0x0000000000227805 */ /* 0x000fe4000001ff00 */
[----:B------:R-:W-:Y:S02]  /*78d0*/  PLOP3.LUT P2, PT, PT, PT, UP1, 0x80, 0x8 ;  /* 0x000000000008781c */ /* 0x000fe40003f4f018 */
[----:B------:R-:W-:Y:S02]  /*78e0*/  CS2R R32, SRZ ;  /* 0x0000000000207805 */ /* 0x000fe4000001ff00 */
[----:B------:R-:W-:Y:S02]  /*78f0*/  ISETP.NE.U32.OR P5, PT, R0, 0x1, !P1 ;  /* 0x000000010000780c */ /* 0x000fe40004fa5470 */
[----:B------:R-:W-:Y:S02]  /*7900*/  CS2R R42, SRZ ;  /* 0x00000000002a7805 */ /* 0x000fe4000001ff00 */
[----:B------:R-:W-:Y:S02]  /*7910*/  LOP3.LUT P4, R69, R52, 0xff, RZ, 0xc0, !PT ;  /* 0x000000ff34457812 */ /* 0x000fe4000788c0ff */
[----:B------:R-:W-:Y:S02]  /*7920*/  CS2R R40, SRZ ;  /* 0x0000000000287805 */ /* 0x000fe4000001ff00 */
[----:B------:R-:W-:Y:S02]  /*7930*/  SEL R3, RZ, 0xffffffff, P3 ;  /* 0xffffffffff037807 */ /* 0x000fe40001800000 */
[----:B------:R-:W-:Y:S02]  /*7940*/  CS2R R46, SRZ ;  /* 0x00000000002e7805 */ /* 0x000fe4000001ff00 */
[----:B------:R-:W-:Y:S02]  /*7950*/  P2R R70, PR, RZ, 0x20 ;  /* 0x00000020ff467803 */ /* 0x000fe40000000000 */
[----:B------:R-:W-:Y:S02]  /*7960*/  CS2R R44, SRZ ;  /* 0x00000000002c7805 */ /* 0x000fe4000001ff00 */
[----:B------:R-:W-:Y:S02]  /*7970*/  @P2 SEL R3, R4, R3, !P4 ;  /* 0x0000000304032207 */ /* 0x000fe40006000000 */
[----:B------:R-:W-:Y:S02]  /*7980*/  @P5 SHF.L.U32 R0, R60, 0x1f, RZ ;  /* 0x0000001f3c005819 */ /* 0x000fe400000006ff */
[----:B------:R-:W-:Y:S02]  /*7990*/  LOP3.LUT R3, R3, 0x1, RZ, 0xc0, !PT ;  /* 0x0000000103037812 */ /* 0x000fe400078ec0ff */
[----:B------:R1:W3:Y:S02]  /*79a0*/  @P5 SYNCS.PHASECHK.TRANS64.TRYWAIT P1, [UR49+0xc0], R0 ;  /* 0x0000c000ff0055a7 */ /* 0x0002e40008021131 */
[----:B------:R-:W-:Y:S04]  /*79b0*/  ISETP.NE.U32.AND P2, PT, R3, 0x1, PT ;  /* 0x000000010300780c */ /* 0x000fe80003f45070 */
[----:B------:R-:W-:Y:S02]  /*79c0*/  P2R R75, PR, RZ, 0x4 ;  /* 0x00000004ff4b7803 */ /* 0x000fe40000000000 */
[----:B-1----:R-:W-:Y:S04]  /*79d0*/  SHF.L.U32 R0, R59, 0x1f, RZ ;  /* 0x0000001f3b007819 */ /* 0x002fe800000006ff */
[----:B------:R1:W4:Y:S01]  /*79e0*/  SYNCS.PHASECHK.TRANS64.TRYWAIT P0, [R72+URZ+0x120], R0 ;  /* 0x00012000480075a7 */ /* 0x00032200080011ff */
[----:B---3--:R-:W-:Y:S01]  /*79f0*/  @P5 SEL R74, RZ, 0x1, !P1 ;  /* 0x00000001ff4a5807 */ /* 0x008fe20004800000 */
[----:B-1----:R-:W-:Y:S06]  /*7a00*/  @!P5 BRA `(.L_x_111) ;  /* 0x000000000058d947 */ /* 0x002fec0003800000 */
[----:B------:R-:W-:Y:S01]  /*7a10*/  IMAD.MOV.U32 R39, RZ, RZ, RZ ;  /* 0x000000ffff277224 */ /* 0x000fe200078e00ff */
[----:B------:R-:W-:Y:S01]  /*7a20*/  ISETP.NE.AND P1, PT, R74, RZ, PT ;  /* 0x000000ff4a00720c */ /* 0x000fe20003f25270 */
[----:B------:R-:W-:Y:S01]  /*7a30*/  BSSY B0, `(.L_x_112) ;  /* 0x000000c000007945 */ /* 0x000fe20003800000 */
[----:B------:R-:W-:Y:S02]  /*7a40*/  CS2R R46, SRZ ;  /* 0x00000000002e7805 */ /* 0x000fe4000001ff00 */
[----:B------:R-:W-:Y:S02]  /*7a50*/  CS2R R44, SRZ ;  /* 0x00000000002c7805 */ /* 0x000fe4000001ff00 */
[----:B------:R-:W-:Y:S02]  /*7a60*/  CS2R R42, SRZ ;  /* 0x00000000002a7805 */ /* 0x000fe4000001ff00 */
[----:B------:R-:W-:Y:S02]  /*7a70*/  CS2R R40, SRZ ;  /* 0x0000000000287805 */ /* 0x000fe4000001ff00 */
[----:B------:R-:W-:Y:S02]  /*7a80*/  CS2R R34, SRZ ;  /* 0x0000000000227805 */ /* 0x000fe4000001ff00 */
[----:B------:R-:W-:Y:S02]  /*7a90*/  CS2R R32, SRZ ;  /* 0x0000000000207805 */ /* 0x000fe4000001ff00 */
[----:B------:R-:W-:Y:S01]  /*7aa0*/  CS2R R36, SRZ ;  /* 0x0000000000247805 */ /* 0x000fe2000001ff00 */
[----:B------:R-:W-:Y:S06]  /*7ab0*/  @P1 BRA `(.L_x_113) ;  /* 0x00000000000c1947 */ /* 0x000fec0003800000 */
[----:B------:R-:W-:Y:S04]  /*7ac0*/  SHF.L.U32 R3, R60, 0x1f, RZ ;  /* 0x0000001f3c037819 */ /* 0x000fe800000006ff */
[----:B------:R-:W1:Y:S02]  /*7ad0*/  SYNCS.PHASECHK.TRANS64.TRYWAIT P1, [UR49+0xc0], R3 ;  /* 0x0000c003ff0075a7 */ /* 0x000e640008021131 */
[----:B-1----:R-:W-:Y:S05]  /*7ae0*/  @!P1 BRA `(.L_x_114) ;  /* 0x0000003400589947 */ /* 0x002fea0003800000 */
.L_x_113:
[----:B------:R-:W-:Y:S05]  /*7af0*/  BSYNC B0 ;  /* 0x0000000000007941 */ /* 0x000fea0003800000 */
.L_x_112:
[----:B------:R-:W-:Y:S01]  /*7b00*/  ISETP.NE.AND P1, PT, R75, RZ, PT ;  /* 0x000000ff4b00720c */ /* 0x000fe20003f25270 */
[----:B------:R-:W-:Y:S11]  /*7b10*/  HFMA2 R73, -RZ, RZ, 0, 5.9604644775390625e-08 ;  /* 0x00000001ff497431 */ /* 0x000ff600000001ff */
[----:B------:R-:W-:Y:S01]  /*7b20*/  @!UPT UIADD3 URZ, UPT, UPT, URZ, URZ, URZ ;  /* 0x000000fffffff290 */ /* 0x000fe2000fffe0ff */
[----:B------:R3:W1:Y:S04]  /*7b30*/  @P1 LDS.128 R44, [R63] ;  /* 0x000000003f2c1984 */ /* 0x0006680000000c00 */
[----:B------:R3:W1:Y:S04]  /*7b40*/  @P1 LDS.128 R40, [R62+0x10] ;  /* 0x000010003e281984 */ /* 0x0006680000000c00 */
[----:B------:R3:W1:Y:S04]  /*7b50*/  @P1 LDS.128 R32, [R61+0x20] ;  /* 0x000020003d201984 */ /* 0x0006680000000c00 */
[----:B------:R3:W1:Y:S02]  /*7b60*/  @P1 LDS.128 R36, [R71+0x30] ;  /* 0x0000300047241984 */ /* 0x0006640000000c00 */
.L_x_111:
[----:B------:R-:W-:Y:S05]  /*7b70*/  BSYNC B1 ;  /* 0x0000000000017941 */ /* 0x000fea0003800000 */
.L_x_110:
[----:B-1----:R-:W-:Y:S04]  /*7b80*/  SHF.R.U32.HI R2, RZ, 0x15, R25 ;  /* 0x00000015ff027819 */ /* 0x002fe80000011619 */
[----:B------:R-:W-:Y:S01]  /*7b90*/  LOP3.LUT P1, RZ, R2, 0x3, R53, 0x48, !PT ;  /* 0x0000000302ff7812 */ /* 0x000fe20007824835 */
[----:B------:R-:W-:Y:S01]  /*7ba0*/  @!UPT UIADD3 URZ, UPT, UPT, URZ, URZ, URZ ;  /* 0x000000fffffff290 */ /* 0x000fe2000fffe0ff */
[----:B----4-:R-:W-:Y:S11]  /*7bb0*/  @P0 BRA `(.L_x_115) ;  /* 0x0000000000080947 */ /* 0x010ff60003800000 */
[----:B------:R-:W1:Y:S02]  /*7bc0*/  SYNCS.PHASECHK.TRANS64.TRYWAIT P0, [R72+URZ+0x120], R0 ;  /* 0x00012000480075a7 */ /* 0x000e6400080011ff */
[----:B-1----:R-:W-:Y:S05]  /*7bd0*/  @!P0 BRA `(.L_x_116) ;  /* 0x0000003400348947 */ /* 0x002fea0003800000 */
.L_x_115:
[----:B------:R-:W-:Y:S05]  /*7be0*/  @!P1 BRA `(.L_x_117) ;  /* 0x0000000000409947 */ /* 0x000fea0003800000 */
[----:B------:R-:W4:Y:S01]  /*7bf0*/  LDCU.64 UR8, c[0x4][0x70] ;  /* 0x01000e00ff0877ac */ /* 0x000f220008000a00 */
[----:B------:R-:W-:Y:S01]  /*7c00*/  MOV R3, 0x0 ;  /* 0x0000000000037802 */ /* 0x000fe20000000f00 */
[----:B------:R-:W-:Y:S02]  /*7c10*/  HFMA2 R12, -RZ, RZ, 0, 5.9604644775390625e-08 ;  /* 0x00000001ff0c7431 */ /* 0x000fe400000001ff */
[----:B------:R-:W-:Y:S02]  /*7c20*/  IMAD.MOV.U32 R8, RZ, RZ, 0x192 ;  /* 0x00000192ff087424 */ /* 0x000fe400078e00ff */
[----:B------:R-:W-:Y:S01]  /*7c30*/  IMAD.MOV.U32 R13, RZ, RZ, RZ ;  /* 0x000000ffff0d7224 */ /* 0x000fe200078e00ff */
[----:B------:R-:W5:Y:S01]  /*7c40*/  LDCU.64 UR6, c[0x4][0x78] ;  /* 0x01000f00ff0677ac */ /* 0x000f620008000a00 */
[----:B------:R-:W1:Y:S01]  /*7c50*/  LDC.64 R2, c[0x4][R3] ;  /* 0x0100000003027b82 */ /* 0x000e620000000a00 */
[----:B------:R-:W2:Y:S01]  /*7c60*/  LDCU.64 UR4, c[0x4][0x10] ;  /* 0x01000200ff0477ac */ /* 0x000ea20008000a00 */
[----:B----4-:R-:W-:Y:S01]  /*7c70*/  MOV R5, UR9 ;  /* 0x0000000900057c02 */ /* 0x010fe20008000f00 */
[----:B------:R-:W-:Y:S01]  /*7c80*/  IMAD.U32 R4, RZ, RZ, UR8 ;  /* 0x00000008ff047e24 */ /* 0x000fe2000f8e00ff */
[----:B-----5:R-:W-:Y:S01]  /*7c90*/  MOV R7, UR7 ;  /* 0x0000000700077c02 */ /* 0x020fe20008000f00 */
[----:B------:R-:W-:Y:S01]  /*7ca0*/  IMAD.U32 R6, RZ, RZ, UR6 ;  /* 0x00000006ff067e24 */ /* 0x000fe2000f8e00ff */
[----:B--2---:R-:W-:Y:S01]  /*7cb0*/  MOV R11, UR5 ;  /* 0x00000005000b7c02 */ /* 0x004fe20008000f00 */
[----:B------:R-:W-:Y:S02]  /*7cc0*/  IMAD.U32 R10, RZ, RZ, UR4 ;  /* 0x00000004ff0a7e24 */ /* 0x000fe4000f8e00ff */
[----:B------:R-:W-:Y:S07]  /*7cd0*/  LEPC R20, `(.L_x_117) ;  /* 0x000000001014794e */ /* 0x000fee0000000000 */
[----:B-1-3--:R-:W-:Y:S05]  /*7ce0*/  CALL.ABS.NOINC R2 ;  /* 0x0000000002007343 */ /* 0x00afea0003c00000 */
.L_x_117:
[----:B------:R-:W-:Y:S01]  /*7cf0*/  LOP3.LUT R20, R44, 0xffffe000, RZ, 0xc0, !PT ;  /* 0xffffe0002c147812 */ /* 0x000fe200078ec0ff */
[----:B------:R-:W-:Y:S05]  /*7d00*/  WARPSYNC.ALL ;  /* 0x0000000000007948 */ /* 0x000fea0003800000 */
[----:B------:R-:W-:Y:S01]  /*7d10*/  R2UR UR4, R25 ;  /* 0x00000000190472ca */ /* 0x000fe200000e0000 */
[----:B------:R-:W-:Y:S01]  /*7d20*/  BSSY.RECONVERGENT B0, `(.L_x_118) ;  /* 0x000005d000007945 */ /* 0x000fe20003800200 */
[----:B------:R-:W-:Y:S11]  /*7d30*/  ISETP.NE.AND P0, PT, R65, RZ, PT ;  /* 0x000000ff4100720c */ /* 0x000ff60003f05270 */
[----:B------:R-:W1:Y:S02]  /*7d40*/  LDTM.x16 R4, tmem[UR4] ;  /* 0x00000004000479ee */ /* 0x000e640008240000 */
[C---:B-12---:R-:W-:Y:S01]  /*7d50*/  FMUL R0, R24.reuse, R4 ;  /* 0x0000000418007220 */ /* 0x046fe20000400000 */
[C---:B------:R-:W-:Y:S01]  /*7d60*/  FMUL R2, R24.reuse, R5 ;  /* 0x0000000518027220 */ /* 0x040fe20000400000 */
[C---:B------:R-:W-:Y:S01]  /*7d70*/  FMUL R4, R24.reuse, R8 ;  /* 0x0000000818047220 */ /* 0x040fe20000400000 */
[C---:B------:R-:W-:Y:S01]  /*7d80*/  FMUL R5, R24.reuse, R9 ;  /* 0x0000000918057220 */ /* 0x040fe20000400000 */
[C---:B------:R-:W-:Y:S01]  /*7d90*/  FMUL R8, R24.reuse, R12 ;  /* 0x0000000c18087220 */ /* 0x040fe20000400000 */
[C---:B------:R-:W-:Y:S01]  /*7da0*/  FMUL R9, R24.reuse, R13 ;  /* 0x0000000d18097220 */ /* 0x040fe20000400000 */
[C---:B------:R-:W-:Y:S01]  /*7db0*/  FMUL R12, R24.reuse, R16 ;  /* 0x00000010180c7220 */ /* 0x040fe20000400000 */
[----:B------:R-:W-:Y:S01]  /*7dc0*/  LOP3.LUT R16, R45, 0xffffe000, RZ, 0xc0, !PT ;  /* 0xffffe0002d107812 */ /* 0x000fe200078ec0ff */
[----:B------:R-:W-:Y:S01]  /*7dd0*/  FMUL R13, R24, R17 ;  /* 0x00000011180d7220 */ /* 0x000fe20000400000 */
[----:B------:R-:W-:Y:S01]  /*7de0*/  LOP3.LUT R17, R46, 0xffffe000, RZ, 0xc0, !PT ;  /* 0xffffe0002e117812 */ /* 0x000fe200078ec0ff */
[----:B------:R-:W-:Y:S01]  /*7df0*/  FFMA R28, R27, R20, R0 ;  /* 0x000000141b1c7223 */ /* 0x000fe20000000000 */
[----:B------:R-:W-:Y:S01]  /*7e00*/  LOP3.LUT R0, R47, 0xffffe000, RZ, 0xc0, !PT ;  /* 0xffffe0002f007812 */ /* 0x000fe200078ec0ff */
[C---:B------:R-:W-:Y:S01]  /*7e10*/  FMUL R3, R24.reuse, R6 ;  /* 0x0000000618037220 */ /* 0x040fe20000400000 */
[C---:B------:R-:W-:Y:S01]  /*7e20*/  FMUL R6, R24.reuse, R10 ;  /* 0x0000000a18067220 */ /* 0x040fe20000400000 */
[C---:B------:R-:W-:Y:S01]  /*7e30*/  FMUL R7, R24.reuse, R7 ;  /* 0x0000000718077220 */ /* 0x040fe20000400000 */
[----:B------:R-:W-:Y:S01]  /*7e40*/  F2FP.TF32.F32.PACK_B R28, R28 ;  /* 0x0000001cff1c723e */ /* 0x000fe200024050ff */
[C---:B------:R-:W-:Y:S01]  /*7e50*/  FMUL R10, R24.reuse, R14 ;  /* 0x0000000e180a7220 */ /* 0x040fe20000400000 */
[----:B------:R-:W-:Y:S01]  /*7e60*/  FMUL R14, R24, R18 ;  /* 0x00000012180e7220 */ /* 0x000fe20000400000 */
[----:B------:R-:W-:Y:S01]  /*7e70*/  LOP3.LUT R18, R40, 0xffffe000, RZ, 0xc0, !PT ;  /* 0xffffe00028127812 */ /* 0x000fe200078ec0ff */
[----:B------:R-:W-:Y:S01]  /*7e80*/  FFMA R29, R27, R16, R2 ;  /* 0x000000101b1d7223 */ /* 0x000fe20000000002 */
[----:B------:R-:W-:Y:S01]  /*7e90*/  LOP3.LUT R2, R41, 0xffffe000, RZ, 0xc0, !PT ;  /* 0xffffe00029027812 */ /* 0x000fe200078ec0ff */
[----:B------:R-:W-:Y:S01]  /*7ea0*/  FFMA R30, R27, R17, R3 ;  /* 0x000000111b1e7223 */ /* 0x000fe20000000003 */
[----:B------:R-:W-:Y:S01]  /*7eb0*/  LOP3.LUT R3, R43, 0xffffe000, RZ, 0xc0, !PT ;  /* 0xffffe0002b037812 */ /* 0x000fe200078ec0ff */
[C---:B------:R-:W-:Y:S01]  /*7ec0*/  FFMA R31, R27.reuse, R0, R7 ;  /* 0x000000001b1f7223 */ /* 0x040fe20000000007 */
[----:B------:R-:W-:Y:S01]  /*7ed0*/  LOP3.LUT R0, R42, 0xffffe000, RZ, 0xc0, !PT ;  /* 0xffffe0002a007812 */ /* 0x000fe200078ec0ff */
[C---:B------:R-:W-:Y:S01]  /*7ee0*/  FFMA R4, R27.reuse, R18, R4 ;  /* 0x000000121b047223 */ /* 0x040fe20000000004 */
[----:B------:R-:W-:Y:S01]  /*7ef0*/  F2FP.TF32.F32.PACK_B R29, R29 ;  /* 0x0000001dff1d723e */ /* 0x000fe200024050ff */
[C---:B------:R-:W-:Y:S01]  /*7f00*/  FFMA R5, R27.reuse, R2, R5 ;  /* 0x000000021b057223 */ /* 0x040fe20000000005 */
[----:B------:R-:W-:Y:S01]  /*7f10*/  FMUL R11, R24, R11 ;  /* 0x0000000b180b7220 */ /* 0x000fe20000400000 */
[----:B------:R-:W-:Y:S01]  /*7f20*/  F2FP.TF32.F32.PACK_B R30, R30 ;  /* 0x0000001eff1e723e */ /* 0x000fe200024050ff */
[C---:B------:R-:W-:Y:S01]  /*7f30*/  FFMA R6, R27.reuse, R0, R6 ;  /* 0x000000001b067223 */ /* 0x040fe20000000006 */
[----:B------:R-:W-:Y:S01]  /*7f40*/  F2FP.TF32.F32.PACK_B R31, R31 ;  /* 0x0000001fff1f723e */ /* 0x000fe200024050ff */
[----:B------:R-:W-:Y:S01]  /*7f50*/  FFMA R7, R27, R3, R11 ;  /* 0x000000031b077223 */ /* 0x000fe2000000000b */
[----:B------:R-:W-:Y:S01]  /*7f60*/  LOP3.LUT R2, R32, 0xffffe000, RZ, 0xc0, !PT ;  /* 0xffffe00020027812 */ /* 0x000fe200078ec0ff */
[----:B------:R-:W-:Y:S01]  /*7f70*/  FMUL R15, R24, R15 ;  /* 0x0000000f180f7220 */ /* 0x000fe20000400000 */
[----:B------:R-:W-:Y:S01]  /*7f80*/  LOP3.LUT R16, R33, 0xffffe000, RZ, 0xc0, !PT ;  /* 0xffffe00021107812 */ /* 0x000fe200078ec0ff */
[----:B------:R1:W-:Y:S01]  /*7f90*/  STS.128 [R63], R28 ;  /* 0x0000001c3f007388 */ /* 0x0003e20000000c00 */
[----:B------:R-:W-:Y:S01]  /*7fa0*/  LOP3.LUT R0, R34, 0xffffe000, RZ, 0xc0, !PT ;  /* 0xffffe00022007812 */ /* 0x000fe200078ec0ff */
[----:B------:R-:W-:Y:S01]  /*7fb0*/  FFMA R8, R27, R2, R8 ;  /* 0x000000021b087223 */ /* 0x000fe20000000008 */
[----:B------:R-:W-:Y:S01]  /*7fc0*/  LOP3.LUT R2, R35, 0xffffe000, RZ, 0xc0, !PT ;  /* 0xffffe00023027812 */ /* 0x000fe200078ec0ff */
[C---:B------:R-:W-:Y:S01]  /*7fd0*/  FFMA R9, R27.reuse, R16, R9 ;  /* 0x000000101b097223 */ /* 0x040fe20000000009 */
[----:B------:R-:W-:Y:S01]  /*7fe0*/  F2FP.TF32.F32.PACK_B R4, R4 ;  /* 0x00000004ff04723e */ /* 0x000fe200024050ff */
[C---:B------:R-:W-:Y:S01]  /*7ff0*/  FFMA R10, R27.reuse, R0, R10 ;  /* 0x000000001b0a7223 */ /* 0x040fe2000000000a */
[----:B------:R-:W-:Y:S01]  /*8000*/  F2FP.TF32.F32.PACK_B R5, R5 ;  /* 0x00000005ff05723e */ /* 0x000fe200024050ff */
[----:B------:R-:W-:Y:S01]  /*8010*/  FFMA R11, R27, R2, R15 ;  /* 0x000000021b0b7223 */ /* 0x000fe2000000000f */
[----:B------:R-:W-:Y:S01]  /*8020*/  F2FP.TF32.F32.PACK_B R6, R6 ;  /* 0x00000006ff06723e */ /* 0x000fe200024050ff */
[----:B------:R-:W-:Y:S01]  /*8030*/  FMUL R19, R24, R19 ;  /* 0x0000001318137220 */ /* 0x000fe20000400000 */
[----:B------:R-:W-:Y:S02]  /*8040*/  F2FP.TF32.F32.PACK_B R7, R7 ;  /* 0x00000007ff07723e */ /* 0x000fe400024050ff */
[----:B------:R-:W-:Y:S02]  /*8050*/  LOP3.LUT R3, R36, 0xffffe000, RZ, 0xc0, !PT ;  /* 0xffffe00024037812 */ /* 0x000fe400078ec0ff */
[----:B------:R-:W-:Y:S01]  /*8060*/  LOP3.LUT R0, R37, 0xffffe000, RZ, 0xc0, !PT ;  /* 0xffffe00025007812 */ /* 0x000fe200078ec0ff */
[----:B------:R1:W-:Y:S01]  /*8070*/  STS.128 [R62+0x10], R4 ;  /* 0x000010043e007388 */ /* 0x0003e20000000c00 */
        /* <DEDUP_REMOVED lines=8> */
[----:B------:R-:W-:Y:S02]  /*8100*/  F2FP.TF32.F32.PACK_B R10, R10 ;  /* 0x0000000aff0a723e */ /* 0x000fe400024050ff */
[----:B------:R-:W-:Y:S02]  /*8110*/  F2FP.TF32.F32.PACK_B R11, R11 ;  /* 0x0000000bff0b723e */ /* 0x000fe400024050ff */
[----:B------:R-:W-:Y:S02]  /*8120*/  F2FP.TF32.F32.PACK_B R12, R12 ;  /* 0x0000000cff0c723e */ /* 0x000fe400024050ff */
[----:B------:R-:W-:Y:S01]  /*8130*/  F2FP.TF32.F32.PACK_B R13, R13 ;  /* 0x0000000dff0d723e */ /* 0x000fe200024050ff */
[----:B------:R1:W-:Y:S01]  /*8140*/  STS.128 [R61+0x20], R8 ;  /* 0x000020083d007388 */ /* 0x0003e20000000c00 */
[----:B------:R-:W-:Y:S02]  /*8150*/  F2FP.TF32.F32.PACK_B R14, R14 ;  /* 0x0000000eff0e723e */ /* 0x000fe400024050ff */
[----:B------:R-:W-:Y:S05]  /*8160*/  F2FP.TF32.F32.PACK_B R15, R15 ;  /* 0x0000000fff0f723e */ /* 0x000fea00024050ff */
[----:B------:R1:W-:Y:S01]  /*8170*/  STS.128 [R71+0x30], R12 ;  /* 0x0000300c47007388 */ /* 0x0003e20000000c00 */
[----:B------:R-:W-:Y:S01]  /*8180*/  @!PT LDS RZ, [RZ] ;  /* 0x00000000fffff984 */ /* 0x000fe20000000800 */
[----:B------:R-:W-:Y:S01]  /*8190*/  @!PT LDS RZ, [RZ] ;  /* 0x00000000fffff984 */ /* 0x000fe20000000800 */
[----:B------:R-:W-:Y:S01]  /*81a0*/  @!PT LDS RZ, [RZ] ;  /* 0x00000000fffff984 */ /* 0x000fe20000000800 */
[----:B------:R-:W-:Y:S01]  /*81b0*/  @!PT LDS RZ, [RZ] ;  /* 0x00000000fffff984 */ /* 0x000fe20000000800 */
[----:B------:R2:W-:Y:S07]  /*81c0*/  MEMBAR.ALL.CTA ;  /* 0x0000000000007992 */ /* 0x0005ee0000008000 */
[----:B--2---:R-:W2:Y:S02]  /*81d0*/  FENCE.VIEW.ASYNC.S ;  /* 0x00000000000073c6 */ /* 0x004ea40000000000 */
[----:B--2---:R-:W-:Y:S06]  /*81e0*/  BAR.SYNC.DEFER_BLOCKING 0x1, 0x80 ;  /* 0x0042000000007b1d */ /* 0x004fec0000010000 */
[----:B------:R-:W-:Y:S05]  /*81f0*/  @P0 BRA `(.L_x_119) ;  /* 0x00000000003c0947 */ /* 0x000fea0003800000 */
[----:B------:R-:W2:Y:S01]  /*8200*/  LDCU.64 UR8, c[0x0][0x348] ;  /* 0x00006900ff0877ac */ /* 0x000ea20008000a00 */
[----:B------:R-:W-:Y:S01]  /*8210*/  UIADD3 UR4, UPT, UPT, UR49, 0x200, URZ ;  /* 0x0000020031047890 */ /* 0x000fe2000fffe0ff */
[----:B------:R-:W-:Y:S01]  /*8220*/  UMOV UR41, UR50 ;  /* 0x0000003200297c82 */ /* 0x000fe20008000000 */
[----:B------:R-:W-:Y:S02]  /*8230*/  UIADD3 UR6, UPT, UPT, UR49, 0x1200, URZ ;  /* 0x0000120031067890 */ /* 0x000fe4000fffe0ff */
[----:B------:R-:W-:Y:S02]  /*8240*/  UIADD3 UR7, UPT, UPT, UR50, 0x40, URZ ;  /* 0x0000004032077890 */ /* 0x000fe4000fffe0ff */
[----:B------:R-:W-:Y:S04]  /*8250*/  MOV R57, UR4 ;  /* 0x0000000400397c02 */ /* 0x000fe80008000f00 */
[----:B------:R-:W-:Y:S01]  /*8260*/  R2UR UR40, R57 ;  /* 0x00000000392872ca */ /* 0x000fe200000e0000 */
[----:B--2---:R-:W-:Y:S04]  /*8270*/  UIADD3 UR4, UP0, UPT, UR8, 0x680, URZ ;  /* 0x0000068008047890 */ /* 0x004fe8000ff1e0ff */
[----:B------:R-:W-:Y:S09]  /*8280*/  UIADD3.X UR5, UPT, UPT, URZ, UR9, URZ, UP0, !UPT ;  /* 0x00000009ff057290 */ /* 0x000ff200087fe4ff */
[----:B------:R2:W-:Y:S02]  /*8290*/  UTMASTG.4D [UR40], [UR4] ;  /* 0x00000028040073b5 */ /* 0x0005e40008018000 */
[----:B--2---:R-:W-:Y:S01]  /*82a0*/  UMOV UR40, UR6 ;  /* 0x0000000600287c82 */ /* 0x004fe20008000000 */
[----:B------:R-:W-:Y:S02]  /*82b0*/  UMOV UR41, UR7 ;  /* 0x0000000700297c82 */ /* 0x000fe40008000000 */
[----:B------:R2:W-:Y:S01]  /*82c0*/  UTMASTG.4D [UR40], [UR4] ;  /* 0x00000028040073b5 */ /* 0x0005e20008018000 */
[----:B------:R0:W-:Y:S01]  /*82d0*/  UTMACMDFLUSH ;  /* 0x00000000000079b7 */ /* 0x0001e20000000000 */
[----:B--2---:R-:W-:Y:S04]  /*82e0*/  DEPBAR.LE SB0, 0x1 ;  /* 0x000080400000791a */ /* 0x004fe80000000000 */
.L_x_119:
[----:B------:R-:W-:Y:S05]  /*82f0*/  BSYNC.RECONVERGENT B0 ;  /* 0x0000000000007941 */ /* 0x000fea0003800200 */
.L_x_118:
[----:B------:R-:W-:Y:S01]  /*8300*/  BAR.SYNC.DEFER_BLOCKING 0x1, 0x80 ;  /* 0x0042000000007b1d */ /* 0x000fe20000010000 */
[----:B------:R-:W-:Y:S01]  /*8310*/  ISETP.NE.AND P1, PT, R70, RZ, PT ;  /* 0x000000ff4600720c */ /* 0x000fe20003f25270 */
[----:B------:R-:W-:Y:S01]  /*8320*/  UISETP.NE.AND UP0, UPT, UR54, URZ, UPT ;  /* 0x000000ff3600728c */ /* 0x000fe2000bf05270 */
[----:B------:R-:W-:Y:S11]  /*8330*/  LEA R2, R73, UR49, 0x3 ;  /* 0x0000003149027c11 */ /* 0x000ff6000f8e18ff */
[----:B-1----:R-:W-:Y:S01]  /*8340*/  @P1 SHF.L.U32 R4, R60, 0x1f, RZ ;  /* 0x0000001f3c041819 */ /* 0x002fe200000006ff */
[----:B------:R-:W-:Y:S06]  /*8350*/  BRA.U !UP0, `(.L_x_120) ;  /* 0x0000000108247547 */ /* 0x000fec000b800000 */
[----:B------:R-:W1:Y:S01]  /*8360*/  S2R R0, SR_CgaCtaId ;  /* 0x0000000000007919 */ /* 0x000e620000008800 */
[----:B------:R-:W-:Y:S01]  /*8370*/  IMAD.U32 R3, RZ, RZ, UR52 ;  /* 0x00000034ff037e24 */ /* 0x000fe2000f8e00ff */
[----:B------:R-:W-:Y:S04]  /*8380*/  UIADD3 UR4, UPT, UPT, UR52, 0x1, URZ ;  /* 0x0000000134047890 */ /* 0x000fe8000fffe0ff */
[----:B------:R-:W-:Y:S01]  /*8390*/  @P1 LEA R3, R3, UR49, 0x3 ;  /* 0x0000003103031c11 */ /* 0x000fe2000f8e18ff */
[----:B------:R-:W-:Y:S04]  /*83a0*/  UISETP.NE.AND UP0, UPT, UR4, 0x4, UPT ;  /* 0x000000040400788c */ /* 0x000fe8000bf05270 */
[----:B------:R-:W-:Y:S01]  /*83b0*/  @P1 VIADD R3, R3, 0xe0 ;  /* 0x000000e003031836 */ /* 0x000fe20000000000 */
[----:B------:R-:W-:Y:S04]  /*83c0*/  USEL UR52, UR4, URZ, UP0 ;  /* 0x000000ff04347287 */ /* 0x000fe80008000000 */
[----:B-1----:R-:W-:Y:S04]  /*83d0*/  @P1 PRMT R0, R0, 0x654, R3 ;  /* 0x0000065400001816 */ /* 0x002fe80000000003 */
[----:B------:R1:W-:Y:S04]  /*83e0*/  @P1 SYNCS.ARRIVE.TRANS64.RED.A1T0 RZ, [R0+URZ], RZ ;  /* 0x000000ff00ff19a7 */ /* 0x0003e800081004ff */
.L_x_120:
[----:B------:R-:W2:Y:S01]  /*83f0*/  @P1 SYNCS.PHASECHK.TRANS64.TRYWAIT P0, [R2+URZ+0xc0], R4 ;  /* 0x0000c004020015a7 */ /* 0x000ea200080011ff */
[----:B------:R-:W-:Y:S01]  /*8400*/  BSSY B1, `(.L_x_121) ;  /* 0x0000016000017945 */ /* 0x000fe20003800000 */
[----:B--2---:R-:W-:Y:S03]  /*8410*/  @P1 SEL R74, RZ, 0x1, !P0 ;  /* 0x00000001ff4a1807 */ /* 0x004fe60004000000 */
[----:B------:R-:W-:Y:S05]  /*8420*/  @!P1 BRA `(.L_x_122) ;  /* 0x00000000004c9947 */ /* 0x000fea0003800000 */
[----:B------:R-:W-:Y:S01]  /*8430*/  ISETP.NE.AND P0, PT, R74, RZ, PT ;  /* 0x000000ff4a00720c */ /* 0x000fe20003f05270 */
[----:B------:R-:W-:Y:S01]  /*8440*/  BSSY B0, `(.L_x_123) ;  /* 0x000000b000007945 */ /* 0x000fe20003800000 */
[----:B------:R-:W-:Y:S11]  /*8450*/  ISETP.NE.AND P1, PT, R75, RZ, PT ;  /* 0x000000ff4b00720c */ /* 0x000ff60003f25270 */
[----:B------:R-:W-:Y:S02]  /*8460*/  @!UPT UIADD3 URZ, UPT, UPT, URZ, URZ, URZ ;  /* 0x000000fffffff290 */ /* 0x000fe4000fffe0ff */
[C---:B------:R-:W-:Y:S01]  /*8470*/  @P1 IMAD R6, R73.reuse, 0x2000, R63 ;  /* 0x0000200049061824 */ /* 0x040fe200078e023f */
[C---:B------:R-:W-:Y:S01]  /*8480*/  @P1 LEA R4, R73.reuse, R61, 0xd ;  /* 0x0000003d49041211 */ /* 0x040fe200078e68ff */
[C---:B------:R-:W-:Y:S02]  /*8490*/  @P1 IMAD R5, R73.reuse, 0x2000, R62 ;  /* 0x0000200049051824 */ /* 0x040fe400078e023e */
[----:B------:R-:W-:Y:S01]  /*84a0*/  @P1 IMAD R3, R73, 0x2000, R71 ;  /* 0x0000200049031824 */ /* 0x000fe200078e0247 */
[----:B------:R-:W-:Y:S06]  /*84b0*/  @P0 BRA `(.L_x_124) ;  /* 0x00000000000c0947 */ /* 0x000fec0003800000 */
[----:B-1----:R-:W-:Y:S04]  /*84c0*/  SHF.L.U32 R0, R60, 0x1f, RZ ;  /* 0x0000001f3c007819 */ /* 0x002fe800000006ff */
[----:B------:R-:W1:Y:S02]  /*84d0*/  SYNCS.PHASECHK.TRANS64.TRYWAIT P0, [R2+URZ+0xc0], R0 ;  /* 0x0000c000020075a7 */ /* 0x000e6400080011ff */
[----:B-1----:R-:W-:Y:S05]  /*84e0*/  @!P0 BRA `(.L_x_125) ;  /* 0x0000002c00048947 */ /* 0x002fea0003800000 */
.L_x_124:
[----:B------:R-:W-:Y:S05]  /*84f0*/  BSYNC B0 ;  /* 0x0000000000007941 */ /* 0x000fea0003800000 */
.L_x_123:
[----:B------:R-:W-:Y:S02]  /*8500*/  ISETP.NE.AND P0, PT, R75, RZ, PT ;  /* 0x000000ff4b00720c */ /* 0x000fe40003f05270 */
[----:B------:R-:W-:Y:S11]  /*8510*/  IADD3 R73, PT, PT, R73, 0x1, RZ ;  /* 0x0000000149497810 */ /* 0x000ff60007ffe0ff */
[----:B------:R2:W4:Y:S04]  /*8520*/  @P0 LDS.128 R44, [R6] ;  /* 0x00000000062c0984 */ /* 0x0005280000000c00 */
[----:B------:R2:W1:Y:S04]  /*8530*/  @P0 LDS.128 R40, [R5+0x10] ;  /* 0x0000100005280984 */ /* 0x0004680000000c00 */
[----:B------:R2:W1:Y:S04]  /*8540*/  @P0 LDS.128 R32, [R4+0x20] ;  /* 0x0000200004200984 */ /* 0x0004680000000c00 */
[----:B------:R2:W1:Y:S02]  /*8550*/  @P0 LDS.128 R36, [R3+0x30] ;  /* 0x0000300003240984 */ /* 0x0004640000000c00 */
.L_x_122:
[----:B------:R-:W-:Y:S05]  /*8560*/  BSYNC B1 ;  /* 0x0000000000017941 */ /* 0x000fea0003800000 */
.L_x_121:
[----:B-1----:R-:W-:Y:S05]  /*8570*/  VIADD R0, R25, 0x10 ;  /* 0x0000001019007836 */ /* 0x002fea0000000000 */
[----:B------:R-:W-:Y:S04]  /*8580*/  SHF.R.U32.HI R0, RZ, 0x15, R0 ;  /* 0x00000015ff007819 */ /* 0x000fe80000011600 */
[----:B------:R-:W-:Y:S11]  /*8590*/  LOP3.LUT P0, RZ, R0, 0x3, R53, 0x48, !PT ;  /* 0x0000000300ff7812 */ /* 0x000ff60007804835 */
[----:B------:R-:W-:Y:S02]  /*85a0*/  @!UPT UIADD3 URZ, UPT, UPT, URZ, URZ, URZ ;  /* 0x000000fffffff290 */ /* 0x000fe4000fffe0ff */
[----:B------:R-:W-:Y:S05]  /*85b0*/  @!P0 BRA `(.L_x_126) ;  /* 0x0000000000408947 */ /* 0x000fea0003800000 */
[----:B------:R-:W1:Y:S01]  /*85c0*/  LDCU.64 UR8, c[0x4][0x70] ;  /* 0x01000e00ff0877ac */ /* 0x000e620008000a00 */
[----:B--2---:R-:W-:Y:S01]  /*85d0*/  MOV R3, 0x0 ;  /* 0x0000000000037802 */ /* 0x004fe20000000f00 */
[----:B------:R-:W-:Y:S02]  /*85e0*/  HFMA2 R12, -RZ, RZ, 0, 5.9604644775390625e-08 ;  /* 0x00000001ff0c7431 */ /* 0x000fe400000001ff */
[----:B------:R-:W-:Y:S02]  /*85f0*/  IMAD.MOV.U32 R8, RZ, RZ, 0x192 ;  /* 0x00000192ff087424 */ /* 0x000fe400078e00ff */
[----:B------:R-:W-:Y:S01]  /*8600*/  IMAD.MOV.U32 R13, RZ, RZ, RZ ;  /* 0x000000ffff0d7224 */ /* 0x000fe200078e00ff */
[----:B------:R-:W2:Y:S01]  /*8610*/  LDCU.64 UR6, c[0x4][0x78] ;  /* 0x01000f00ff0677ac */ /* 0x000ea20008000a00 */
[----:B------:R-:W3:Y:S01]  /*8620*/  LDC.64 R2, c[0x4][R3] ;  /* 0x0100000003027b82 */ /* 0x000ee20000000a00 */
[----:B------:R-:W5:Y:S01]  /*8630*/  LDCU.64 UR4, c[0x4][0x10] ;  /* 0x01000200ff0477ac */ /* 0x000f620008000a00 */
[----:B-1----:R-:W-:Y:S01]  /*8640*/  MOV R5, UR9 ;  /* 0x0000000900057c02 */ /* 0x002fe20008000f00 */
[----:B------:R-:W-:Y:S01]  /*8650*/  IMAD.U32 R4, RZ, RZ, UR8 ;  /* 0x00000008ff047e24 */ /* 0x000fe2000f8e00ff */
[----:B--2---:R-:W-:Y:S01]  /*8660*/  MOV R7, UR7 ;  /* 0x0000000700077c02 */ /* 0x004fe20008000f00 */
[----:B------:R-:W-:Y:S01]  /*8670*/  IMAD.U32 R6, RZ, RZ, UR6 ;  /* 0x00000006ff067e24 */ /* 0x000fe2000f8e00ff */
[----:B-----5:R-:W-:Y:S01]  /*8680*/  MOV R11, UR5 ;  /* 0x00000005000b7c02 */ /* 0x020fe20008000f00 */
[----:B------:R-:W-:Y:S02]  /*8690*/  IMAD.U32 R10, RZ, RZ, UR4 ;  /* 0x00000004ff0a7e24 */ /* 0x000fe4000f8e00ff */
[----:B------:R-:W-:Y:S07]  /*86a0*/  LEPC R20, `(.L_x_126) ;  /* 0x000000001014794e */ /* 0x000fee0000000000 */
[----:B---34-:R-:W-:Y:S05]  /*86b0*/  CALL.ABS.NOINC R2 ;  /* 0x0000000002007343 */ /* 0x018fea0003c00000 */
.L_x_126:
[----:B--2-4-:R-:W-:Y:S01]  /*86c0*/  LOP3.LUT R3, R44, 0xffffe000, RZ, 0xc0, !PT ;  /* 0xffffe0002c037812 */ /* 0x014fe200078ec0ff */
[----:B------:R-:W-:Y:S05]  /*86d0*/  WARPSYNC.ALL ;  /* 0x0000000000007948 */ /* 0x000fea0003800000 */
[----:B------:R-:W-:Y:S01]  /*86e0*/  R2UR UR4, R25 ;  /* 0x00000000190472ca */ /* 0x000fe200000e0000 */
[----:B------:R-:W1:Y:S01]  /*86f0*/  S2R R76, SR_CgaCtaId ;  /* 0x00000000004c7919 */ /* 0x000e620000008800 */
[----:B------:R-:W-:Y:S01]  /*8700*/  LOP3.LUT R20, R40, 0xffffe000, RZ, 0xc0, !PT ;  /* 0xffffe00028147812 */ /* 0x000fe200078ec0ff */
[----:B------:R-:W-:Y:S01]  /*8710*/  BSSY.RECONVERGENT B0, `(.L_x_127) ;  /* 0x0000061000007945 */ /* 0x000fe20003800200 */
[----:B------:R-:W-:Y:S02]  /*8720*/  ISETP.NE.AND P6, PT, R70, RZ, PT ;  /* 0x000000ff4600720c */ /* 0x000fe40003fc5270 */
[----:B------:R-:W-:Y:S07]  /*8730*/  ISETP.NE.AND P0, PT, R65, RZ, PT ;  /* 0x000000ff4100720c */ /* 0x000fee0003f05270 */
[----:B------:R-:W2:Y:S02]  /*8740*/  LDTM.x16 R4, tmem[UR4+0x10] ;  /* 0x00001004000479ee */ /* 0x000ea40008240000 */
[C---:B--2---:R-:W-:Y:S01]  /*8750*/  FMUL R0, R24.reuse, R4 ;  /* 0x0000000418007220 */ /* 0x044fe20000400000 */
[----:B------:R-:W-:Y:S01]  /*8760*/  LOP3.LUT R4, R45, 0xffffe000, RZ, 0xc0, !PT ;  /* 0xffffe0002d047812 */ /* 0x000fe200078ec0ff */
[C---:B------:R-:W-:Y:S01]  /*8770*/  FMUL R2, R24.reuse, R5 ;  /* 0x0000000518027220 */ /* 0x040fe20000400000 */
[----:B------:R-:W-:Y:S01]  /*8780*/  FMUL R5, R24, R12 ;  /* 0x0000000c18057220 */ /* 0x000fe20000400000 */
[C---:B------:R-:W-:Y:S01]  /*8790*/  FFMA R28, R27.reuse, R3, R0 ;  /* 0x000000031b1c7223 */ /* 0x040fe20000000000 */
[----:B------:R-:W-:Y:S01]  /*87a0*/  LOP3.LUT R3, R46, 0xffffe000, RZ, 0xc0, !PT ;  /* 0xffffe0002e037812 */ /* 0x000fe200078ec0ff */
[----:B------:R-:W-:Y:S01]  /*87b0*/  FFMA R29, R27, R4, R2 ;  /* 0x000000041b1d7223 */ /* 0x000fe20000000002 */
[----:B------:R-:W-:Y:S01]  /*87c0*/  LOP3.LUT R4, R47, 0xffffe000, RZ, 0xc0, !PT ;  /* 0xffffe0002f047812 */ /* 0x000fe200078ec0ff */
[C---:B------:R-:W-:Y:S01]  /*87d0*/  FMUL R0, R24.reuse, R6 ;  /* 0x0000000618007220 */ /* 0x040fe20000400000 */
[----:B------:R-:W-:Y:S01]  /*87e0*/  F2FP.TF32.F32.PACK_B R28, R28 ;  /* 0x0000001cff1c723e */ /* 0x000fe200024050ff */
[C---:B------:R-:W-:Y:S01]  /*87f0*/  FMUL R2, R24.reuse, R7 ;  /* 0x0000000718027220 */ /* 0x040fe20000400000 */
[----:B------:R-:W-:Y:S01]  /*8800*/  F2FP.TF32.F32.PACK_B R29, R29 ;  /* 0x0000001dff1d723e */ /* 0x000fe200024050ff */
[C---:B------:R-:W-:Y:S01]  /*8810*/  FFMA R30, R27.reuse, R3, R0 ;  /* 0x000000031b1e7223 */ /* 0x040fe20000000000 */
[C---:B------:R-:W-:Y:S01]  /*8820*/  FMUL R0, R24.reuse, R8 ;  /* 0x0000000818007220 */ /* 0x040fe20000400000 */
[----:B------:R-:W-:Y:S01]  /*8830*/  FFMA R31, R27, R4, R2 ;  /* 0x000000041b1f7223 */ /* 0x000fe20000000002 */
[C---:B------:R-:W-:Y:S01]  /*8840*/  FMUL R6, R24.reuse, R13 ;  /* 0x0000000d18067220 */ /* 0x040fe20000400000 */
[----:B------:R-:W-:Y:S01]  /*8850*/  LOP3.LUT R13, R41, 0xffffe000, RZ, 0xc0, !PT ;  /* 0xffffe000290d7812 */ /* 0x000fe200078ec0ff */
[C---:B------:R-:W-:Y:S01]  /*8860*/  FMUL R2, R24.reuse, R9 ;  /* 0x0000000918027220 */ /* 0x040fe20000400000 */
[----:B------:R-:W-:Y:S01]  /*8870*/  F2FP.TF32.F32.PACK_B R30, R30 ;  /* 0x0000001eff1e723e */ /* 0x000fe200024050ff */
[----:B------:R-:W-:Y:S01]  /*8880*/  FMUL R9, R24, R16 ;  /* 0x0000001018097220 */ /* 0x000fe20000400000 */
[----:B------:R-:W-:Y:S01]  /*8890*/  F2FP.TF32.F32.PACK_B R31, R31 ;  /* 0x0000001fff1f723e */ /* 0x000fe200024050ff */
[----:B------:R-:W-:Y:S01]  /*88a0*/  FFMA R16, R27, R20, R0 ;  /* 0x000000141b107223 */ /* 0x000fe20000000000 */
[----:B------:R-:W-:Y:S01]  /*88b0*/  LOP3.LUT R0, R42, 0xffffe000, RZ, 0xc0, !PT ;  /* 0xffffe0002a007812 */ /* 0x000fe200078ec0ff */
[C---:B------:R-:W-:Y:S01]  /*88c0*/  FMUL R3, R24.reuse, R10 ;  /* 0x0000000a18037220 */ /* 0x040fe20000400000 */
[C---:B------:R-:W-:Y:S01]  /*88d0*/  FMUL R7, R24.reuse, R14 ;  /* 0x0000000e18077220 */ /* 0x040fe20000400000 */
[----:B------:R-:W-:Y:S01]  /*88e0*/  LOP3.LUT R14, R43, 0xffffe000, RZ, 0xc0, !PT ;  /* 0xffffe0002b0e7812 */ /* 0x000fe200078ec0ff */
[----:B------:R-:W-:Y:S01]  /*88f0*/  FMUL R10, R24, R17 ;  /* 0x00000011180a7220 */ /* 0x000fe20000400000 */
[----:B------:R-:W-:Y:S01]  /*8900*/  F2FP.TF32.F32.PACK_B R16, R16 ;  /* 0x00000010ff10723e */ /* 0x000fe200024050ff */
[----:B------:R-:W-:Y:S01]  /*8910*/  FFMA R17, R27, R13, R2 ;  /* 0x0000000d1b117223 */ /* 0x000fe20000000002 */
[----:B------:R-:W-:Y:S01]  /*8920*/  LOP3.LUT R2, R32, 0xffffe000, RZ, 0xc0, !PT ;  /* 0xffffe00020027812 */ /* 0x000fe200078ec0ff */
[----:B------:R-:W-:Y:S01]  /*8930*/  STS.128 [R63+0x2000], R28 ;  /* 0x0020001c3f007388 */ /* 0x000fe20000000c00 */
[----:B------:R-:W-:Y:S01]  /*8940*/  LOP3.LUT R13, R39, 0xffffe000, RZ, 0xc0, !PT ;  /* 0xffffe000270d7812 */ /* 0x000fe200078ec0ff */
[C---:B------:R-:W-:Y:S01]  /*8950*/  FMUL R4, R24.reuse, R11 ;  /* 0x0000000b18047220 */ /* 0x040fe20000400000 */
[----:B------:R-:W-:Y:S01]  /*8960*/  F2FP.TF32.F32.PACK_B R17, R17 ;  /* 0x00000011ff11723e */ /* 0x000fe200024050ff */
[C---:B------:R-:W-:Y:S01]  /*8970*/  FMUL R11, R24.reuse, R18 ;  /* 0x00000012180b7220 */ /* 0x040fe20000400000 */
[----:B------:R-:W-:Y:S01]  /*8980*/  FFMA R18, R27, R0, R3 ;  /* 0x000000001b127223 */ /* 0x000fe20000000003 */
[----:B------:R-:W-:Y:S01]  /*8990*/  LOP3.LUT R0, R33, 0xffffe000, RZ, 0xc0, !PT ;  /* 0xffffe00021007812 */ /* 0x000fe200078ec0ff */
[----:B------:R-:W-:Y:S01]  /*89a0*/  FMUL R12, R24, R19 ;  /* 0x00000013180c7220 */ /* 0x000fe20000400000 */
[----:B------:R-:W-:Y:S01]  /*89b0*/  LOP3.LUT R3, R34, 0xffffe000, RZ, 0xc0, !PT ;  /* 0xffffe00022037812 */ /* 0x000fe200078ec0ff */
[C---:B------:R-:W-:Y:S01]  /*89c0*/  FFMA R19, R27.reuse, R14, R4 ;  /* 0x0000000e1b137223 */ /* 0x040fe20000000004 */
[----:B------:R-:W-:Y:S01]  /*89d0*/  FFMA R4, R27, R2, R5 ;  /* 0x000000021b047223 */ /* 0x000fe20000000005 */
[----:B------:R-:W-:Y:S01]  /*89e0*/  LOP3.LUT R2, R35, 0xffffe000, RZ, 0xc0, !PT ;  /* 0xffffe00023027812 */ /* 0x000fe200078ec0ff */
[----:B------:R-:W-:Y:S01]  /*89f0*/  FMUL R8, R24, R15 ;  /* 0x0000000f18087220 */ /* 0x000fe20000400000 */
[----:B------:R-:W-:Y:S01]  /*8a00*/  F2FP.TF32.F32.PACK_B R18, R18 ;  /* 0x00000012ff12723e */ /* 0x000fe200024050ff */
[C---:B------:R-:W-:Y:S01]  /*8a10*/  FFMA R5, R27.reuse, R0, R6 ;  /* 0x000000001b057223 */ /* 0x040fe20000000006 */
[----:B------:R-:W-:Y:S01]  /*8a20*/  F2FP.TF32.F32.PACK_B R19, R19 ;  /* 0x00000013ff13723e */ /* 0x000fe200024050ff */
[C---:B------:R-:W-:Y:S01]  /*8a30*/  FFMA R6, R27.reuse, R3, R7 ;  /* 0x000000031b067223 */ /* 0x040fe20000000007 */
[----:B------:R-:W-:Y:S01]  /*8a40*/  FFMA R7, R27, R2, R8 ;  /* 0x000000021b077223 */ /* 0x000fe20000000008 */
[----:B------:R-:W-:Y:S02]  /*8a50*/  LOP3.LUT R0, R36, 0xffffe000, RZ, 0xc0, !PT ;  /* 0xffffe00024007812 */ /* 0x000fe400078ec0ff */
[----:B------:R-:W-:Y:S01]  /*8a60*/  STS.128 [R62+0x2010], R16 ;  /* 0x002010103e007388 */ /* 0x000fe20000000c00 */
[----:B------:R-:W-:Y:S02]  /*8a70*/  LOP3.LUT R2, R37, 0xffffe000, RZ, 0xc0, !PT ;  /* 0xffffe00025027812 */ /* 0x000fe400078ec0ff */
[----:B------:R-:W-:Y:S01]  /*8a80*/  LOP3.LUT R3, R38, 0xffffe000, RZ, 0xc0, !PT ;  /* 0xffffe00026037812 */ /* 0x000fe200078ec0ff */
[C---:B------:R-:W-:Y:S01]  /*8a90*/  FFMA R8, R27.reuse, R0, R9 ;  /* 0x000000001b087223 */ /* 0x040fe20000000009 */
[----:B------:R-:W-:Y:S01]  /*8aa0*/  F2FP.TF32.F32.PACK_B R4, R4 ;  /* 0x00000004ff04723e */ /* 0x000fe200024050ff */
[C---:B------:R-:W-:Y:S01]  /*8ab0*/  FFMA R9, R27.reuse, R2, R10 ;  /* 0x000000021b097223 */ /* 0x040fe2000000000a */
[----:B------:R-:W-:Y:S01]  /*8ac0*/  F2FP.TF32.F32.PACK_B R5, R5 ;  /* 0x00000005ff05723e */ /* 0x000fe200024050ff */
[C---:B------:R-:W-:Y:S01]  /*8ad0*/  FFMA R10, R27.reuse, R3, R11 ;  /* 0x000000031b0a7223 */ /* 0x040fe2000000000b */
[----:B------:R-:W-:Y:S01]  /*8ae0*/  F2FP.TF32.F32.PACK_B R6, R6 ;  /* 0x00000006ff06723e */ /* 0x000fe200024050ff */
[----:B------:R-:W-:Y:S01]  /*8af0*/  FFMA R11, R27, R13, R12 ;  /* 0x0000000d1b0b7223 */ /* 0x000fe2000000000c */
[----:B------:R-:W-:Y:S01]  /*8b00*/  F2FP.TF32.F32.PACK_B R7, R7 ;  /* 0x00000007ff07723e */ /* 0x000fe200024050ff */
[----:B------:R-:W-:Y:S01]  /*8b10*/  IMAD.U32 R0, RZ, RZ, UR52 ;  /* 0x00000034ff007e24 */ /* 0x000fe2000f8e00ff */
[----:B------:R-:W-:Y:S02]  /*8b20*/  F2FP.TF32.F32.PACK_B R8, R8 ;  /* 0x00000008ff08723e */ /* 0x000fe400024050ff */
[----:B------:R-:W-:Y:S01]  /*8b30*/  F2FP.TF32.F32.PACK_B R9, R9 ;  /* 0x00000009ff09723e */ /* 0x000fe200024050ff */
[----:B------:R2:W-:Y:S01]  /*8b40*/  STS.128 [R61+0x2020], R4 ;  /* 0x002020043d007388 */ /* 0x0005e20000000c00 */
[----:B------:R-:W-:Y:S02]  /*8b50*/  F2FP.TF32.F32.PACK_B R10, R10 ;  /* 0x0000000aff0a723e */ /* 0x000fe400024050ff */
[----:B------:R-:W-:Y:S02]  /*8b60*/  F2FP.TF32.F32.PACK_B R11, R11 ;  /* 0x0000000bff0b723e */ /* 0x000fe400024050ff */
[----:B------:R-:W-:Y:S02]  /*8b70*/  @P6 LEA R0, R0, UR49, 0x3 ;  /* 0x0000003100006c11 */ /* 0x000fe4000f8e18ff */
[----:B------:R-:W-:Y:S01]  /*8b80*/  @P6 SHF.L.U32 R2, R60, 0x1f, RZ ;  /* 0x0000001f3c026819 */ /* 0x000fe200000006ff */
[----:B------:R4:W-:Y:S02]  /*8b90*/  STS.128 [R71+0x2030], R8 ;  /* 0x0020300847007388 */ /* 0x0009e40000000c00 */
[----:B------:R-:W-:Y:S05]  /*8ba0*/  @P6 VIADD R0, R0, 0xe0 ;  /* 0x000000e000006836 */ /* 0x000fea0000000000 */
[----:B-1----:R-:W-:Y:S01]  /*8bb0*/  @P6 PRMT R0, R76, 0x654, R0 ;  /* 0x000006544c006816 */ /* 0x002fe20000000000 */
[----:B------:R-:W-:Y:S01]  /*8bc0*/  @!PT LDS RZ, [RZ] ;  /* 0x00000000fffff984 */ /* 0x000fe20000000800 */
[----:B------:R-:W-:Y:S01]  /*8bd0*/  @!PT LDS RZ, [RZ] ;  /* 0x00000000fffff984 */ /* 0x000fe20000000800 */
[----:B------:R-:W-:Y:S01]  /*8be0*/  @!PT LDS RZ, [RZ] ;  /* 0x00000000fffff984 */ /* 0x000fe20000000800 */
[----:B------:R-:W-:Y:S01]  /*8bf0*/  @!PT LDS RZ, [RZ] ;  /* 0x00000000fffff984 */ /* 0x000fe20000000800 */
[----:B------:R1:W-:Y:S06]  /*8c00*/  MEMBAR.ALL.CTA ;  /* 0x0000000000007992 */ /* 0x0003ec0000008000 */
[----:B-1----:R-:W1:Y:S01]  /*8c10*/  FENCE.VIEW.ASYNC.S ;  /* 0x00000000000073c6 */ /* 0x002e620000000000 */
[----:B--2---:R-:W-:Y:S01]  /*8c20*/  LEA R6, R73, UR49, 0x3 ;  /* 0x0000003149067c11 */ /* 0x004fe2000f8e18ff */
[----:B-1----:R-:W-:Y:S06]  /*8c30*/  BAR.SYNC.DEFER_BLOCKING 0x1, 0x80 ;  /* 0x0042000000007b1d */ /* 0x002fec0000010000 */
[----:B------:R-:W-:Y:S05]  /*8c40*/  @P0 BRA `(.L_x_128) ;  /* 0x0000000000340947 */ /* 0x000fea0003800000 */
[----:B------:R-:W1:Y:S01]  /*8c50*/  LDCU.64 UR8, c[0x0][0x348] ;  /* 0x00006900ff0877ac */ /* 0x000e620008000a00 */
[----:B------:R-:W-:Y:S02]  /*8c60*/  UIADD3 UR40, UPT, UPT, UR49, 0x2200, URZ ;  /* 0x0000220031287890 */ /* 0x000fe4000fffe0ff */
[----:B------:R-:W-:Y:S02]  /*8c70*/  UIADD3 UR41, UPT, UPT, UR50, 0x10, URZ ;  /* 0x0000001032297890 */ /* 0x000fe4000fffe0ff */
[----:B------:R-:W-:Y:S02]  /*8c80*/  UIADD3 UR6, UPT, UPT, UR49, 0x3200, URZ ;  /* 0x0000320031067890 */ /* 0x000fe4000fffe0ff */
[----:B------:R-:W-:Y:S02]  /*8c90*/  UIADD3 UR7, UPT, UPT, UR50, 0x50, URZ ;  /* 0x0000005032077890 */ /* 0x000fe4000fffe0ff */
[----:B-1----:R-:W-:Y:S04]  /*8ca0*/  UIADD3 UR4, UP0, UPT, UR8, 0x680, URZ ;  /* 0x0000068008047890 */ /* 0x002fe8000ff1e0ff */
[----:B------:R-:W-:Y:S09]  /*8cb0*/  UIADD3.X UR5, UPT, UPT, URZ, UR9, URZ, UP0, !UPT ;  /* 0x00000009ff057290 */ /* 0x000ff200087fe4ff */
[----:B------:R1:W-:Y:S02]  /*8cc0*/  UTMASTG.4D [UR40], [UR4] ;  /* 0x00000028040073b5 */ /* 0x0003e40008018000 */
[----:B-1----:R-:W-:Y:S01]  /*8cd0*/  UMOV UR40, UR6 ;  /* 0x0000000600287c82 */ /* 0x002fe20008000000 */
[----:B------:R-:W-:Y:S02]  /*8ce0*/  UMOV UR41, UR7 ;  /* 0x0000000700297c82 */ /* 0x000fe40008000000 */
[----:B------:R1:W-:Y:S01]  /*8cf0*/  UTMASTG.4D [UR40], [UR4] ;  /* 0x00000028040073b5 */ /* 0x0003e20008018000 */
[----:B------:R0:W-:Y:S01]  /*8d00*/  UTMACMDFLUSH ;  /* 0x00000000000079b7 */ /* 0x0001e20000000000 */
[----:B-1----:R-:W-:Y:S04]  /*8d10*/  DEPBAR.LE SB0, 0x1 ;  /* 0x000080400000791a */ /* 0x002fe80000000000 */
.L_x_128:
[----:B------:R-:W-:Y:S05]  /*8d20*/  BSYNC.RECONVERGENT B0 ;  /* 0x0000000000007941 */ /* 0x000fea0003800200 */
.L_x_127:
[----:B------:R-:W-:Y:S01]  /*8d30*/  BAR.SYNC.DEFER_BLOCKING 0x1, 0x80 ;  /* 0x0042000000007b1d */ /* 0x000fe20000010000 */
[----:B------:R-:W-:Y:S04]  /*8d40*/  UIADD3 UR4, UPT, UPT, UR52, 0x1, URZ ;  /* 0x0000000134047890 */ /* 0x000fe8000fffe0ff */
[----:B------:R-:W-:Y:S04]  /*8d50*/  UISETP.NE.AND UP0, UPT, UR4, 0x4, UPT ;  /* 0x000000040400788c */ /* 0x000fe8000bf05270 */
[----:B------:R-:W-:Y:S01]  /*8d60*/  USEL UR51, UR4, URZ, UP0 ;  /* 0x000000ff04337287 */ /* 0x000fe20008000000 */
[----:B------:R1:W-:Y:S01]  /*8d70*/  @P6 SYNCS.ARRIVE.TRANS64.RED.A1T0 RZ, [R0+URZ], RZ ;  /* 0x000000ff00ff69a7 */ /* 0x0003e200081004ff */
[----:B------:R-:W-:Y:S01]  /*8d80*/  BSSY B1, `(.L_x_129) ;  /* 0x0000017000017945 */ /* 0x000fe20003800000 */
[----:B------:R-:W2:Y:S02]  /*8d90*/  @P6 SYNCS.PHASECHK.TRANS64.TRYWAIT P0, [R6+URZ+0xc0], R2 ;  /* 0x0000c002060065a7 */ /* 0x000ea400080011ff */
[----:B--2---:R-:W-:Y:S01]  /*8da0*/  @P6 SEL R74, RZ, 0x1, !P0 ;  /* 0x00000001ff4a6807 */ /* 0x004fe20004000000 */
[----:B-1----:R-:W-:Y:S06]  /*8db0*/  @!P6 BRA `(.L_x_130) ;  /* 0x00000000004ce947 */ /* 0x002fec0003800000 */
        /* <DEDUP_REMOVED lines=9> */
[----:B------:R-:W-:Y:S04]  /*8e50*/  SHF.L.U32 R5, R60, 0x1f, RZ ;  /* 0x0000001f3c057819 */ /* 0x000fe800000006ff */
[----:B------:R-:W1:Y:S02]  /*8e60*/  SYNCS.PHASECHK.TRANS64.TRYWAIT P0, [R6+URZ+0xc0], R5 ;  /* 0x0000c005060075a7 */ /* 0x000e6400080011ff */
[----:B-1----:R-:W-:Y:S05]  /*8e70*/  @!P0 BRA `(.L_x_133) ;  /* 0x0000002000b48947 */ /* 0x002fea0003800000 */
.L_x_132:
[----:B------:R-:W-:Y:S05]  /*8e80*/  BSYNC B0 ;  /* 0x0000000000007941 */ /* 0x000fea0003800000 */
.L_x_131:
[----:B------:R-:W-:Y:S02]  /*8e90*/  ISETP.NE.AND P0, PT, R75, RZ, PT ;  /* 0x000000ff4b00720c */ /* 0x000fe40003f05270 */
[----:B------:R-:W-:Y:S11]  /*8ea0*/  IADD3 R73, PT, PT, R73, 0x1, RZ ;  /* 0x0000000149497810 */ /* 0x000ff60007ffe0ff */
[----:B------:R2:W1:Y:S04]  /*8eb0*/  @P0 LDS.128 R44, [R4] ;  /* 0x00000000042c0984 */ /* 0x0004680000000c00 */
[----:B------:R2:W1:Y:S04]  /*8ec0*/  @P0 LDS.128 R40, [R3+0x10] ;  /* 0x0000100003280984 */ /* 0x0004680000000c00 */
[----:B------:R2:W1:Y:S04]  /*8ed0*/  @P0 LDS.128 R32, [R2+0x20] ;  /* 0x0000200002200984 */ /* 0x0004680000000c00 */
[----:B------:R2:W1:Y:S02]  /*8ee0*/  @P0 LDS.128 R36, [R0+0x30] ;  /* 0x0000300000240984 */ /* 0x0004640000000c00 */
.L_x_130:
[----:B------:R-:W-:Y:S05]  /*8ef0*/  BSYNC B1 ;  /* 0x0000000000017941 */ /* 0x000fea0003800000 */
.L_x_129:
[----:B--2---:R-:W-:Y:S05]  /*8f00*/  VIADD R0, R25, 0x20 ;  /* 0x0000002019007836 */ /* 0x004fea0000000000 */
[----:B------:R-:W-:Y:S04]  /*8f10*/  SHF.R.U32.HI R0, RZ, 0x15, R0 ;  /* 0x00000015ff007819 */ /* 0x000fe80000011600 */
[----:B------:R-:W-:Y:S11]  /*8f20*/  LOP3.LUT P0, RZ, R0, 0x3, R53, 0x48, !PT ;  /* 0x0000000300ff7812 */ /* 0x000ff60007804835 */
[----:B------:R-:W-:Y:S02]  /*8f30*/  @!UPT UIADD3 URZ, UPT, UPT, URZ, URZ, URZ ;  /* 0x000000fffffff290 */ /* 0x000fe4000fffe0ff */
[----:B------:R-:W-:Y:S05]  /*8f40*/  @!P0 BRA `(.L_x_134) ;  /* 0x0000000000408947 */ /* 0x000fea0003800000 */
[----:B------:R-:W1:Y:S01]  /*8f50*/  LDCU.64 UR8, c[0x4][0x70] ;  /* 0x01000e00ff0877ac */ /* 0x000e620008000a00 */
[----:B------:R-:W-:Y:S01]  /*8f60*/  MOV R3, 0x0 ;  /* 0x0000000000037802 */ /* 0x000fe20000000f00 */
[----:B------:R-:W-:Y:S02]  /*8f70*/  HFMA2 R12, -RZ, RZ, 0, 5.9604644775390625e-08 ;  /* 0x00000001ff0c7431 */ /* 0x000fe400000001ff */
[----:B----4-:R-:W-:Y:S02]  /*8f80*/  IMAD.MOV.U32 R8, RZ, RZ, 0x192 ;  /* 0x00000192ff087424 */ /* 0x010fe400078e00ff */
[----:B------:R-:W-:Y:S01]  /*8f90*/  IMAD.MOV.U32 R13, RZ, RZ, RZ ;  /* 0x000000ffff0d7224 */ /* 0x000fe200078e00ff */
[----:B------:R-:W2:Y:S01]  /*8fa0*/  LDCU.64 UR6, c[0x4][0x78] ;  /* 0x01000f00ff0677ac */ /* 0x000ea20008000a00 */
[----:B------:R-:W4:Y:S01]  /*8fb0*/  LDC.64 R2, c[0x4][R3] ;  /* 0x0100000003027b82 */ /* 0x000f220000000a00 */
        /* <DEDUP_REMOVED lines=9> */
.L_x_134:
[----:B-1----:R-:W-:Y:S01]  /*9050*/  LOP3.LUT R3, R44, 0xffffe000, RZ, 0xc0, !PT ;  /* 0xffffe0002c037812 */ /* 0x002fe200078ec0ff */
[----:B------:R-:W-:Y:S05]  /*9060*/  WARPSYNC.ALL ;  /* 0x0000000000007948 */ /* 0x000fea0003800000 */
[----:B------:R-:W-:Y:S01]  /*9070*/  R2UR UR4, R25 ;  /* 0x00000000190472ca */ /* 0x000fe200000e0000 */
[----:B------:R-:W-:Y:S01]  /*9080*/  BSSY.RECONVERGENT B0, `(.L_x_135) ;  /* 0x0000062000007945 */ /* 0x000fe20003800200 */
[----:B------:R-:W-:Y:S02]  /*9090*/  LOP3.LUT R20, R40, 0xffffe000, RZ, 0xc0, !PT ;  /* 0xffffe00028147812 */ /* 0x000fe400078ec0ff */
[----:B------:R-:W-:Y:S02]  /*90a0*/  LOP3.LUT R21, R41, 0xffffe000, RZ, 0xc0, !PT ;  /* 0xffffe00029157812 */ /* 0x000fe400078ec0ff */
[----:B------:R-:W-:Y:S02]  /*90b0*/  LOP3.LUT R26, R42, 0xffffe000, RZ, 0xc0, !PT ;  /* 0xffffe0002a1a7812 */ /* 0x000fe400078ec0ff */
[----:B------:R-:W-:Y:S02]  /*90c0*/  ISETP.NE.AND P6, PT, R70, RZ, PT ;  /* 0x000000ff4600720c */ /* 0x000fe40003fc5270 */
[----:B------:R-:W-:Y:S03]  /*90d0*/  ISETP.NE.AND P0, PT, R65, RZ, PT ;  /* 0x000000ff4100720c */ /* 0x000fe60003f05270 */
[----:B----4-:R-:W1:Y:S02]  /*90e0*/  LDTM.x16 R4, tmem[UR4+0x20] ;  /* 0x00002004000479ee */ /* 0x010e640008240000 */
[C---:B-1----:R-:W-:Y:S01]  /*90f0*/  FMUL R0, R24.reuse, R4 ;  /* 0x0000000418007220 */ /* 0x042fe20000400000 */
        /* <DEDUP_REMOVED lines=13> */
[C---:B------:R-:W-:Y:S01]  /*91d0*/  FFMA R31, R27.reuse, R4, R2 ;  /* 0x000000041b1f7223 */ /* 0x040fe20000000002 */
[C---:B------:R-:W-:Y:S01]  /*91e0*/  FMUL R2, R24.reuse, R9 ;  /* 0x0000000918027220 */ /* 0x040fe20000400000 */
[C---:B------:R-:W-:Y:S01]  /*91f0*/  FMUL R9, R24.reuse, R16 ;  /* 0x0000001018097220 */ /* 0x040fe20000400000 */
[----:B------:R-:W-:Y:S01]  /*9200*/  F2FP.TF32.F32.PACK_B R30, R30 ;  /* 0x0000001eff1e723e */ /* 0x000fe200024050ff */
[----:B------:R-:W-:Y:S01]  /*9210*/  FFMA R16, R27, R20, R0 ;  /* 0x000000141b107223 */ /* 0x000fe20000000000 */
[----:B------:R-:W-:Y:S01]  /*9220*/  LOP3.LUT R0, R43, 0xffffe000, RZ, 0xc0, !PT ;  /* 0xffffe0002b007812 */ /* 0x000fe200078ec0ff */
[C---:B------:R-:W-:Y:S01]  /*9230*/  FMUL R3, R24.reuse, R10 ;  /* 0x0000000a18037220 */ /* 0x040fe20000400000 */
[----:B------:R-:W-:Y:S01]  /*9240*/  F2FP.TF32.F32.PACK_B R31, R31 ;  /* 0x0000001fff1f723e */ /* 0x000fe200024050ff */
[C---:B------:R-:W-:Y:S01]  /*9250*/  FMUL R4, R24.reuse, R11 ;  /* 0x0000000b18047220 */ /* 0x040fe20000400000 */
[----:B------:R-:W-:Y:S01]  /*9260*/  F2FP.TF32.F32.PACK_B R16, R16 ;  /* 0x00000010ff10723e */ /* 0x000fe200024050ff */
[----:B------:R-:W-:Y:S01]  /*9270*/  FMUL R10, R24, R17 ;  /* 0x00000011180a7220 */ /* 0x000fe20000400000 */
[C---:B------:R-:W-:Y:S01]  /*9280*/  FFMA R17, R27.reuse, R21, R2 ;  /* 0x000000151b117223 */ /* 0x040fe20000000002 */
[----:B------:R-:W-:Y:S01]  /*9290*/  LOP3.LUT R2, R32, 0xffffe000, RZ, 0xc0, !PT ;  /* 0xffffe00020027812 */ /* 0x000fe200078ec0ff */
[----:B------:R1:W-:Y:S01]  /*92a0*/  STS.128 [R63+0x4000], R28 ;  /* 0x0040001c3f007388 */ /* 0x0003e20000000c00 */
[C---:B------:R-:W-:Y:S01]  /*92b0*/  FMUL R11, R24.reuse, R18 ;  /* 0x00000012180b7220 */ /* 0x040fe20000400000 */
[----:B------:R-:W-:Y:S01]  /*92c0*/  FFMA R18, R27, R26, R3 ;  /* 0x0000001a1b127223 */ /* 0x000fe20000000003 */
[----:B------:R-:W-:Y:S01]  /*92d0*/  LOP3.LUT R3, R33, 0xffffe000, RZ, 0xc0, !PT ;  /* 0xffffe00021037812 */ /* 0x000fe200078ec0ff */
[C---:B------:R-:W-:Y:S01]  /*92e0*/  FMUL R12, R24.reuse, R19 ;  /* 0x00000013180c7220 */ /* 0x040fe20000400000 */
[----:B------:R-:W-:Y:S01]  /*92f0*/  F2FP.TF32.F32.PACK_B R17, R17 ;  /* 0x00000011ff11723e */ /* 0x000fe200024050ff */
[----:B------:R-:W-:Y:S01]  /*9300*/  FFMA R19, R27, R0, R4 ;  /* 0x000000001b137223 */ /* 0x000fe20000000004 */
[----:B------:R-:W-:Y:S01]  /*9310*/  F2FP.TF32.F32.PACK_B R18, R18 ;  /* 0x00000012ff12723e */ /* 0x000fe200024050ff */
[----:B------:R-:W-:Y:S01]  /*9320*/  FMUL R6, R24, R13 ;  /* 0x0000000d18067220 */ /* 0x000fe20000400000 */
[----:B------:R-:W-:Y:S01]  /*9330*/  LOP3.LUT R13, R34, 0xffffe000, RZ, 0xc0, !PT ;  /* 0xffffe000220d7812 */ /* 0x000fe200078ec0ff */
[C---:B------:R-:W-:Y:S01]  /*9340*/  FMUL R7, R24.reuse, R14 ;  /* 0x0000000e18077220 */ /* 0x040fe20000400000 */
[----:B------:R-:W-:Y:S01]  /*9350*/  LOP3.LUT R14, R35, 0xffffe000, RZ, 0xc0, !PT ;  /* 0xffffe000230e7812 */ /* 0x000fe200078ec0ff */
[----:B------:R-:W-:Y:S01]  /*9360*/  FMUL R8, R24, R15 ;  /* 0x0000000f18087220 */ /* 0x000fe20000400000 */
[----:B------:R-:W-:Y:S01]  /*9370*/  F2FP.TF32.F32.PACK_B R19, R19 ;  /* 0x00000013ff13723e */ /* 0x000fe200024050ff */
[C---:B------:R-:W-:Y:S01]  /*9380*/  FFMA R4, R27.reuse, R2, R5 ;  /* 0x000000021b047223 */ /* 0x040fe20000000005 */
[C---:B------:R-:W-:Y:S01]  /*9390*/  FFMA R5, R27.reuse, R3, R6 ;  /* 0x000000031b057223 */ /* 0x040fe20000000006 */
[C---:B------:R-:W-:Y:S01]  /*93a0*/  FFMA R6, R27.reuse, R13, R7 ;  /* 0x0000000d1b067223 */ /* 0x040fe20000000007 */
[----:B------:R-:W-:Y:S01]  /*93b0*/  FFMA R7, R27, R14, R8 ;  /* 0x0000000e1b077223 */ /* 0x000fe20000000008 */
[----:B------:R1:W-:Y:S01]  /*93c0*/  STS.128 [R62+0x4010], R16 ;  /* 0x004010103e007388 */ /* 0x0003e20000000c00 */
[----:B------:R-:W-:Y:S01]  /*93d0*/  LOP3.LUT R0, R36, 0xffffe000, RZ, 0xc0, !PT ;  /* 0xffffe00024007812 */ /* 0x000fe200078ec0ff */
[----:B------:R-:W-:Y:S01]  /*93e0*/  IMAD.U32 R14, RZ, RZ, UR51 ;  /* 0x00000033ff0e7e24 */ /* 0x000fe2000f8e00ff */
[----:B------:R-:W-:Y:S02]  /*93f0*/  LOP3.LUT R2, R37, 0xffffe000, RZ, 0xc0, !PT ;  /* 0xffffe00025027812 */ /* 0x000fe400078ec0ff */
        /* <DEDUP_REMOVED lines=14> */
[----:B------:R-:W-:Y:S02]  /*94e0*/  F2FP.TF32.F32.PACK_B R11, R11 ;  /* 0x0000000bff0b723e */ /* 0x000fe400024050ff */
[----:B------:R-:W-:Y:S02]  /*94f0*/  @P6 LEA R14, R14, UR49, 0x3 ;  /* 0x000000310e0e6c11 */ /* 0x000fe4000f8e18ff */
[----:B------:R-:W-:Y:S01]  /*9500*/  LEA R0, R73, UR49, 0x3 ;  /* 0x0000003149007c11 */ /* 0x000fe2000f8e18ff */
[----:B------:R1:W-:Y:S01]  /*9510*/  STS.128 [R71+0x4030], R8 ;  /* 0x0040300847007388 */ /* 0x0003e20000000c00 */
[----:B------:R-:W-:Y:S01]  /*9520*/  @P6 SHF.L.U32 R2, R60, 0x1f, RZ ;  /* 0x0000001f3c026819 */ /* 0x000fe200000006ff */
[----:B------:R-:W-:Y:S05]  /*9530*/  @P6 VIADD R14, R14, 0xe0 ;  /* 0x000000e00e0e6836 */ /* 0x000fea0000000000 */
[----:B------:R-:W-:Y:S01]  /*9540*/  @P6 PRMT R14, R76, 0x654, R14 ;  /* 0x000006544c0e6816 */ /* 0x000fe2000000000e */
[----:B------:R-:W-:Y:S01]  /*9550*/  @!PT LDS RZ, [RZ] ;  /* 0x00000000fffff984 */ /* 0x000fe20000000800 */
[----:B------:R-:W-:Y:S01]  /*9560*/  @!PT LDS RZ, [RZ] ;  /* 0x00000000fffff984 */ /* 0x000fe20000000800 */
[----:B------:R-:W-:Y:S01]  /*9570*/  @!PT LDS RZ, [RZ] ;  /* 0x00000000fffff984 */ /* 0x000fe20000000800 */
[----:B------:R-:W-:Y:S01]  /*9580*/  @!PT LDS RZ, [RZ] ;  /* 0x00000000fffff984 */ /* 0x000fe20000000800 */
[----:B------:R2:W-:Y:S06]  /*9590*/  MEMBAR.ALL.CTA ;  /* 0x0000000000007992 */ /* 0x0005ec0000008000 */
[----:B--2---:R-:W2:Y:S02]  /*95a0*/  FENCE.VIEW.ASYNC.S ;  /* 0x00000000000073c6 */ /* 0x004ea40000000000 */
[----:B--2---:R-:W-:Y:S06]  /*95b0*/  BAR.SYNC.DEFER_BLOCKING 0x1, 0x80 ;  /* 0x0042000000007b1d */ /* 0x004fec0000010000 */
[----:B------:R-:W-:Y:S05]  /*95c0*/  @P0 BRA `(.L_x_136) ;  /* 0x0000000000340947 */ /* 0x000fea0003800000 */
[----:B------:R-:W2:Y:S01]  /*95d0*/  LDCU.64 UR8, c[0x0][0x348] ;  /* 0x00006900ff0877ac */ /* 0x000ea20008000a00 */
[----:B------:R-:W-:Y:S02]  /*95e0*/  UIADD3 UR40, UPT, UPT, UR49, 0x4200, URZ ;  /* 0x0000420031287890 */ /* 0x000fe4000fffe0ff */
[----:B------:R-:W-:Y:S02]  /*95f0*/  UIADD3 UR41, UPT, UPT, UR50, 0x20, URZ ;  /* 0x0000002032297890 */ /* 0x000fe4000fffe0ff */
[----:B------:R-:W-:Y:S02]  /*9600*/  UIADD3 UR6, UPT, UPT, UR49, 0x5200, URZ ;  /* 0x0000520031067890 */ /* 0x000fe4000fffe0ff */
[----:B------:R-:W-:Y:S02]  /*9610*/  UIADD3 UR7, UPT, UPT, UR50, 0x60, URZ ;  /* 0x0000006032077890 */ /* 0x000fe4000fffe0ff */
        /* <DEDUP_REMOVED lines=8> */
.L_x_136:
[----:B------:R-:W-:Y:S05]  /*96a0*/  BSYNC.RECONVERGENT B0 ;  /* 0x0000000000007941 */ /* 0x000fea0003800200 */
.L_x_135:
[----:B------:R-:W-:Y:S01]  /*96b0*/  BAR.SYNC.DEFER_BLOCKING 0x1, 0x80 ;  /* 0x0042000000007b1d */ /* 0x000fe20000010000 */
[----:B------:R-:W-:Y:S04]  /*96c0*/  UIADD3 UR4, UPT, UPT, UR51, 0x1, URZ ;  /* 0x0000000133047890 */ /* 0x000fe8000fffe0ff */
[----:B------:R-:W-:Y:S04]  /*96d0*/  UISETP.NE.AND UP0, UPT, UR4, 0x4, UPT ;  /* 0x000000040400788c */ /* 0x000fe8000bf05270 */
[----:B------:R-:W-:Y:S01]  /*96e0*/  USEL UR52, UR4, URZ, UP0 ;  /* 0x000000ff04347287 */ /* 0x000fe20008000000 */
[----:B------:R2:W-:Y:S01]  /*96f0*/  @P6 SYNCS.ARRIVE.TRANS64.RED.A1T0 RZ, [R14+URZ], RZ ;  /* 0x000000ff0eff69a7 */ /* 0x0005e200081004ff */
[----:B------:R-:W-:Y:S01]  /*9700*/  BSSY B1, `(.L_x_137) ;  /* 0x0000017000017945 */ /* 0x000fe20003800000 */
[----:B------:R-:W4:Y:S02]  /*9710*/  @P6 SYNCS.PHASECHK.TRANS64.TRYWAIT P0, [R0+URZ+0xc0], R2 ;  /* 0x0000c002000065a7 */ /* 0x000f2400080011ff */
[----:B----4-:R-:W-:Y:S01]  /*9720*/  @P6 SEL R74, RZ, 0x1, !P0 ;  /* 0x00000001ff4a6807 */ /* 0x010fe20004000000 */
[----:B--2---:R-:W-:Y:S06]  /*9730*/  @!P6 BRA `(.L_x_138) ;  /* 0x00000000004ce947 */ /* 0x004fec0003800000 */
[----:B------:R-:W-:Y:S01]  /*9740*/  ISETP.NE.AND P0, PT, R74, RZ, PT ;  /* 0x000000ff4a00720c */ /* 0x000fe20003f05270 */
[----:B------:R-:W-:Y:S01]  /*9750*/  BSSY B0, `(.L_x_139) ;  /* 0x000000b000007945 */ /* 0x000fe20003800000 */
[----:B------:R-:W-:Y:S11]  /*9760*/  ISETP.NE.AND P1, PT, R75, RZ, PT ;  /* 0x000000ff4b00720c */ /* 0x000ff60003f25270 */
[----:B------:R-:W-:Y:S02]  /*9770*/  @!UPT UIADD3 URZ, UPT, UPT, URZ, URZ, URZ ;  /* 0x000000fffffff290 */ /* 0x000fe4000fffe0ff */
[C---:B-1----:R-:W-:Y:S01]  /*9780*/  @P1 IMAD R4, R73.reuse, 0x2000, R63 ;  /* 0x0000200049041824 */ /* 0x042fe200078e023f */
[C---:B------:R-:W-:Y:S01]  /*9790*/  @P1 LEA R2, R73.reuse, R61, 0xd ;  /* 0x0000003d49021211 */ /* 0x040fe200078e68ff */
[C---:B------:R-:W-:Y:S02]  /*97a0*/  @P1 IMAD R3, R73.reuse, 0x2000, R62 ;  /* 0x0000200049031824 */ /* 0x040fe400078e023e */
[----:B------:R-:W-:Y:S01]  /*97b0*/  @P1 IMAD R73, R73, 0x2000, R71 ;  /* 0x0000200049491824 */ /* 0x000fe200078e0247 */
[----:B------:R-:W-:Y:S06]  /*97c0*/  @P0 BRA `(.L_x_140) ;  /* 0x00000000000c0947 */ /* 0x000fec0003800000 */
[----:B------:R-:W-:Y:S04]  /*97d0*/  SHF.L.U32 R5, R60, 0x1f, RZ ;  /* 0x0000001f3c057819 */ /* 0x000fe800000006ff */
[----:B------:R-:W1:Y:S02]  /*97e0*/  SYNCS.PHASECHK.TRANS64.TRYWAIT P0, [R0+URZ+0xc0], R5 ;  /* 0x0000c005000075a7 */ /* 0x000e6400080011ff */
[----:B-1----:R-:W-:Y:S05]  /*97f0*/  @!P0 BRA `(.L_x_141) ;  /* 0x0000001800688947 */ /* 0x002fea0003800000 */
.L_x_140:
[----:B------:R-:W-:Y:S05]  /*9800*/  BSYNC B0 ;  /* 0x0000000000007941 */ /* 0x000fea0003800000 */
.L_x_139:
[----:B------:R-:W-:Y:S11]  /*9810*/  ISETP.NE.AND P0, PT, R75, RZ, PT ;  /* 0x000000ff4b00720c */ /* 0x000ff60003f05270 */
[----:B------:R-:W-:Y:S02]  /*9820*/  @!UPT UIADD3 URZ, UPT, UPT, URZ, URZ, URZ ;  /* 0x000000fffffff290 */ /* 0x000fe4000fffe0ff */
[----:B------:R2:W4:Y:S04]  /*9830*/  @P0 LDS.128 R44, [R4] ;  /* 0x00000000042c0984 */ /* 0x0005280000000c00 */
[----:B------:R2:W1:Y:S04]  /*9840*/  @P0 LDS.128 R40, [R3+0x10] ;  /* 0x0000100003280984 */ /* 0x0004680000000c00 */
[----:B------:R2:W1:Y:S04]  /*9850*/  @P0 LDS.128 R32, [R2+0x20] ;  /* 0x0000200002200984 */ /* 0x0004680000000c00 */
[----:B------:R2:W1:Y:S02]  /*9860*/  @P0 LDS.128 R36, [R73+0x30] ;  /* 0x0000300049240984 */ /* 0x0004640000000c00 */
.L_x_138:
[----:B------:R-:W-:Y:S05]  /*9870*/  BSYNC B1 ;  /* 0x0000000000017941 */ /* 0x000fea0003800000 */
.L_x_137:
        /* <DEDUP_REMOVED lines=21> */
.L_x_142:
[----:B------:R-:W-:Y:S01]  /*99d0*/  ISETP.NE.AND P0, PT, R65, RZ, PT ;  /* 0x000000ff4100720c */ /* 0x000fe20003f05270 */
[----:B------:R-:W-:Y:S05]  /*99e0*/  WARPSYNC.ALL ;  /* 0x0000000000007948 */ /* 0x000fea0003800000 */
[----:B------:R-:W-:Y:S01]  /*99f0*/  R2UR UR4, R25 ;  /* 0x00000000190472ca */ /* 0x000fe200000e0000 */
[----:B------:R-:W-:Y:S01]  /*9a00*/  VIADD R72, R72, 0x130 ;  /* 0x0000013048487836 */ /* 0x000fe20000000000 */
[----:B----4-:R-:W-:Y:S01]  /*9a10*/  LOP3.LUT R0, R44, 0xffffe000, RZ, 0xc0, !PT ;  /* 0xffffe0002c007812 */ /* 0x010fe200078ec0ff */
[----:B------:R-:W-:Y:S01]  /*9a20*/  BSSY.RECONVERGENT B0, `(.L_x_143) ;  /* 0x000005d000007945 */ /* 0x000fe20003800200 */
[----:B--2---:R-:W-:Y:S02]  /*9a30*/  LOP3.LUT R2, R45, 0xffffe000, RZ, 0xc0, !PT ;  /* 0xffffe0002d027812 */ /* 0x004fe400078ec0ff */
[----:B------:R-:W-:Y:S02]  /*9a40*/  LOP3.LUT R3, R46, 0xffffe000, RZ, 0xc0, !PT ;  /* 0xffffe0002e037812 */ /* 0x000fe400078ec0ff */
[----:B------:R-:W-:Y:S02]  /*9a50*/  LOP3.LUT R20, R47, 0xffffe000, RZ, 0xc0, !PT ;  /* 0xffffe0002f147812 */ /* 0x000fe400078ec0ff */
[----:B------:R-:W-:Y:S02]  /*9a60*/  LOP3.LUT R21, R40, 0xffffe000, RZ, 0xc0, !PT ;  /* 0xffffe00028157812 */ /* 0x000fe400078ec0ff */
[----:B------:R-:W-:Y:S01]  /*9a70*/  LOP3.LUT R25, R41, 0xffffe000, RZ, 0xc0, !PT ;  /* 0xffffe00029197812 */ /* 0x000fe200078ec0ff */
[----:B------:R-:W1:Y:S01]  /*9a80*/  LDTM.x16 R4, tmem[UR4+0x30] ;  /* 0x00003004000479ee */ /* 0x000e620008240000 */
[----:B------:R-:W-:Y:S01]  /*9a90*/  LOP3.LUT R26, R42, 0xffffe000, RZ, 0xc0, !PT ;  /* 0xffffe0002a1a7812 */ /* 0x000fe200078ec0ff */
[----:B------:R-:W-:Y:S01]  /*9aa0*/  NOP ;  /* 0x0000000000007918 */ /* 0x000fe20000000000 */
[----:B------:R-:W-:Y:S02]  /*9ab0*/  LOP3.LUT R28, R43, 0xffffe000, RZ, 0xc0, !PT ;  /* 0xffffe0002b1c7812 */ /* 0x000fe400078ec0ff */
[----:B------:R-:W-:Y:S02]  /*9ac0*/  LOP3.LUT R72, R72, 0xfefffff8, RZ, 0xc0, !PT ;  /* 0xfefffff848487812 */ /* 0x000fe400078ec0ff */
[----:B------:R-:W-:Y:S02]  /*9ad0*/  LOP3.LUT R29, R32, 0xffffe000, RZ, 0xc0, !PT ;  /* 0xffffe000201d7812 */ /* 0x000fe400078ec0ff */
[----:B------:R-:W-:Y:S01]  /*9ae0*/  LOP3.LUT R30, R33, 0xffffe000, RZ, 0xc0, !PT ;  /* 0xffffe000211e7812 */ /* 0x000fe200078ec0ff */
[----:B-1----:R1:W-:Y:S01]  /*9af0*/  SYNCS.ARRIVE.TRANS64.RED.A1T0 RZ, [R72+URZ], RZ ;  /* 0x000000ff48ff79a7 */ /* 0x0023e200081004ff */
[----:B------:R-:W-:Y:S02]  /*9b00*/  LOP3.LUT R31, R34, 0xffffe000, RZ, 0xc0, !PT ;  /* 0xffffe000221f7812 */ /* 0x000fe400078ec0ff */
[----:B------:R-:W-:Y:S02]  /*9b10*/  LOP3.LUT R32, R35, 0xffffe000, RZ, 0xc0, !PT ;  /* 0xffffe00023207812 */ /* 0x000fe400078ec0ff */
[----:B------:R-:W-:Y:S02]  /*9b20*/  LOP3.LUT R33, R36, 0xffffe000, RZ, 0xc0, !PT ;  /* 0xffffe00024217812 */ /* 0x000fe400078ec0ff */
[----:B------:R-:W-:Y:S02]  /*9b30*/  LOP3.LUT R34, R37, 0xffffe000, RZ, 0xc0, !PT ;  /* 0xffffe00025227812 */ /* 0x000fe400078ec0ff */
[----:B------:R-:W-:Y:S02]  /*9b40*/  LOP3.LUT R35, R38, 0xffffe000, RZ, 0xc0, !PT ;  /* 0xffffe00026237812 */ /* 0x000fe400078ec0ff */
[----:B------:R-:W-:Y:S01]  /*9b50*/  LOP3.LUT R36, R39, 0xffffe000, RZ, 0xc0, !PT ;  /* 0xffffe00027247812 */ /* 0x000fe200078ec0ff */
[C---:B------:R-:W-:Y:S01]  /*9b60*/  FMUL R4, R24.reuse, R4 ;  /* 0x0000000418047220 */ /* 0x040fe20000400000 */
[C---:B------:R-:W-:Y:S01]  /*9b70*/  FMUL R5, R24.reuse, R5 ;  /* 0x0000000518057220 */ /* 0x040fe20000400000 */
[C---:B------:R-:W-:Y:S01]  /*9b80*/  FMUL R6, R24.reuse, R6 ;  /* 0x0000000618067220 */ /* 0x040fe20000400000 */
[C---:B------:R-:W-:Y:S01]  /*9b90*/  FMUL R7, R24.reuse, R7 ;  /* 0x0000000718077220 */ /* 0x040fe20000400000 */
[C---:B------:R-:W-:Y:S01]  /*9ba0*/  FFMA R4, R27.reuse, R0, R4 ;  /* 0x000000001b047223 */ /* 0x040fe20000000004 */
[C---:B------:R-:W-:Y:S01]  /*9bb0*/  FFMA R5, R27.reuse, R2, R5 ;  /* 0x000000021b057223 */ /* 0x040fe20000000005 */
[C---:B------:R-:W-:Y:S01]  /*9bc0*/  FFMA R6, R27.reuse, R3, R6 ;  /* 0x000000031b067223 */ /* 0x040fe20000000006 */
[C---:B------:R-:W-:Y:S01]  /*9bd0*/  FFMA R7, R27.reuse, R20, R7 ;  /* 0x000000141b077223 */ /* 0x040fe20000000007 */
[C---:B------:R-:W-:Y:S01]  /*9be0*/  FMUL R8, R24.reuse, R8 ;  /* 0x0000000818087220 */ /* 0x040fe20000400000 */
[C---:B------:R-:W-:Y:S01]  /*9bf0*/  FMUL R9, R24.reuse, R9 ;  /* 0x0000000918097220 */ /* 0x040fe20000400000 */
[C---:B------:R-:W-:Y:S01]  /*9c00*/  FMUL R10, R24.reuse, R10 ;  /* 0x0000000a180a7220 */ /* 0x040fe20000400000 */
[C---:B------:R-:W-:Y:S01]  /*9c10*/  FMUL R11, R24.reuse, R11 ;  /* 0x0000000b180b7220 */ /* 0x040fe20000400000 */
[----:B------:R-:W-:Y:S01]  /*9c20*/  F2FP.TF32.F32.PACK_B R4, R4 ;  /* 0x00000004ff04723e */ /* 0x000fe200024050ff */
[C---:B------:R-:W-:Y:S01]  /*9c30*/  FFMA R8, R27.reuse, R21, R8 ;  /* 0x000000151b087223 */ /* 0x040fe20000000008 */
[----:B------:R-:W-:Y:S01]  /*9c40*/  F2FP.TF32.F32.PACK_B R5, R5 ;  /* 0x00000005ff05723e */ /* 0x000fe200024050ff */
[C---:B------:R-:W-:Y:S01]  /*9c50*/  FFMA R9, R27.reuse, R25, R9 ;  /* 0x000000191b097223 */ /* 0x040fe20000000009 */
[----:B------:R-:W-:Y:S01]  /*9c60*/  F2FP.TF32.F32.PACK_B R6, R6 ;  /* 0x00000006ff06723e */ /* 0x000fe200024050ff */
[C---:B------:R-:W-:Y:S01]  /*9c70*/  FFMA R10, R27.reuse, R26, R10 ;  /* 0x0000001a1b0a7223 */ /* 0x040fe2000000000a */
[----:B------:R-:W-:Y:S01]  /*9c80*/  F2FP.TF32.F32.PACK_B R7, R7 ;  /* 0x00000007ff07723e */ /* 0x000fe200024050ff */
[C---:B------:R-:W-:Y:S01]  /*9c90*/  FFMA R11, R27.reuse, R28, R11 ;  /* 0x0000001c1b0b7223 */ /* 0x040fe2000000000b */
[C---:B------:R-:W-:Y:S01]  /*9ca0*/  FMUL R12, R24.reuse, R12 ;  /* 0x0000000c180c7220 */ /* 0x040fe20000400000 */
[----:B------:R-:W-:Y:S01]  /*9cb0*/  F2FP.TF32.F32.PACK_B R8, R8 ;  /* 0x00000008ff08723e */ /* 0x000fe200024050ff */
[C---:B------:R-:W-:Y:S01]  /*9cc0*/  FMUL R13, R24.reuse, R13 ;  /* 0x0000000d180d7220 */ /* 0x040fe20000400000 */
[----:B------:R1:W-:Y:S01]  /*9cd0*/  STS.128 [R63+0x6000], R4 ;  /* 0x006000043f007388 */ /* 0x0003e20000000c00 */
        /* <DEDUP_REMOVED lines=8> */
[C---:B------:R-:W-:Y:S01]  /*9d60*/  FFMA R15, R27.reuse, R32, R15 ;  /* 0x000000201b0f7223 */ /* 0x040fe2000000000f */
[C---:B------:R-:W-:Y:S01]  /*9d70*/  FMUL R16, R24.reuse, R16 ;  /* 0x0000001018107220 */ /* 0x040fe20000400000 */
[----:B------:R-:W-:Y:S01]  /*9d80*/  F2FP.TF32.F32.PACK_B R12, R12 ;  /* 0x0000000cff0c723e */ /* 0x000fe200024050ff */
[----:B------:R1:W-:Y:S01]  /*9d90*/  STS.128 [R62+0x6010], R8 ;  /* 0x006010083e007388 */ /* 0x0003e20000000c00 */
[C---:B------:R-:W-:Y:S01]  /*9da0*/  FMUL R17, R24.reuse, R17 ;  /* 0x0000001118117220 */ /* 0x040fe20000400000 */
[C---:B------:R-:W-:Y:S01]  /*9db0*/  FMUL R18, R24.reuse, R18 ;  /* 0x0000001218127220 */ /* 0x040fe20000400000 */
[----:B------:R-:W-:Y:S01]  /*9dc0*/  FMUL R19, R24, R19 ;  /* 0x0000001318137220 */ /* 0x000fe20000400000 */
[----:B------:R-:W-:Y:S01]  /*9dd0*/  F2FP.TF32.F32.PACK_B R13, R13 ;  /* 0x0000000dff0d723e */ /* 0x000fe200024050ff */
[C---:B------:R-:W-:Y:S01]  /*9de0*/  FFMA R16, R27.reuse, R33, R16 ;  /* 0x000000211b107223 */ /* 0x040fe20000000010 */
[----:B------:R-:W-:Y:S01]  /*9df0*/  F2FP.TF32.F32.PACK_B R14, R14 ;  /* 0x0000000eff0e723e */ /* 0x000fe200024050ff */
[C---:B------:R-:W-:Y:S01]  /*9e00*/  FFMA R17, R27.reuse, R34, R17 ;  /* 0x000000221b117223 */ /* 0x040fe20000000011 */
[----:B------:R-:W-:Y:S01]  /*9e10*/  F2FP.TF32.F32.PACK_B R15, R15 ;  /* 0x0000000fff0f723e */ /* 0x000fe200024050ff */
[C---:B------:R-:W-:Y:S01]  /*9e20*/  FFMA R18, R27.reuse, R35, R18 ;  /* 0x000000231b127223 */ /* 0x040fe20000000012 */
[----:B------:R-:W-:Y:S01]  /*9e30*/  FFMA R19, R27, R36, R19 ;  /* 0x000000241b137223 */ /* 0x000fe20000000013 */
[----:B------:R-:W-:Y:S02]  /*9e40*/  F2FP.TF32.F32.PACK_B R16, R16 ;  /* 0x00000010ff10723e */ /* 0x000fe400024050ff */
[----:B------:R1:W-:Y:S01]  /*9e50*/  STS.128 [R61+0x6020], R12 ;  /* 0x0060200c3d007388 */ /* 0x0003e20000000c00 */
[----:B------:R-:W-:Y:S02]  /*9e60*/  F2FP.TF32.F32.PACK_B R17, R17 ;  /* 0x00000011ff11723e */ /* 0x000fe400024050ff */
        /* <DEDUP_REMOVED lines=24> */
.L_x_144:
[----:B------:R-:W-:Y:S05]  /*9ff0*/  BSYNC.RECONVERGENT B0 ;  /* 0x0000000000007941 */ /* 0x000fea0003800200 */
.L_x_143:
[----:B------:R-:W-:Y:S01]  /*a000*/  BAR.SYNC.DEFER_BLOCKING 0x1, 0x80 ;  /* 0x0042000000007b1d */ /* 0x000fe20000010000 */
[----:B------:R-:W-:Y:S01]  /*a010*/  UISETP.NE.AND UP0, UPT, UR54, -0x4, UPT ;  /* 0xfffffffc3600788c */ /* 0x000fe2000bf05270 */
[----:B------:R-:W-:Y:S08]  /*a020*/  IADD3 R22, PT, PT, R22, 0x1, RZ ;  /* 0x0000000116167810 */ /* 0x000ff00007ffe0ff */
[----:B------:R-:W-:Y:S05]  /*a030*/  BRA.U !UP0, `(.L_x_145) ;  /* 0x0000000108247547 */ /* 0x000fea000b800000 */
[----:B------:R-:W-:Y:S01]  /*a040*/  ISETP.NE.AND P0, PT, R70, RZ, PT ;  /* 0x000000ff4600720c */ /* 0x000fe20003f05270 */
[----:B------:R-:W-:Y:S01]  /*a050*/  IMAD.U32 R0, RZ, RZ, UR52 ;  /* 0x00000034ff007e24 */ /* 0x000fe2000f8e00ff */
[----:B------:R-:W-:Y:S04]  /*a060*/  UIADD3 UR4, UPT, UPT, UR52, 0x1, URZ ;  /* 0x0000000134047890 */ /* 0x000fe8000fffe0ff */
[----:B------:R-:W-:Y:S04]  /*a070*/  UISETP.NE.AND UP0, UPT, UR4, 0x4, UPT ;  /* 0x000000040400788c */ /* 0x000fe8000bf05270 */
[----:B------:R-:W-:Y:S03]  /*a080*/  USEL UR52, UR4, URZ, UP0 ;  /* 0x000000ff04347287 */ /* 0x000fe60008000000 */
[----:B------:R-:W-:Y:S05]  /*a090*/  @P0 LEA R0, R0, UR49, 0x3 ;  /* 0x0000003100000c11 */ /* 0x000fea000f8e18ff */
[----:B------:R-:W-:Y:S05]  /*a0a0*/  @P0 VIADD R0, R0, 0xe0 ;  /* 0x000000e000000836 */ /* 0x000fea0000000000 */
[----:B------:R-:W-:Y:S04]  /*a0b0*/  @P0 PRMT R0, R76, 0x654, R0 ;  /* 0x000006544c000816 */ /* 0x000fe80000000000 */
[----:B------:R2:W-:Y:S03]  /*a0c0*/  @P0 SYNCS.ARRIVE.TRANS64.RED.A1T0 RZ, [R0+URZ], RZ ;  /* 0x000000ff00ff09a7 */ /* 0x0005e600081004ff */
.L_x_145:
[----:B------:R-:W-:Y:S01]  /*a0d0*/  R2UR UR5, R54 ;  /* 0x00000000360572ca */ /* 0x000fe200000e0000 */
[----:B------:R-:W-:Y:S01]  /*a0e0*/  UISETP.NE.AND UP0, UPT, UR63, URZ, UPT ;  /* 0x000000ff3f00728c */ /* 0x000fe2000bf05270 */
[----:B------:R-:W-:Y:S01]  /*a0f0*/  R2UR UR4, R55 ;  /* 0x00000000370472ca */ /* 0x000fe200000e0000 */
[----:B------:R-:W-:Y:S01]  /*a100*/  UIADD3 UR54, UPT, UPT, UR54, 0x4, URZ ;  /* 0x0000000436367890 */ /* 0x000fe2000fffe0ff */
[----:B------:R-:W-:Y:S02]  /*a110*/  R2UR UR51, R68 ;  /* 0x00000000443372ca */ /* 0x000fe400000e0000 */
[----:B------:R-:W-:Y:S02]  /*a120*/  ISETP.NE.AND P0, PT, R22, 0x2, PT ;  /* 0x000000021600780c */ /* 0x000fe40003f05270 */
[----:B------:R-:W-:Y:S02]  /*a130*/  LOP3.LUT R58, R58, 0x1, RZ, 0x3c, !PT ;  /* 0x000000013a3a7812 */ /* 0x000fe400078e3cff */
[----:B--2---:R-:W-:Y:S02]  /*a140*/  SEL R0, RZ, 0x1, P0 ;  /* 0x00000001ff007807 */ /* 0x004fe40000000000 */
[----:B------:R-:W-:Y:S01]  /*a150*/  SEL R22, R22, RZ, P0 ;  /* 0x000000ff16167207 */ /* 0x000fe20000000000 */
[----:B------:R-:W-:Y:S01]  /*a160*/  UIADD3 UR19, UPT, UPT, UR36, UR5, URZ ;  /* 0x0000000524137290 */ /* 0x000fe2000fffe0ff */
[----:B------:R-:W-:Y:S01]  /*a170*/  LOP3.LUT R59, R59, R0, RZ, 0x3c, !PT ;  /* 0x000000003b3b7212 */ /* 0x000fe200078e3cff */
[----:B------:R-:W-:Y:S01]  /*a180*/  UIADD3 UR21, UPT, UPT, UR37, UR4, URZ ;  /* 0x0000000425157290 */ /* 0x000fe2000fffe0ff */
[----:B------:R-:W-:Y:S11]  /*a190*/  BRA.U UP0, `(.L_x_146) ;  /* 0xffffffc500b87547 */ /* 0x000ff6000b83ffff */
[----:B------:R-:W-:-:S13]  /*a1a0*/  R2UR UR4, R56 ;  /* 0x00000000380472ca */ /* 0x000fda00000e0000 */
[----:B------:R-:W-:-:S09]  /*a1b0*/  UISETP.NE.AND UP0, UPT, UR4, URZ, UPT ;  /* 0x000000ff0400728c */ /* 0x000fd2000bf05270 */
[----:B------:R-:W-:Y:S05]  /*a1c0*/  BRA.U !UP0, `(.L_x_147) ;  /* 0x0000000108487547 */ /* 0x000fea000b800000 */
[----:B------:R-:W2:Y:S02]  /*a1d0*/  LDCU.64 UR4, c[0x0][0x890] ;  /* 0x00011200ff0477ac */ /* 0x000ea40008000a00 */
[----:B--2---:R-:W-:-:S04]  /*a1e0*/  UISETP.NE.U32.AND UP0, UPT, UR4, URZ, UPT ;  /* 0x000000ff0400728c */ /* 0x004fc8000bf05070 */
[----:B------:R-:W-:-:S09]  /*a1f0*/  UISETP.NE.AND.EX UP0, UPT, UR5, URZ, UPT, UP0 ;  /* 0x000000ff0500728c */ /* 0x000fd2000bf05300 */
[----:B------:R-:W-:Y:S05]  /*a200*/  BRA.U UP0, `(.L_x_148) ;  /* 0x00000001000c7547 */ /* 0x000fea000b800000 */
[----:B------:R-:W-:-:S13]  /*a210*/  FSETP.NEU.AND P0, PT, R27, RZ, PT ;  /* 0x000000ff1b00720b */ /* 0x000fda0003f0d000 */
[----:B------:R-:W-:Y:S05]  /*a220*/  @!P0 EXIT ;  /* 0x000000000000894d */ /* 0x000fea0003800000 */
[----:B------:R-:W-:Y:S05]  /*a230*/  BRA `(.L_x_147) ;  /* 0x00000000002c7947 */ /* 0x000fea0003800000 */
.L_x_148:
[----:B------:R-:W-:Y:S01]  /*a240*/  ISETP.NE.AND P0, PT, R69, RZ, PT ;  /* 0x000000ff4500720c */ /* 0x000fe20003f05270 */
[----:B------:R-:W-:-:S12]  /*a250*/  BSSY.RECONVERGENT B0, `(.L_x_147) ;  /* 0x0000009000007945 */ /* 0x000fd80003800200 */
[----:B------:R-:W-:Y:S05]  /*a260*/  @P0 BRA `(.L_x_149) ;  /* 0x0000000000140947 */ /* 0x000fea0003800000 */
[----:B------:R-:W2:Y:S02]  /*a270*/  LDCU.64 UR4, c[0x0][0x888] ;  /* 0x00011100ff0477ac */ /* 0x000ea40008000a00 */
[----:B--2---:R-:W-:-:S04]  /*a280*/  ISETP.NE.U32.AND P0, PT, RZ, UR4, PT ;  /* 0x00000004ff007c0c */ /* 0x004fc8000bf05070 */
[----:B------:R-:W-:-:S13]  /*a290*/  ISETP.NE.AND.EX P0, PT, RZ, UR5, PT, P0 ;  /* 0x00000005ff007c0c */ /* 0x000fda000bf05300 */
[----:B------:R-:W-:Y:S05]  /*a2a0*/  @!P0 EXIT ;  /* 0x000000000000894d */ /* 0x000fea0003800000 */
[----:B------:R-:W-:Y:S05]  /*a2b0*/  BRA `(.L_x_150) ;  /* 0x0000000000087947 */ /* 0x000fea0003800000 */
.L_x_149:
[----:B------:R-:W-:-:S13]  /*a2c0*/  FSETP.NEU.AND P0, PT, R27, RZ, PT ;  /* 0x000000ff1b00720b */ /* 0x000fda0003f0d000 */
[----:B------:R-:W-:Y:S05]  /*a2d0*/  @!P0 EXIT ;  /* 0x000000000000894d */ /* 0x000fea0003800000 */
.L_x_150:
[----:B------:R-:W-:Y:S05]  /*a2e0*/  BSYNC.RECONVERGENT B0 ;  /* 0x0000000000007941 */ /* 0x000fea0003800200 */
.L_x_147:
[----:B------:R-:W2:Y:S01]  /*a2f0*/  S2UR UR5, SR_CgaCtaId ;  /* 0x00000000000579c3 */ /* 0x000ea20000008800 */
[----:B------:R-:W-:Y:S01]  /*a300*/  ULEA UR4, UR52, UR49, 0x3 ;  /* 0x0000003134047291 */ /* 0x000fe2000f8e18ff */
[----:B------:R-:W-:-:S04]  /*a310*/  DEPBAR.LE SB0, 0x0 ;  /* 0x000080000000791a */ /* 0x000fc80000000000 */
[----:B------:R-:W-:-:S04]  /*a320*/  UIADD3 UR4, UPT, UPT, UR4, 0xe0, URZ ;  /* 0x000000e004047890 */ /* 0x000fc8000fffe0ff */
[----:B--2---:R-:W-:-:S09]  /*a330*/  UPRMT UR4, UR5, 0x654, UR4 ;  /* 0x0000065405047896 */ /* 0x004fd20008000004 */
[----:B------:R-:W-:Y:S01]  /*a340*/  SYNCS.ARRIVE.TRANS64.RED.A1T0 RZ, [UR4], RZ ;  /* 0x000000ffffff79a7 */ /* 0x000fe20008100404 */
[----:B------:R-:W-:Y:S05]  /*a350*/  EXIT ;  /* 0x000000000000794d */ /* 0x000fea0003800000 */
.L_x_25:
[----:B------:R-:W-:Y:S07]  /*a360*/  MOV R0, UR11 ;  /* 0x0000000b00007c02 */ /* 0x000fee0008000f00 */
.L_x_151:
[----:B-1----:R1:W2:Y:S02]  /*a370*/  SYNCS.PHASECHK.TRANS64.TRYWAIT P0, [R0+URZ+0x60], R4 ;  /* 0x00006004000075a7 */ /* 0x0022a400080011ff */
[----:B--2---:R-:W-:Y:S05]  /*a380*/  @!P0 NANOSLEEP.SYNCS 0x989680 ;  /* 0x009896800000895d */ /* 0x004fea0003900000 */
[----:B------:R-:W2:Y:S02]  /*a390*/  @!P0 SYNCS.PHASECHK.TRANS64 P0, [R0+URZ+0x60], R4 ;  /* 0x00006004000085a7 */ /* 0x000ea400080010ff */
[----:B--2---:R-:W-:Y:S05]  /*a3a0*/  @!P0 BRA `(.L_x_151) ;  /* 0xfffffffc00f08947 */ /* 0x004fea000383ffff */
[----:B------:R-:W-:Y:S05]  /*a3b0*/  BRA `(.L_x_24) ;  /* 0xffffff7800ec7947 */ /* 0x000fea000383ffff */
.L_x_32:
[----:B-1----:R-:W-:Y:S07]  /*a3c0*/  MOV R0, UR11 ;  /* 0x0000000b00007c02 */ /* 0x002fee0008000f00 */
.L_x_152:
[----:B-1----:R1:W4:Y:S02]  /*a3d0*/  SYNCS.PHASECHK.TRANS64.TRYWAIT P0, [R0+URZ+0x60], R4 ;  /* 0x00006004000075a7 */ /* 0x00232400080011ff */
[----:B----4-:R-:W-:Y:S05]  /*a3e0*/  @!P0 NANOSLEEP.SYNCS 0x989680 ;  /* 0x009896800000895d */ /* 0x010fea0003900000 */
[----:B------:R-:W4:Y:S02]  /*a3f0*/  @!P0 SYNCS.PHASECHK.TRANS64 P0, [R0+URZ+0x60], R4 ;  /* 0x00006004000085a7 */ /* 0x000f2400080010ff */
[----:B----4-:R-:W-:Y:S05]  /*a400*/  @!P0 BRA `(.L_x_152) ;  /* 0xfffffffc00f08947 */ /* 0x010fea000383ffff */
[----:B------:R-:W-:Y:S05]  /*a410*/  BRA `(.L_x_31) ;  /* 0xffffff8000487947 */ /* 0x000fea000383ffff */
.L_x_37:
[----:B-1----:R-:W-:-:S07]  /*a420*/  MOV R0, UR34 ;  /* 0x0000002200007c02 */ /* 0x002fce0008000f00 */
.L_x_153:
[----:B-1----:R1:W2:Y:S02]  /*a430*/  SYNCS.PHASECHK.TRANS64.TRYWAIT P0, [R0+URZ+0x110], R3 ;  /* 0x00011003000075a7 */ /* 0x0022a400080011ff */
[----:B--2---:R-:W-:Y:S05]  /*a440*/  @!P0 NANOSLEEP.SYNCS 0x989680 ;  /* 0x009896800000895d */ /* 0x004fea0003900000 */
[----:B------:R-:W2:Y:S02]  /*a450*/  @!P0 SYNCS.PHASECHK.TRANS64 P0, [R0+URZ+0x110], R3 ;  /* 0x00011003000085a7 */ /* 0x000ea400080010ff */
[----:B--2---:R-:W-:Y:S05]  /*a460*/  @!P0 BRA `(.L_x_153) ;  /* 0xfffffffc00f08947 */ /* 0x004fea000383ffff */
[----:B------:R-:W-:Y:S05]  /*a470*/  BRA `(.L_x_154) ;  /* 0xffffff8400407947 */ /* 0x000fea000383ffff */
.L_x_41:
[----:B------:R-:W-:-:S07]  /*a480*/  MOV R0, UR4 ;  /* 0x0000000400007c02 */ /* 0x000fce0008000f00 */
.L_x_155:
[----:B-1----:R1:W2:Y:S02]  /*a490*/  SYNCS.PHASECHK.TRANS64.TRYWAIT P0, [R0+URZ], R2 ;  /* 0x00000002000075a7 */ /* 0x0022a400080011ff */
[----:B--2---:R-:W-:Y:S05]  /*a4a0*/  @!P0 NANOSLEEP.SYNCS 0x989680 ;  /* 0x009896800000895d */ /* 0x004fea0003900000 */
[----:B------:R-:W2:Y:S02]  /*a4b0*/  @!P0 SYNCS.PHASECHK.TRANS64 P0, [R0+URZ], R2 ;  /* 0x00000002000085a7 */ /* 0x000ea400080010ff */
[----:B--2---:R-:W-:Y:S05]  /*a4c0*/  @!P0 BRA `(.L_x_155) ;  /* 0xfffffffc00f08947 */ /* 0x004fea000383ffff */
[----:B------:R-:W-:Y:S05]  /*a4d0*/  BRA `(.L_x_156) ;  /* 0xffffff8800d47947 */ /* 0x000fea000383ffff */
.L_x_42:
[----:B------:R-:W-:-:S07]  /*a4e0*/  MOV R0, UR5 ;  /* 0x0000000500007c02 */ /* 0x000fce0008000f00 */
.L_x_157:
[----:B-1----:R1:W2:Y:S02]  /*a4f0*/  SYNCS.PHASECHK.TRANS64.TRYWAIT P0, [R0+URZ], R2 ;  /* 0x00000002000075a7 */ /* 0x0022a400080011ff */
[----:B--2---:R-:W-:Y:S05]  /*a500*/  @!P0 NANOSLEEP.SYNCS 0x989680 ;  /* 0x009896800000895d */ /* 0x004fea0003900000 */
[----:B------:R-:W2:Y:S02]  /*a510*/  @!P0 SYNCS.PHASECHK.TRANS64 P0, [R0+URZ], R2 ;  /* 0x00000002000085a7 */ /* 0x000ea400080010ff */
[----:B--2---:R-:W-:Y:S05]  /*a520*/  @!P0 BRA `(.L_x_157) ;  /* 0xfffffffc00f08947 */ /* 0x004fea000383ffff */
[----:B------:R-:W-:Y:S05]  /*a530*/  BRA `(.L_x_158) ;  /* 0xffffff8800e47947 */ /* 0x000fea000383ffff */
.L_x_43:
[----:B------:R-:W-:-:S07]  /*a540*/  MOV R0, UR5 ;  /* 0x0000000500007c02 */ /* 0x000fce0008000f00 */
.L_x_159:
[----:B-1----:R1:W2:Y:S02]  /*a550*/  SYNCS.PHASECHK.TRANS64.TRYWAIT P0, [R0+URZ], R2 ;  /* 0x00000002000075a7 */ /* 0x0022a400080011ff */
[----:B--2---:R-:W-:Y:S05]  /*a560*/  @!P0 NANOSLEEP.SYNCS 0x989680 ;  /* 0x009896800000895d */ /* 0x004fea0003900000 */
[----:B------:R-:W2:Y:S02]  /*a570*/  @!P0 SYNCS.PHASECHK.TRANS64 P0, [R0+URZ], R2 ;  /* 0x00000002000085a7 */ /* 0x000ea400080010ff */
[----:B--2---:R-:W-:Y:S05]  /*a580*/  @!P0 BRA `(.L_x_159) ;  /* 0xfffffffc00f08947 */ /* 0x004fea000383ffff */
[----:B------:R-:W-:Y:S05]  /*a590*/  BRA `(.L_x_160) ;  /* 0xffffff8800f47947 */ /* 0x000fea000383ffff */
.L_x_44:
[----:B------:R-:W-:-:S07]  /*a5a0*/  MOV R0, UR5 ;  /* 0x0000000500007c02 */ /* 0x000fce0008000f00 */
.L_x_161:
[----:B-1----:R1:W2:Y:S02]  /*a5b0*/  SYNCS.PHASECHK.TRANS64.TRYWAIT P0, [R0+URZ], R2 ;  /* 0x00000002000075a7 */ /* 0x0022a400080011ff */
[----:B--2---:R-:W-:Y:S05]  /*a5c0*/  @!P0 NANOSLEEP.SYNCS 0x989680 ;  /* 0x009896800000895d */ /* 0x004fea0003900000 */
[----:B------:R-:W2:Y:S02]  /*a5d0*/  @!P0 SYNCS.PHASECHK.TRANS64 P0, [R0+URZ], R2 ;  /* 0x00000002000085a7 */ /* 0x000ea400080010ff */
[----:B--2---:R-:W-:Y:S05]  /*a5e0*/  @!P0 BRA `(.L_x_161) ;  /* 0xfffffffc00f08947 */ /* 0x004fea000383ffff */
[----:B------:R-:W-:Y:S05]  /*a5f0*/  BRA `(.L_x_162) ;  /* 0xffffff8c00047947 */ /* 0x000fea000383ffff */
.L_x_45:
[----:B------:R-:W-:-:S07]  /*a600*/  MOV R0, UR5 ;  /* 0x0000000500007c02 */ /* 0x000fce0008000f00 */
.L_x_163:
[----:B-1----:R1:W2:Y:S02]  /*a610*/  SYNCS.PHASECHK.TRANS64.TRYWAIT P0, [R0+URZ], R2 ;  /* 0x00000002000075a7 */ /* 0x0022a400080011ff */
[----:B--2---:R-:W-:Y:S05]  /*a620*/  @!P0 NANOSLEEP.SYNCS 0x989680 ;  /* 0x009896800000895d */ /* 0x004fea0003900000 */
[----:B------:R-:W2:Y:S02]  /*a630*/  @!P0 SYNCS.PHASECHK.TRANS64 P0, [R0+URZ], R2 ;  /* 0x00000002000085a7 */ /* 0x000ea400080010ff */
[----:B--2---:R-:W-:Y:S05]  /*a640*/  @!P0 BRA `(.L_x_163) ;  /* 0xfffffffc00f08947 */ /* 0x004fea000383ffff */
[----:B------:R-:W-:Y:S05]  /*a650*/  BRA `(.L_x_164) ;  /* 0xffffff8c00147947 */ /* 0x000fea000383ffff */
.L_x_46:
[----:B------:R-:W-:-:S07]  /*a660*/  MOV R0, UR5 ;  /* 0x0000000500007c02 */ /* 0x000fce0008000f00 */
.L_x_165:
[----:B-1----:R1:W2:Y:S02]  /*a670*/  SYNCS.PHASECHK.TRANS64.TRYWAIT P0, [R0+URZ], R2 ;  /* 0x00000002000075a7 */ /* 0x0022a400080011ff */
[----:B--2---:R-:W-:Y:S05]  /*a680*/  @!P0 NANOSLEEP.SYNCS 0x989680 ;  /* 0x009896800000895d */ /* 0x004fea0003900000 */
[----:B------:R-:W2:Y:S02]  /*a690*/  @!P0 SYNCS.PHASECHK.TRANS64 P0, [R0+URZ], R2 ;  /* 0x00000002000085a7 */ /* 0x000ea400080010ff */
[----:B--2---:R-:W-:Y:S05]  /*a6a0*/  @!P0 BRA `(.L_x_165) ;  /* 0xfffffffc00f08947 */ /* 0x004fea000383ffff */
[----:B------:R-:W-:Y:S05]  /*a6b0*/  BRA `(.L_x_166) ;  /* 0xffffff8c00247947 */ /* 0x000fea000383ffff */
.L_x_47:
[----:B------:R-:W-:-:S07]  /*a6c0*/  MOV R0, UR5 ;  /* 0x0000000500007c02 */ /* 0x000fce0008000f00 */
.L_x_167:
[----:B-1----:R1:W2:Y:S02]  /*a6d0*/  SYNCS.PHASECHK.TRANS64.TRYWAIT P0, [R0+URZ], R2 ;  /* 0x00000002000075a7 */ /* 0x0022a400080011ff */
[----:B--2---:R-:W-:Y:S05]  /*a6e0*/  @!P0 NANOSLEEP.SYNCS 0x989680 ;  /* 0x009896800000895d */ /* 0x004fea0003900000 */
[----:B------:R-:W2:Y:S02]  /*a6f0*/  @!P0 SYNCS.PHASECHK.TRANS64 P0, [R0+URZ], R2 ;  /* 0x00000002000085a7 */ /* 0x000ea400080010ff */
[----:B--2---:R-:W-:Y:S05]  /*a700*/  @!P0 BRA `(.L_x_167) ;  /* 0xfffffffc00f08947 */ /* 0x004fea000383ffff */
[----:B------:R-:W-:Y:S05]  /*a710*/  BRA `(.L_x_168) ;  /* 0xffffff8c00347947 */ /* 0x000fea000383ffff */
.L_x_48:
[----:B------:R-:W-:-:S07]  /*a720*/  MOV R0, UR5 ;  /* 0x0000000500007c02 */ /* 0x000fce0008000f00 */
.L_x_169:
[----:B-1----:R1:W2:Y:S02]  /*a730*/  SYNCS.PHASECHK.TRANS64.TRYWAIT P0, [R0+URZ], R2 ;  /* 0x00000002000075a7 */ /* 0x0022a400080011ff */
[----:B--2---:R-:W-:Y:S05]  /*a740*/  @!P0 NANOSLEEP.SYNCS 0x989680 ;  /* 0x009896800000895d */ /* 0x004fea0003900000 */
[----:B------:R-:W2:Y:S02]  /*a750*/  @!P0 SYNCS.PHASECHK.TRANS64 P0, [R0+URZ], R2 ;  /* 0x00000002000085a7 */ /* 0x000ea400080010ff */
[----:B--2---:R-:W-:Y:S05]  /*a760*/  @!P0 BRA `(.L_x_169) ;  /* 0xfffffffc00f08947 */ /* 0x004fea000383ffff */
[----:B------:R-:W-:Y:S05]  /*a770*/  BRA `(.L_x_170) ;  /* 0xffffff8c00447947 */ /* 0x000fea000383ffff */
.L_x_49:
[----:B------:R-:W-:-:S07]  /*a780*/  MOV R0, UR5 ;  /* 0x0000000500007c02 */ /* 0x000fce0008000f00 */
.L_x_171:
[----:B-1----:R1:W2:Y:S02]  /*a790*/  SYNCS.PHASECHK.TRANS64.TRYWAIT P0, [R0+URZ], R2 ;  /* 0x00000002000075a7 */ /* 0x0022a400080011ff */
[----:B--2---:R-:W-:Y:S05]  /*a7a0*/  @!P0 NANOSLEEP.SYNCS 0x989680 ;  /* 0x009896800000895d */ /* 0x004fea0003900000 */
[----:B------:R-:W2:Y:S02]  /*a7b0*/  @!P0 SYNCS.PHASECHK.TRANS64 P0, [R0+URZ], R2 ;  /* 0x00000002000085a7 */ /* 0x000ea400080010ff */
[----:B--2---:R-:W-:Y:S05]  /*a7c0*/  @!P0 BRA `(.L_x_171) ;  /* 0xfffffffc00f08947 */ /* 0x004fea000383ffff */
[----:B------:R-:W-:Y:S05]  /*a7d0*/  BRA `(.L_x_172) ;  /* 0xffffff8c00547947 */ /* 0x000fea000383ffff */
.L_x_50:
[----:B------:R-:W-:-:S07]  /*a7e0*/  MOV R0, UR5 ;  /* 0x0000000500007c02 */ /* 0x000fce0008000f00 */
.L_x_173:
[----:B-1----:R1:W2:Y:S02]  /*a7f0*/  SYNCS.PHASECHK.TRANS64.TRYWAIT P0, [R0+URZ], R2 ;  /* 0x00000002000075a7 */ /* 0x0022a400080011ff */
[----:B--2---:R-:W-:Y:S05]  /*a800*/  @!P0 NANOSLEEP.SYNCS 0x989680 ;  /* 0x009896800000895d */ /* 0x004fea0003900000 */
[----:B------:R-:W2:Y:S02]  /*a810*/  @!P0 SYNCS.PHASECHK.TRANS64 P0, [R0+URZ], R2 ;  /* 0x00000002000085a7 */ /* 0x000ea400080010ff */
[----:B--2---:R-:W-:Y:S05]  /*a820*/  @!P0 BRA `(.L_x_173) ;  /* 0xfffffffc00f08947 */ /* 0x004fea000383ffff */
[----:B------:R-:W-:Y:S05]  /*a830*/  BRA `(.L_x_174) ;  /* 0xffffff8c00647947 */ /* 0x000fea000383ffff */
.L_x_51:
[----:B------:R-:W-:-:S07]  /*a840*/  MOV R0, UR5 ;  /* 0x0000000500007c02 */ /* 0x000fce0008000f00 */
.L_x_175:
[----:B-1----:R1:W2:Y:S02]  /*a850*/  SYNCS.PHASECHK.TRANS64.TRYWAIT P0, [R0+URZ], R2 ;  /* 0x00000002000075a7 */ /* 0x0022a400080011ff */
[----:B--2---:R-:W-:Y:S05]  /*a860*/  @!P0 NANOSLEEP.SYNCS 0x989680 ;  /* 0x009896800000895d */ /* 0x004fea0003900000 */
[----:B------:R-:W2:Y:S02]  /*a870*/  @!P0 SYNCS.PHASECHK.TRANS64 P0, [R0+URZ], R2 ;  /* 0x00000002000085a7 */ /* 0x000ea400080010ff */
[----:B--2---:R-:W-:Y:S05]  /*a880*/  @!P0 BRA `(.L_x_175) ;  /* 0xfffffffc00f08947 */ /* 0x004fea000383ffff */
[----:B------:R-:W-:Y:S05]  /*a890*/  BRA `(.L_x_176) ;  /* 0xffffff8c00747947 */ /* 0x000fea000383ffff */
.L_x_54:
[----:B------:R-:W-:-:S07]  /*a8a0*/  MOV R4, UR4 ;  /* 0x0000000400047c02 */ /* 0x000fce0008000f00 */
.L_x_177:
[----:B--2---:R2:W3:Y:S02]  /*a8b0*/  SYNCS.PHASECHK.TRANS64.TRYWAIT P1, [R4+URZ+0x118], R6 ;  /* 0x00011806040075a7 */ /* 0x0044e400080211ff */
[----:B---3--:R-:W-:Y:S05]  /*a8c0*/  @!P1 NANOSLEEP.SYNCS 0x989680 ;  /* 0x009896800000995d */ /* 0x008fea0003900000 */
[----:B------:R-:W3:Y:S02]  /*a8d0*/  @!P1 SYNCS.PHASECHK.TRANS64 P1, [R4+URZ+0x118], R6 ;  /* 0x00011806040095a7 */ /* 0x000ee400080210ff */
[----:B---3--:R-:W-:Y:S05]  /*a8e0*/  @!P1 BRA `(.L_x_177) ;  /* 0xfffffffc00f09947 */ /* 0x008fea000383ffff */
[----:B------:R-:W-:Y:S05]  /*a8f0*/  BRA `(.L_x_178) ;  /* 0xffffff8c00e47947 */ /* 0x000fea000383ffff */
.L_x_55:
[----:B--2---:R-:W-:-:S07]  /*a900*/  MOV R4, UR4 ;  /* 0x0000000400047c02 */ /* 0x004fce0008000f00 */
.L_x_179:
[----:B--2---:R2:W3:Y:S02]  /*a910*/  SYNCS.PHASECHK.TRANS64.TRYWAIT P1, [R4+URZ+0x110], R5 ;  /* 0x00011005040075a7 */ /* 0x0044e400080211ff */
[----:B---3--:R-:W-:Y:S05]  /*a920*/  @!P1 NANOSLEEP.SYNCS 0x989680 ;  /* 0x009896800000995d */ /* 0x008fea0003900000 */
[----:B------:R-:W3:Y:S02]  /*a930*/  @!P1 SYNCS.PHASECHK.TRANS64 P1, [R4+URZ+0x110], R5 ;  /* 0x00011005040095a7 */ /* 0x000ee400080210ff */
[----:B---3--:R-:W-:Y:S05]  /*a940*/  @!P1 BRA `(.L_x_179) ;  /* 0xfffffffc00f09947 */ /* 0x008fea000383ffff */
[----:B------:R-:W-:Y:S05]  /*a950*/  BRA `(.L_x_180) ;  /* 0xffffff8c00ec7947 */ /* 0x000fea000383ffff */
.L_x_65:
[----:B--2---:R-:W-:-:S04]  /*a960*/  MOV R5, UR5 ;  /* 0x0000000500057c02 */ /* 0x004fc80008000f00 */
[----:B------:R2:W3:Y:S03]  /*a970*/  SYNCS.PHASECHK.TRANS64.TRYWAIT P0, [R5+URZ+0x8], R6 ;  /* 0x00000806050075a7 */ /* 0x0004e600080011ff */
[----:B---3--:R-:W-:Y:S05]  /*a980*/  @!P0 NANOSLEEP.SYNCS 0x989680 ;  /* 0x009896800000895d */ /* 0x008fea0003900000 */
[----:B------:R-:W3:Y:S02]  /*a990*/  @!P0 SYNCS.PHASECHK.TRANS64 P0, [R5+URZ+0x8], R6 ;  /* 0x00000806050085a7 */ /* 0x000ee400080010ff */
[----:B---3--:R-:W-:Y:S05]  /*a9a0*/  @!P0 BRA `(.L_x_65) ;  /* 0xfffffffc00ec8947 */ /* 0x008fea000383ffff */
[----:B------:R-:W-:Y:S05]  /*a9b0*/  BRA `(.L_x_64) ;  /* 0xffffff9000b87947 */ /* 0x000fea000383ffff */
.L_x_67:
[----:B------:R-:W-:Y:S01]  /*a9c0*/  BSSY B0, `(.L_x_181) ;  /* 0x0000006000007945 */ /* 0x000fe20003800000 */
[----:B------:R-:W-:-:S07]  /*a9d0*/  MOV R15, 0xffffffff ;  /* 0xffffffff000f7802 */ /* 0x000fce0000000f00 */
[----:B-12--5:R-:W-:Y:S05]  /*a9e0*/  WARPSYNC.COLLECTIVE R15, `(.L_x_182) ;  /* 0x000000000f0c7348 */ /* 0x026fea0003c00000 */
[----:B------:R-:W-:Y:S02]  /*a9f0*/  ELECT P6, UR79, PT ;  /* 0x00000000004f782f */ /* 0x000fe400038c0000 */
[----:B------:R-:W-:Y:S01]  /*aa00*/  MOV R14, UR79 ;  /* 0x0000004f000e7c02 */ /* 0x000fe20008000f00 */
[----:B-12--5:R-:W-:Y:S10]  /*aa10*/  ENDCOLLECTIVE ;  /* 0x000000000000791b */ /* 0x026ff40003800000 */
.L_x_182:
[----:B------:R-:W-:Y:S05]  /*aa20*/  BSYNC B0 ;  /* 0x0000000000007941 */ /* 0x000fea0003800000 */
.L_x_181:
[----:B------:R-:W-:Y:S01]  /*aa30*/  PLOP3.LUT P0, PT, P6, PT, PT, 0x80, 0x8 ;  /* 0x000000000008781c */ /* 0x000fe2000370f070 */
[----:B------:R-:W-:-:S12]  /*aa40*/  BRA `(.L_x_183) ;  /* 0xffffff9000e47947 */ /* 0x000fd8000383ffff */
.L_x_69:
[----:B--2---:R-:W-:-:S04]  /*aa50*/  MOV R3, UR5 ;  /* 0x0000000500037c02 */ /* 0x004fc80008000f00 */
[----:B------:R2:W3:Y:S03]  /*aa60*/  SYNCS.PHASECHK.TRANS64.TRYWAIT P0, [R3+URZ+0x8], R4 ;  /* 0x00000804030075a7 */ /* 0x0004e600080011ff */
[----:B---3--:R-:W-:Y:S05]  /*aa70*/  @!P0 NANOSLEEP.SYNCS 0x989680 ;  /* 0x009896800000895d */ /* 0x008fea0003900000 */
[----:B------:R-:W3:Y:S02]  /*aa80*/  @!P0 SYNCS.PHASECHK.TRANS64 P0, [R3+URZ+0x8], R4 ;  /* 0x00000804030085a7 */ /* 0x000ee400080010ff */
[----:B---3--:R-:W-:Y:S05]  /*aa90*/  @!P0 BRA `(.L_x_69) ;  /* 0xfffffffc00ec8947 */ /* 0x008fea000383ffff */
[----:B------:R-:W-:Y:S05]  /*aaa0*/  BRA `(.L_x_68) ;  /* 0xffffff9000e87947 */ /* 0x000fea000383ffff */
.L_x_70:
[----:B------:R-:W-:-:S07]  /*aab0*/  MOV R4, UR21 ;  /* 0x0000001500047c02 */ /* 0x000fce0008000f00 */
.L_x_184:
[----:B-1----:R1:W2:Y:S02]  /*aac0*/  SYNCS.PHASECHK.TRANS64.TRYWAIT P0, [R4+URZ+0x110], R5 ;  /* 0x00011005040075a7 */ /* 0x0022a400080011ff */
[----:B--2---:R-:W-:Y:S05]  /*aad0*/  @!P0 NANOSLEEP.SYNCS 0x989680 ;  /* 0x009896800000895d */ /* 0x004fea0003900000 */
[----:B------:R-:W2:Y:S02]  /*aae0*/  @!P0 SYNCS.PHASECHK.TRANS64 P0, [R4+URZ+0x110], R5 ;  /* 0x00011005040085a7 */ /* 0x000ea400080010ff */
[----:B--2---:R-:W-:Y:S05]  /*aaf0*/  @!P0 BRA `(.L_x_184) ;  /* 0xfffffffc00f08947 */ /* 0x004fea000383ffff */
[----:B------:R-:W-:Y:S05]  /*ab00*/  BRA `(.L_x_185) ;  /* 0xffffff9400dc7947 */ /* 0x000fea000383ffff */
.L_x_72:
[----:B------:R-:W-:-:S07]  /*ab10*/  MOV R4, UR26 ;  /* 0x0000001a00047c02 */ /* 0x000fce0008000f00 */
.L_x_186:
[----:B-1----:R1:W2:Y:S02]  /*ab20*/  SYNCS.PHASECHK.TRANS64.TRYWAIT P0, [R4+URZ+0x130], R5 ;  /* 0x00013005040075a7 */ /* 0x0022a400080011ff */
[----:B--2---:R-:W-:Y:S05]  /*ab30*/  @!P0 NANOSLEEP.SYNCS 0x989680 ;  /* 0x009896800000895d */ /* 0x004fea0003900000 */
[----:B------:R-:W2:Y:S02]  /*ab40*/  @!P0 SYNCS.PHASECHK.TRANS64 P0, [R4+URZ+0x130], R5 ;  /* 0x00013005040085a7 */ /* 0x000ea400080010ff */
[----:B--2---:R-:W-:Y:S05]  /*ab50*/  @!P0 BRA `(.L_x_186) ;  /* 0xfffffffc00f08947 */ /* 0x004fea000383ffff */
[----:B------:R-:W-:Y:S05]  /*ab60*/  BRA `(.L_x_71) ;  /* 0xffffff9400fc7947 */ /* 0x000fea000383ffff */
.L_x_76:
[----:B-1----:R-:W-:Y:S07]  /*ab70*/  MOV R4, UR17 ;  /* 0x0000001100047c02 */ /* 0x002fee0008000f00 */
.L_x_187:
[----:B-1----:R1:W2:Y:S02]  /*ab80*/  SYNCS.PHASECHK.TRANS64.TRYWAIT P0, [R4+URZ], R6 ;  /* 0x00000006040075a7 */ /* 0x0022a400080011ff */
[----:B--2---:R-:W-:Y:S05]  /*ab90*/  @!P0 NANOSLEEP.SYNCS 0x989680 ;  /* 0x009896800000895d */ /* 0x004fea0003900000 */
[----:B------:R-:W2:Y:S02]  /*aba0*/  @!P0 SYNCS.PHASECHK.TRANS64 P0, [R4+URZ], R6 ;  /* 0x00000006040085a7 */ /* 0x000ea400080010ff */
[----:B--2---:R-:W-:Y:S05]  /*abb0*/  @!P0 BRA `(.L_x_187) ;  /* 0xfffffffc00f08947 */ /* 0x004fea000383ffff */
[----:B------:R-:W-:Y:S05]  /*abc0*/  BRA `(.L_x_75) ;  /* 0xffffff9800347947 */ /* 0x000fea000383ffff */
.L_x_80:
[----:B--2---:R-:W-:-:S07]  /*abd0*/  MOV R0, UR4 ;  /* 0x0000000400007c02 */ /* 0x004fce0008000f00 */
.L_x_188:
[----:B--2---:R2:W3:Y:S02]  /*abe0*/  SYNCS.PHASECHK.TRANS64.TRYWAIT P0, [R0+URZ], R2 ;  /* 0x00000002000075a7 */ /* 0x0044e400080011ff */
[----:B---3--:R-:W-:Y:S05]  /*abf0*/  @!P0 NANOSLEEP.SYNCS 0x989680 ;  /* 0x009896800000895d */ /* 0x008fea0003900000 */
[----:B------:R-:W3:Y:S02]  /*ac00*/  @!P0 SYNCS.PHASECHK.TRANS64 P0, [R0+URZ], R2 ;  /* 0x00000002000085a7 */ /* 0x000ee400080010ff */
[----:B---3--:R-:W-:Y:S05]  /*ac10*/  @!P0 BRA `(.L_x_188) ;  /* 0xfffffffc00f08947 */ /* 0x008fea000383ffff */
[----:B------:R-:W-:Y:S05]  /*ac20*/  BRA `(.L_x_189) ;  /* 0xffffff9c00307947 */ /* 0x000fea000383ffff */
.L_x_83:
[----:B------:R-:W-:-:S07]  /*ac30*/  MOV R0, UR21 ;  /* 0x0000001500007c02 */ /* 0x000fce0008000f00 */
.L_x_190:
[----:B--2---:R2:W3:Y:S02]  /*ac40*/  SYNCS.PHASECHK.TRANS64.TRYWAIT P1, [R0+URZ+0x140], R2 ;  /* 0x00014002000075a7 */ /* 0x0044e400080211ff */
[----:B---3--:R-:W-:Y:S05]  /*ac50*/  @!P1 NANOSLEEP.SYNCS 0x989680 ;  /* 0x009896800000995d */ /* 0x008fea0003900000 */
[----:B------:R-:W3:Y:S02]  /*ac60*/  @!P1 SYNCS.PHASECHK.TRANS64 P1, [R0+URZ+0x140], R2 ;  /* 0x00014002000095a7 */ /* 0x000ee400080210ff */
[----:B---3--:R-:W-:Y:S05]  /*ac70*/  @!P1 BRA `(.L_x_190) ;  /* 0xfffffffc00f09947 */ /* 0x008fea000383ffff */
[----:B------:R-:W-:Y:S05]  /*ac80*/  BRA `(.L_x_191) ;  /* 0xffffff9c007c7947 */ /* 0x000fea000383ffff */
.L_x_88:
[----:B------:R-:W-:Y:S07]  /*ac90*/  MOV R0, UR31 ;  /* 0x0000001f00007c02 */ /* 0x000fee0008000f00 */
.L_x_192:
[----:B-1----:R1:W2:Y:S02]  /*aca0*/  SYNCS.PHASECHK.TRANS64.TRYWAIT P0, [R0+URZ+0x110], R3 ;  /* 0x00011003000075a7 */ /* 0x0022a400080011ff */
[----:B--2---:R-:W-:Y:S05]  /*acb0*/  @!P0 NANOSLEEP.SYNCS 0x989680 ;  /* 0x009896800000895d */ /* 0x004fea0003900000 */
[----:B------:R-:W2:Y:S02]  /*acc0*/  @!P0 SYNCS.PHASECHK.TRANS64 P0, [R0+URZ+0x110], R3 ;  /* 0x00011003000085a7 */ /* 0x000ea400080010ff */
[----:B--2---:R-:W-:Y:S05]  /*acd0*/  @!P0 BRA `(.L_x_192) ;  /* 0xfffffffc00f08947 */ /* 0x004fea000383ffff */
[----:B------:R-:W-:Y:S05]  /*ace0*/  BRA `(.L_x_193) ;  /* 0xffffffa400247947 */ /* 0x000fea000383ffff */
.L_x_91:
[----:B------:R-:W-:Y:S07]  /*acf0*/  MOV R3, UR31 ;  /* 0x0000001f00037c02 */ /* 0x000fee0008000f00 */
.L_x_194:
[----:B-1----:R1:W2:Y:S02]  /*ad00*/  SYNCS.PHASECHK.TRANS64.TRYWAIT P1, [R3+URZ+0x108], R8 ;  /* 0x00010808030075a7 */ /* 0x0022a400080211ff */
[----:B--2---:R-:W-:Y:S05]  /*ad10*/  @!P1 NANOSLEEP.SYNCS 0x989680 ;  /* 0x009896800000995d */ /* 0x004fea0003900000 */
[----:B------:R-:W2:Y:S02]  /*ad20*/  @!P1 SYNCS.PHASECHK.TRANS64 P1, [R3+URZ+0x108], R8 ;  /* 0x00010808030095a7 */ /* 0x000ea400080210ff */
[----:B--2---:R-:W-:Y:S05]  /*ad30*/  @!P1 BRA `(.L_x_194) ;  /* 0xfffffffc00f09947 */ /* 0x004fea000383ffff */
[----:B------:R-:W-:Y:S05]  /*ad40*/  BRA `(.L_x_90) ;  /* 0xffffffa8007c7947 */ /* 0x000fea000383ffff */
.L_x_94:
[----:B------:R-:W-:Y:S07]  /*ad50*/  MOV R0, UR31 ;  /* 0x0000001f00007c02 */ /* 0x000fee0008000f00 */
.L_x_195:
[----:B-1----:R1:W2:Y:S02]  /*ad60*/  SYNCS.PHASECHK.TRANS64.TRYWAIT P1, [R0+URZ+0xe0], R8 ;  /* 0x0000e008000075a7 */ /* 0x0022a400080211ff */
[----:B--2---:R-:W-:Y:S05]  /*ad70*/  @!P1 NANOSLEEP.SYNCS 0x989680 ;  /* 0x009896800000995d */ /* 0x004fea0003900000 */
[----:B------:R-:W2:Y:S02]  /*ad80*/  @!P1 SYNCS.PHASECHK.TRANS64 P1, [R0+URZ+0xe0], R8 ;  /* 0x0000e008000095a7 */ /* 0x000ea400080210ff */
[----:B--2---:R-:W-:Y:S05]  /*ad90*/  @!P1 BRA `(.L_x_195) ;  /* 0xfffffffc00f09947 */ /* 0x004fea000383ffff */
[----:B------:R-:W-:Y:S05]  /*ada0*/  BRA `(.L_x_196) ;  /* 0xffffffac009c7947 */ /* 0x000fea000383ffff */
.L_x_95:
[----:B------:R-:W-:Y:S07]  /*adb0*/  MOV R0, UR31 ;  /* 0x0000001f00007c02 */ /* 0x000fee0008000f00 */
.L_x_197:
[----:B-1----:R1:W2:Y:S02]  /*adc0*/  SYNCS.PHASECHK.TRANS64.TRYWAIT P1, [R0+URZ+0xe8], R8 ;  /* 0x0000e808000075a7 */ /* 0x0022a400080211ff */
[----:B--2---:R-:W-:Y:S05]  /*add0*/  @!P1 NANOSLEEP.SYNCS 0x989680 ;  /* 0x009896800000995d */ /* 0x004fea0003900000 */
[----:B------:R-:W2:Y:S02]  /*ade0*/  @!P1 SYNCS.PHASECHK.TRANS64 P1, [R0+URZ+0xe8], R8 ;  /* 0x0000e808000095a7 */ /* 0x000ea400080210ff */
[----:B--2---:R-:W-:Y:S05]  /*adf0*/  @!P1 BRA `(.L_x_197) ;  /* 0xfffffffc00f09947 */ /* 0x004fea000383ffff */
[----:B------:R-:W-:Y:S05]  /*ae00*/  BRA `(.L_x_198) ;  /* 0xffffffac00f47947 */ /* 0x000fea000383ffff */
.L_x_96:
[----:B------:R-:W-:Y:S07]  /*ae10*/  MOV R0, UR31 ;  /* 0x0000001f00007c02 */ /* 0x000fee0008000f00 */
.L_x_199:
[----:B-1----:R1:W2:Y:S02]  /*ae20*/  SYNCS.PHASECHK.TRANS64.TRYWAIT P1, [R0+URZ+0xf0], R8 ;  /* 0x0000f008000075a7 */ /* 0x0022a400080211ff */
[----:B--2---:R-:W-:Y:S05]  /*ae30*/  @!P1 NANOSLEEP.SYNCS 0x989680 ;  /* 0x009896800000995d */ /* 0x004fea0003900000 */
[----:B------:R-:W2:Y:S02]  /*ae40*/  @!P1 SYNCS.PHASECHK.TRANS64 P1, [R0+URZ+0xf0], R8 ;  /* 0x0000f008000095a7 */ /* 0x000ea400080210ff */
[----:B--2---:R-:W-:Y:S05]  /*ae50*/  @!P1 BRA `(.L_x_199) ;  /* 0xfffffffc00f09947 */ /* 0x004fea000383ffff */
[----:B------:R-:W-:Y:S05]  /*ae60*/  BRA `(.L_x_200) ;  /* 0xffffffb0005c7947 */ /* 0x000fea000383ffff */
.L_x_97:
[----:B------:R-:W-:Y:S07]  /*ae70*/  MOV R0, UR31 ;  /* 0x0000001f00007c02 */ /* 0x000fee0008000f00 */
.L_x_201:
[----:B-1----:R1:W2:Y:S02]  /*ae80*/  SYNCS.PHASECHK.TRANS64.TRYWAIT P0, [R0+URZ+0xf8], R8 ;  /* 0x0000f808000075a7 */ /* 0x0022a400080011ff */
[----:B--2---:R-:W-:Y:S05]  /*ae90*/  @!P0 NANOSLEEP.SYNCS 0x989680 ;  /* 0x009896800000895d */ /* 0x004fea0003900000 */
[----:B------:R-:W2:Y:S02]  /*aea0*/  @!P0 SYNCS.PHASECHK.TRANS64 P0, [R0+URZ+0xf8], R8 ;  /* 0x0000f808000085a7 */ /* 0x000ea400080010ff */
[----:B--2---:R-:W-:Y:S05]  /*aeb0*/  @!P0 BRA `(.L_x_201) ;  /* 0xfffffffc00f08947 */ /* 0x004fea000383ffff */
[----:B------:R-:W-:Y:S05]  /*aec0*/  BRA `(.L_x_202) ;  /* 0xffffffb000cc7947 */ /* 0x000fea000383ffff */
.L_x_99:
[----:B------:R-:W-:-:S07]  /*aed0*/  MOV R0, UR31 ;  /* 0x0000001f00007c02 */ /* 0x000fce0008000f00 */
.L_x_203:
[----:B-1----:R1:W2:Y:S02]  /*aee0*/  SYNCS.PHASECHK.TRANS64.TRYWAIT P0, [R0+URZ+0xe0], R2 ;  /* 0x0000e002000075a7 */ /* 0x0022a400080011ff */
[----:B--2---:R-:W-:Y:S05]  /*aef0*/  @!P0 NANOSLEEP.SYNCS 0x989680 ;  /* 0x009896800000895d */ /* 0x004fea0003900000 */
[----:B------:R-:W2:Y:S02]  /*af00*/  @!P0 SYNCS.PHASECHK.TRANS64 P0, [R0+URZ+0xe0], R2 ;  /* 0x0000e002000085a7 */ /* 0x000ea400080010ff */
[----:B--2---:R-:W-:Y:S05]  /*af10*/  @!P0 BRA `(.L_x_203) ;  /* 0xfffffffc00f08947 */ /* 0x004fea000383ffff */
[----:B------:R-:W-:Y:S05]  /*af20*/  BRA `(.L_x_204) ;  /* 0xffffffb400587947 */ /* 0x000fea000383ffff */
.L_x_100:
[----:B-1----:R-:W-:-:S07]  /*af30*/  MOV R0, UR31 ;  /* 0x0000001f00007c02 */ /* 0x002fce0008000f00 */
.L_x_205:
[----:B-1----:R1:W2:Y:S02]  /*af40*/  SYNCS.PHASECHK.TRANS64.TRYWAIT P0, [R0+URZ+0xe8], R2 ;  /* 0x0000e802000075a7 */ /* 0x0022a400080011ff */
[----:B--2---:R-:W-:Y:S05]  /*af50*/  @!P0 NANOSLEEP.SYNCS 0x989680 ;  /* 0x009896800000895d */ /* 0x004fea0003900000 */
[----:B------:R-:W2:Y:S02]  /*af60*/  @!P0 SYNCS.PHASECHK.TRANS64 P0, [R0+URZ+0xe8], R2 ;  /* 0x0000e802000085a7 */ /* 0x000ea400080010ff */
[----:B--2---:R-:W-:Y:S05]  /*af70*/  @!P0 BRA `(.L_x_205) ;  /* 0xfffffffc00f08947 */ /* 0x004fea000383ffff */
[----:B------:R-:W-:Y:S05]  /*af80*/  BRA `(.L_x_206) ;  /* 0xffffffb400487947 */ /* 0x000fea000383ffff */
.L_x_101:
[----:B-1----:R-:W-:-:S07]  /*af90*/  MOV R0, UR31 ;  /* 0x0000001f00007c02 */ /* 0x002fce0008000f00 */
.L_x_207:
[----:B-1----:R1:W2:Y:S02]  /*afa0*/  SYNCS.PHASECHK.TRANS64.TRYWAIT P0, [R0+URZ+0xf0], R2 ;  /* 0x0000f002000075a7 */ /* 0x0022a400080011ff */
[----:B--2---:R-:W-:Y:S05]  /*afb0*/  @!P0 NANOSLEEP.SYNCS 0x989680 ;  /* 0x009896800000895d */ /* 0x004fea0003900000 */
[----:B------:R-:W2:Y:S02]  /*afc0*/  @!P0 SYNCS.PHASECHK.TRANS64 P0, [R0+URZ+0xf0], R2 ;  /* 0x0000f002000085a7 */ /* 0x000ea400080010ff */
[----:B--2---:R-:W-:Y:S05]  /*afd0*/  @!P0 BRA `(.L_x_207) ;  /* 0xfffffffc00f08947 */ /* 0x004fea000383ffff */
[----:B------:R-:W-:Y:S05]  /*afe0*/  BRA `(.L_x_208) ;  /* 0xffffffb400387947 */ /* 0x000fea000383ffff */
.L_x_103:
[----:B------:R-:W-:Y:S07]  /*aff0*/  MOV R0, UR49 ;  /* 0x0000003100007c02 */ /* 0x000fee0008000f00 */
.L_x_209:
[----:B-1----:R1:W2:Y:S02]  /*b000*/  SYNCS.PHASECHK.TRANS64.TRYWAIT P0, [R0+URZ+0x110], R2 ;  /* 0x00011002000075a7 */ /* 0x0022a400080011ff */
[----:B--2---:R-:W-:Y:S05]  /*b010*/  @!P0 NANOSLEEP.SYNCS 0x989680 ;  /* 0x009896800000895d */ /* 0x004fea0003900000 */
[----:B------:R-:W2:Y:S02]  /*b020*/  @!P0 SYNCS.PHASECHK.TRANS64 P0, [R0+URZ+0x110], R2 ;  /* 0x00011002000085a7 */ /* 0x000ea400080010ff */
[----:B--2---:R-:W-:Y:S05]  /*b030*/  @!P0 BRA `(.L_x_209) ;  /* 0xfffffffc00f08947 */ /* 0x004fea000383ffff */
[----:B------:R-:W-:Y:S05]  /*b040*/  BRA `(.L_x_210) ;  /* 0xffffffb800187947 */ /* 0x000fea000383ffff */
.L_x_114:
[----:B-1----:R-:W-:Y:S04]  /*b050*/  MOV R2, UR49 ;  /* 0x0000003100027c02 */ /* 0x002fe80008000f00 */
[----:B------:R1:W3:Y:S03]  /*b060*/  SYNCS.PHASECHK.TRANS64.TRYWAIT P1, [R2+URZ+0xc0], R3 ;  /* 0x0000c003020075a7 */ /* 0x0002e600080211ff */
[----:B---3--:R-:W-:Y:S05]  /*b070*/  @!P1 NANOSLEEP.SYNCS 0x989680 ;  /* 0x009896800000995d */ /* 0x008fea0003900000 */
[----:B------:R-:W3:Y:S02]  /*b080*/  @!P1 SYNCS.PHASECHK.TRANS64 P1, [R2+URZ+0xc0], R3 ;  /* 0x0000c003020095a7 */ /* 0x000ee400080210ff */
[----:B---3--:R-:W-:Y:S05]  /*b090*/  @!P1 BRA `(.L_x_114) ;  /* 0xfffffffc00ec9947 */ /* 0x008fea000383ffff */
[----:B------:R-:W-:Y:S05]  /*b0a0*/  BRA `(.L_x_113) ;  /* 0xffffffc800907947 */ /* 0x000fea000383ffff */
.L_x_116:
[----:B-1----:R1:W4:Y:S02]  /*b0b0*/  SYNCS.PHASECHK.TRANS64.TRYWAIT P0, [R72+URZ+0x120], R0 ;  /* 0x00012000480075a7 */ /* 0x00232400080011ff */
[----:B----4-:R-:W-:Y:S05]  /*b0c0*/  @!P0 NANOSLEEP.SYNCS 0x989680 ;  /* 0x009896800000895d */ /* 0x010fea0003900000 */
[----:B------:R-:W4:Y:S02]  /*b0d0*/  @!P0 SYNCS.PHASECHK.TRANS64 P0, [R72+URZ+0x120], R0 ;  /* 0x00012000480085a7 */ /* 0x000f2400080010ff */
[----:B----4-:R-:W-:Y:S05]  /*b0e0*/  @!P0 BRA `(.L_x_116) ;  /* 0xfffffffc00f08947 */ /* 0x010fea000383ffff */
[----:B------:R-:W-:Y:S05]  /*b0f0*/  BRA `(.L_x_115) ;  /* 0xffffffc800b87947 */ /* 0x000fea000383ffff */
.L_x_125:
[----:B-1----:R1:W2:Y:S02]  /*b100*/  SYNCS.PHASECHK.TRANS64.TRYWAIT P0, [R2+URZ+0xc0], R0 ;  /* 0x0000c000020075a7 */ /* 0x0022a400080011ff */
[----:B--2---:R-:W-:Y:S05]  /*b110*/  @!P0 NANOSLEEP.SYNCS 0x989680 ;  /* 0x009896800000895d */ /* 0x004fea0003900000 */
[----:B------:R-:W2:Y:S02]  /*b120*/  @!P0 SYNCS.PHASECHK.TRANS64 P0, [R2+URZ+0xc0], R0 ;  /* 0x0000c000020085a7 */ /* 0x000ea400080010ff */
[----:B--2---:R-:W-:Y:S05]  /*b130*/  @!P0 BRA `(.L_x_125) ;  /* 0xfffffffc00f08947 */ /* 0x004fea000383ffff */
[----:B------:R-:W-:Y:S05]  /*b140*/  BRA `(.L_x_124) ;  /* 0xffffffd000e87947 */ /* 0x000fea000383ffff */
.L_x_133:
[----:B-1----:R1:W2:Y:S02]  /*b150*/  SYNCS.PHASECHK.TRANS64.TRYWAIT P0, [R6+URZ+0xc0], R5 ;  /* 0x0000c005060075a7 */ /* 0x0022a400080011ff */
[----:B--2---:R-:W-:Y:S05]  /*b160*/  @!P0 NANOSLEEP.SYNCS 0x989680 ;  /* 0x009896800000895d */ /* 0x004fea0003900000 */
[----:B------:R-:W2:Y:S02]  /*b170*/  @!P0 SYNCS.PHASECHK.TRANS64 P0, [R6+URZ+0xc0], R5 ;  /* 0x0000c005060085a7 */ /* 0x000ea400080010ff */
[----:B--2---:R-:W-:Y:S05]  /*b180*/  @!P0 BRA `(.L_x_133) ;  /* 0xfffffffc00f08947 */ /* 0x004fea000383ffff */
[----:B------:R-:W-:Y:S05]  /*b190*/  BRA `(.L_x_132) ;  /* 0xffffffdc00387947 */ /* 0x000fea000383ffff */
.L_x_141:
[----:B-1----:R1:W2:Y:S02]  /*b1a0*/  SYNCS.PHASECHK.TRANS64.TRYWAIT P0, [R0+URZ+0xc0], R5 ;  /* 0x0000c005000075a7 */ /* 0x0022a400080011ff */
[----:B--2---:R-:W-:Y:S05]  /*b1b0*/  @!P0 NANOSLEEP.SYNCS 0x989680 ;  /* 0x009896800000895d */ /* 0x004fea0003900000 */
[----:B------:R-:W2:Y:S02]  /*b1c0*/  @!P0 SYNCS.PHASECHK.TRANS64 P0, [R0+URZ+0xc0], R5 ;  /* 0x0000c005000085a7 */ /* 0x000ea400080010ff */
[----:B--2---:R-:W-:Y:S05]  /*b1d0*/  @!P0 BRA `(.L_x_141) ;  /* 0xfffffffc00f08947 */ /* 0x004fea000383ffff */
[----:B------:R-:W-:Y:S05]  /*b1e0*/  BRA `(.L_x_140) ;  /* 0xffffffe400847947 */ /* 0x000fea000383ffff */
        .weak           $__internal_0_$__cuda_sm10x_tcgen05_guardrail_trap_col_being_dealloced_not_returned_by_alloc
        .type           $__internal_0_$__cuda_sm10x_tcgen05_guardrail_trap_col_being_dealloced_not_returned_by_alloc,@function
        .size           $__internal_0_$__cuda_sm10x_tcgen05_guardrail_trap_col_being_dealloced_not_returned_by_alloc,($__internal_1_$__cuda_sm10x_tcgen05_guardrail_trap_phase_invalid_during_alloc - $__internal_0_$__cuda_sm10x_tcgen05_guardrail_trap_col_being_dealloced_not_returned_by_alloc)
$__internal_0_$__cuda_sm10x_tcgen05_guardrail_trap_col_being_dealloced_not_returned_by_alloc:
[----:B------:R-:W-:Y:S05]  /*b1f0*/  BPT.TRAP 0x1 ;  /* 0x000000040000795c */ /* 0x000fea0000300000 */
[----:B------:R-:W-:-:S04]  /*b200*/  HFMA2 R3, -RZ, RZ, 0, 0 ;  /* 0x00000000ff037431 */ /* 0x000fc800000001ff */
[----:B------:R-:W-:Y:S05]  /*b210*/  RET.REL.NODEC R2 `(_ZN7cutlass13device_kernelINS_4conv6kernel13ConvUniversalINS1_16ConvProblemShapeILNS1_8OperatorE2ELi2EEENS1_10collective14CollectiveConvINS1_47MainloopSm100TmaUmmaWarpSpecializedImplicitGemmILS5_2ELi12ELi2ELi1ELi2EN4cute5tupleIJNSA_1CILi2EEENSC_ILi1EEESE_EEEEENSB_IJNSC_ILi128EEENSB_IJSH_EEENSB_IJNSC_ILi32EEEEEEEEENS_10tfloat32_tESM_NSA_8TiledMMAINSA_8MMA_AtomIJNSA_23SM100_MMA_TF32_2x1SM_SSISM_SM_fLi128ELi128ELNSA_4UMMA5MajorE1ELSR_1ELNSQ_7ScaleInE0ELSS_0EEEEEENSA_6LayoutINSB_IJSE_SE_SE_EEENSB_IJNSC_ILi0EEESX_SX_EEEEENSB_IJNSA_10UnderscoreES10_S10_EEEEENS7_6detail27Sm100ImplicitGemmTileTraitsINSA_18SM100_TMA_2SM_LOADENSA_14ComposedLayoutINSA_7SwizzleILi2ELi5ELi2EEENSA_18smem_ptr_flag_bitsILi32EEENSV_INSB_IJSJ_NSC_ILi4EEEEEENSB_IJSE_SJ_EEEEEEEvEENS14_INSA_25SM100_TMA_2SM_LOAD_IM2COLES1F_vEEEENS_8epilogue10collective18CollectiveEpilogueINS1K_23Sm100TmaWarpSpecializedILi4ELi2ELi16ELb1ELb0EEEJNSB_IJNSC_ILi64EEESI_SK_EEENSB_IJNSV_IS1P_SE_EENSV_INSB_IJNSC_ILi16EEESD_EEENSB_IJSE_S1P_EEEEEEEESM_NSB_IJlNSB_IJSE_llEEESX_EEESM_S1Y_NS1K_6fusion15FusionCallbacksIS1O_NS1Z_17LinearCombinationISM_fSM_fLNS_15FloatRoundStyleE2EEES1Q_S1W_JEEENSA_5SM1004TMEM4LOAD26SM100_TMEM_LOAD_32dp32b16xENSA_13SM90_TMA_LOADENS16_INS17_ILi2ELi4ELi3EEES1A_NSV_INSB_IJNSC_ILi8EEES1S_EEENSB_IJS1S_SE_EEEEEEENSA_39AutoVectorizingCopyWithAssumedAlignmentILi128EEENSA_14SM90_TMA_STOREES2F_S2H_S2H_EEEvvEEEEvNT_6ParamsE) ;  /* 0xffffff4c02787950 */ /* 0x000fea0003c3ffff */
        .weak           $__internal_1_$__cuda_sm10x_tcgen05_guardrail_trap_phase_invalid_during_alloc
        .type           $__internal_1_$__cuda_sm10x_tcgen05_guardrail_trap_phase_invalid_during_alloc,@function
        .size           $__internal_1_$__cuda_sm10x_tcgen05_guardrail_trap_phase_invalid_during_alloc,($__internal_2_$__cuda_sm10x_tcgen05_guardrail_trap_unallocated_columns_being_dealloced - $__internal_1_$__cuda_sm10x_tcgen05_guardrail_trap_phase_invalid_during_alloc)
$__internal_1_$__cuda_sm10x_tcgen05_guardrail_trap_phase_invalid_during_alloc:
[----:B------:R-:W-:Y:S05]  /*b220*/  BPT.TRAP 0x1 ;  /* 0x000000040000795c */ /* 0x000fea0000300000 */
[----:B------:R-:W-:-:S04]  /*b230*/  MOV R5, 0x0 ;  /* 0x0000000000057802 */ /* 0x000fc80000000f00 */
[----:B------:R-:W-:Y:S05]  /*b240*/  RET.REL.NODEC R4 `(_ZN7cutlass13device_kernelINS_4conv6kernel13ConvUniversalINS1_16ConvProblemShapeILNS1_8OperatorE2ELi2EEENS1_10collective14CollectiveConvINS1_47MainloopSm100TmaUmmaWarpSpecializedImplicitGemmILS5_2ELi12ELi2ELi1ELi2EN4cute5tupleIJNSA_1CILi2EEENSC_ILi1EEESE_EEEEENSB_IJNSC_ILi128EEENSB_IJSH_EEENSB_IJNSC_ILi32EEEEEEEEENS_10tfloat32_tESM_NSA_8TiledMMAINSA_8MMA_AtomIJNSA_23SM100_MMA_TF32_2x1SM_SSISM_SM_fLi128ELi128ELNSA_4UMMA5MajorE1ELSR_1ELNSQ_7ScaleInE0ELSS_0EEEEEENSA_6LayoutINSB_IJSE_SE_SE_EEENSB_IJNSC_ILi0EEESX_SX_EEEEENSB_IJNSA_10UnderscoreES10_S10_EEEEENS7_6detail27Sm100ImplicitGemmTileTraitsINSA_18SM100_TMA_2SM_LOADENSA_14ComposedLayoutINSA_7SwizzleILi2ELi5ELi2EEENSA_18smem_ptr_flag_bitsILi32EEENSV_INSB_IJSJ_NSC_ILi4EEEEEENSB_IJSE_SJ_EEEEEEEvEENS14_INSA_25SM100_TMA_2SM_LOAD_IM2COLES1F_vEEEENS_8epilogue10collective18CollectiveEpilogueINS1K_23Sm100TmaWarpSpecializedILi4ELi2ELi16ELb1ELb0EEEJNSB_IJNSC_ILi64EEESI_SK_EEENSB_IJNSV_IS1P_SE_EENSV_INSB_IJNSC_ILi16EEESD_EEENSB_IJSE_S1P_EEEEEEEESM_NSB_IJlNSB_IJSE_llEEESX_EEESM_S1Y_NS1K_6fusion15FusionCallbacksIS1O_NS1Z_17LinearCombinationISM_fSM_fLNS_15FloatRoundStyleE2EEES1Q_S1W_JEEENSA_5SM1004TMEM4LOAD26SM100_TMEM_LOAD_32dp32b16xENSA_13SM90_TMA_LOADENS16_INS17_ILi2ELi4ELi3EEES1A_NSV_INSB_IJNSC_ILi8EEES1S_EEENSB_IJS1S_SE_EEEEEEENSA_39AutoVectorizingCopyWithAssumedAlignmentILi128EEENSA_14SM90_TMA_STOREES2F_S2H_S2H_EEEvvEEEEvNT_6ParamsE) ;  /* 0xffffff4c046c7950 */ /* 0x000fea0003c3ffff */
        .weak           $__internal_2_$__cuda_sm10x_tcgen05_guardrail_trap_unallocated_columns_being_dealloced
        .type           $__internal_2_$__cuda_sm10x_tcgen05_guardrail_trap_unallocated_columns_being_dealloced,@function
        .size           $__internal_2_$__cuda_sm10x_tcgen05_guardrail_trap_unallocated_columns_being_dealloced,(.L_x_212 - $__internal_2_$__cuda_sm10x_tcgen05_guardrail_trap_unallocated_columns_being_dealloced)
$__internal_2_$__cuda_sm10x_tcgen05_guardrail_trap_unallocated_columns_being_dealloced:
[----:B------:R-:W-:Y:S05]  /*b250*/  BPT.TRAP 0x1 ;  /* 0x000000040000795c */ /* 0x000fea0000300000 */
[----:B------:R-:W-:-:S04]  /*b260*/  HFMA2 R3, -RZ, RZ, 0, 0 ;  /* 0x00000000ff037431 */ /* 0x000fc800000001ff */
[----:B------:R-:W-:Y:S05]  /*b270*/  RET.REL.NODEC R2 `(_ZN7cutlass13device_kernelINS_4conv6kernel13ConvUniversalINS1_16ConvProblemShapeILNS1_8OperatorE2ELi2EEENS1_10collective14CollectiveConvINS1_47MainloopSm100TmaUmmaWarpSpecializedImplicitGemmILS5_2ELi12ELi2ELi1ELi2EN4cute5tupleIJNSA_1CILi2EEENSC_ILi1EEESE_EEEEENSB_IJNSC_ILi128EEENSB_IJSH_EEENSB_IJNSC_ILi32EEEEEEEEENS_10tfloat32_tESM_NSA_8TiledMMAINSA_8MMA_AtomIJNSA_23SM100_MMA_TF32_2x1SM_SSISM_SM_fLi128ELi128ELNSA_4UMMA5MajorE1ELSR_1ELNSQ_7ScaleInE0ELSS_0EEEEEENSA_6LayoutINSB_IJSE_SE_SE_EEENSB_IJNSC_ILi0EEESX_SX_EEEEENSB_IJNSA_10UnderscoreES10_S10_EEEEENS7_6detail27Sm100ImplicitGemmTileTraitsINSA_18SM100_TMA_2SM_LOADENSA_14ComposedLayoutINSA_7SwizzleILi2ELi5ELi2EEENSA_18smem_ptr_flag_bitsILi32EEENSV_INSB_IJSJ_NSC_ILi4EEEEEENSB_IJSE_SJ_EEEEEEEvEENS14_INSA_25SM100_TMA_2SM_LOAD_IM2COLES1F_vEEEENS_8epilogue10collective18CollectiveEpilogueINS1K_23Sm100TmaWarpSpecializedILi4ELi2ELi16ELb1ELb0EEEJNSB_IJNSC_ILi64EEESI_SK_EEENSB_IJNSV_IS1P_SE_EENSV_INSB_IJNSC_ILi16EEESD_EEENSB_IJSE_S1P_EEEEEEEESM_NSB_IJlNSB_IJSE_llEEESX_EEESM_S1Y_NS1K_6fusion15FusionCallbacksIS1O_NS1Z_17LinearCombinationISM_fSM_fLNS_15FloatRoundStyleE2EEES1Q_S1W_JEEENSA_5SM1004TMEM4LOAD26SM100_TMEM_LOAD_32dp32b16xENSA_13SM90_TMA_LOADENS16_INS17_ILi2ELi4ELi3EEES1A_NSV_INSB_IJNSC_ILi8EEES1S_EEENSB_IJS1S_SE_EEEEEEENSA_39AutoVectorizingCopyWithAssumedAlignmentILi128EEENSA_14SM90_TMA_STOREES2F_S2H_S2H_EEEvvEEEEvNT_6ParamsE) ;  /* 0xffffff4c02607950 */ /* 0x000fea0003c3ffff */
.L_x_211:
[----:B------:R-:W-:-:S00]  /*b280*/  BRA `(.L_x_211) ;  /* 0xfffffffc00fc7947 */ /* 0x000fc0000383ffff */
[----:B------:R-:W-:-:S00]  /*b290*/  NOP ;  /* 0x0000000000007918 */ /* 0x000fc00000000000 */
        /* <DEDUP_REMOVED lines=14> */
.L_x_212:


//--------------------- .nv.global.init           --------------------------
	.section	.nv.global.init,"aw",@progbits
.nv.global.init:
	.type		$str$29,@object
	.size		$str$29,($str$30 - $str$29)
$str$29:
        /*0000*/ 	.byte	0x28, 0x61, 0x64, 0x64, 0x72, 0x65, 0x73, 0x73, 0x20, 0x26, 0x20, 0x6d, 0x61, 0x73, 0x6b, 0x29
        /*0010*/ 	.byte	0x20, 0x3d, 0x3d, 0x20, 0x30, 0x00
	.type		$str$30,@object
	.size		$str$30,($str$28 - $str$30)
$str$30:
        /*0016*/ 	.byte	0x2f, 0x74, 0x6d, 0x70, 0x2f, 0x63, 0x75, 0x74, 0x6c, 0x61, 0x73, 0x73, 0x5f, 0x73, 0x77, 0x65
        /*0026*/ 	.byte	0x65, 0x70, 0x5f, 0x73, 0x72, 0x63, 0x2f, 0x69, 0x6e, 0x63, 0x6c, 0x75, 0x64, 0x65, 0x2f, 0x63
        /*0036*/ 	.byte	0x75, 0x74, 0x65, 0x2f, 0x70, 0x6f, 0x69, 0x6e, 0x74, 0x65, 0x72, 0x5f, 0x66, 0x6c, 0x61, 0x67
        /*0046*/ 	.byte	0x67, 0x65, 0x64, 0x2e, 0x68, 0x70, 0x70, 0x00
	.type		$str$28,@object
	.size		$str$28,($str$27 - $str$28)
$str$28:
        /*004e*/ 	.byte	0x2f, 0x74, 0x6d, 0x70, 0x2f, 0x63, 0x75, 0x74, 0x6c, 0x61, 0x73, 0x73, 0x5f, 0x73, 0x77, 0x65
        /*005e*/ 	.byte	0x65, 0x70, 0x5f, 0x73, 0x72, 0x63, 0x2f, 0x69, 0x6e, 0x63, 0x6c, 0x75, 0x64, 0x65, 0x2f, 0x63
        /*006e*/ 	.byte	0x75, 0x74, 0x65, 0x2f, 0x61, 0x74, 0x6f, 0x6d, 0x2f, 0x63, 0x6f, 0x70, 0x79, 0x5f, 0x74, 0x72
        /*007e*/ 	.byte	0x61, 0x69, 0x74, 0x73, 0x5f, 0x73, 0x6d, 0x31, 0x30, 0x30, 0x2e, 0x68, 0x70, 0x70, 0x00
	.type		$str$27,@object
	.size		$str$27,(__unnamed_1 - $str$27)
$str$27:
        /*008d*/ 	.byte	0x28, 0x28, 0x75, 0x69, 0x6e, 0x74, 0x33, 0x32, 0x5f, 0x74, 0x28, 0x74, 0x68, 0x72, 0x65, 0x61
        /*009d*/ 	.byte	0x64, 0x49, 0x64, 0x78, 0x2e, 0x78, 0x29, 0x20, 0x2f, 0x20, 0x33, 0x32, 0x29, 0x20, 0x25, 0x20
        /*00ad*/ 	.byte	0x34, 0x29, 0x20, 0x3d, 0x3d, 0x20, 0x28, 0x28, 0x28, 0x74, 0x6d, 0x65, 0x6d, 0x5f, 0x61, 0x64
        /*00bd*/ 	.byte	0x64, 0x72, 0x20, 0x3e, 0x3e, 0x20, 0x31, 0x36, 0x29, 0x20, 0x2f, 0x20, 0x33, 0x32, 0x29, 0x20
        /*00cd*/ 	.byte	0x25, 0x20, 0x34, 0x29, 0x00
	.type		__unnamed_1,@object
	.size		__unnamed_1,(__unnamed_2 - __unnamed_1)
__unnamed_1:
        /*00d2*/ 	.byte	0x61, 0x75, 0x74, 0x6f, 0x20, 0x63, 0x75, 0x74, 0x65, 0x3a, 0x3a, 0x61, 0x73, 0x5f, 0x70, 0x6f
        /* <DEDUP_REMOVED lines=24> */
        /*0262*/ 	.byte	0x43, 0x3c, 0x32, 0x30, 0x34, 0x38, 0x3e, 0x3e, 0x3e, 0x3e, 0x5d, 0x00
	.type		__unnamed_2,@object
	.size		__unnamed_2,(.L_2 - __unnamed_2)
__unnamed_2:
        /* <DEDUP_REMOVED lines=42> */
        /*050e*/ 	.byte	0x3e, 0x5d, 0x00
.L_2:


//--------------------- .nv.shared._ZN7cutlass13device_kernelINS_4conv6kernel13ConvUniversalINS1_16ConvProblemShapeILNS1_8OperatorE2ELi2EEENS1_10collective14CollectiveConvINS1_47MainloopSm100TmaUmmaWarpSpecializedImplicitGemmILS5_2ELi12ELi2ELi1ELi2EN4cute5tupleIJNSA_1CILi2EEENSC_ILi1EEESE_EEEEENSB_IJNSC_ILi128EEENSB_IJSH_EEENSB_IJNSC_ILi32EEEEEEEEENS_10tfloat32_tESM_NSA_8TiledMMAINSA_8MMA_AtomIJNSA_23SM100_MMA_TF32_2x1SM_SSISM_SM_fLi128ELi128ELNSA_4UMMA5MajorE1ELSR_1ELNSQ_7ScaleInE0ELSS_0EEEEEENSA_6LayoutINSB_IJSE_SE_SE_EEENSB_IJNSC_ILi0EEESX_SX_EEEEENSB_IJNSA_10UnderscoreES10_S10_EEEEENS7_6detail27Sm100ImplicitGemmTileTraitsINSA_18SM100_TMA_2SM_LOADENSA_14ComposedLayoutINSA_7SwizzleILi2ELi5ELi2EEENSA_18smem_ptr_flag_bitsILi32EEENSV_INSB_IJSJ_NSC_ILi4EEEEEENSB_IJSE_SJ_EEEEEEEvEENS14_INSA_25SM100_TMA_2SM_LOAD_IM2COLES1F_vEEEENS_8epilogue10collective18CollectiveEpilogueINS1K_23Sm100TmaWarpSpecializedILi4ELi2ELi16ELb1ELb0EEEJNSB_IJNSC_ILi64EEESI_SK_EEENSB_IJNSV_IS1P_SE_EENSV_INSB_IJNSC_ILi16EEESD_EEENSB_IJSE_S1P_EEEEEEEESM_NSB_IJlNSB_IJSE_llEEESX_EEESM_S1Y_NS1K_6fusion15FusionCallbacksIS1O_NS1Z_17LinearCombinationISM_fSM_fLNS_15FloatRoundStyleE2EEES1Q_S1W_JEEENSA_5SM1004TMEM4LOAD26SM100_TMEM_LOAD_32dp32b16xENSA_13SM90_TMA_LOADENS16_INS17_ILi2ELi4ELi3EEES1A_NSV_INSB_IJNSC_ILi8EEES1S_EEENSB_IJS1S_SE_EEEEEEENSA_39AutoVectorizingCopyWithAssumedAlignmentILi128EEENSA_14SM90_TMA_STOREES2F_S2H_S2H_EEEvvEEEEvNT_6ParamsE --------------------------
	.section	.nv.shared._ZN7cutlass13device_kernelINS_4conv6kernel13ConvUniversalINS1_16ConvProblemShapeILNS1_8OperatorE2ELi2EEENS1_10collective14CollectiveConvINS1_47MainloopSm100TmaUmmaWarpSpecializedImplicitGemmILS5_2ELi12ELi2ELi1ELi2EN4cute5tupleIJNSA_1CILi2EEENSC_ILi1EEESE_EEEEENSB_IJNSC_ILi128EEENSB_IJSH_EEENSB_IJNSC_ILi32EEEEEEEEENS_10tfloat32_tESM_NSA_8TiledMMAINSA_8MMA_AtomIJNSA_23SM100_MMA_TF32_2x1SM_SSISM_SM_fLi128ELi128ELNSA_4UMMA5MajorE1ELSR_1ELNSQ_7ScaleInE0ELSS_0EEEEEENSA_6LayoutINSB_IJSE_SE_SE_EEENSB_IJNSC_ILi0EEESX_SX_EEEEENSB_IJNSA_10UnderscoreES10_S10_EEEEENS7_6detail27Sm100ImplicitGemmTileTraitsINSA_18SM100_TMA_2SM_LOADENSA_14ComposedLayoutINSA_7SwizzleILi2ELi5ELi2EEENSA_18smem_ptr_flag_bitsILi32EEENSV_INSB_IJSJ_NSC_ILi4EEEEEENSB_IJSE_SJ_EEEEEEEvEENS14_INSA_25SM100_TMA_2SM_LOAD_IM2COLES1F_vEEEENS_8epilogue10collective18CollectiveEpilogueINS1K_23Sm100TmaWarpSpecializedILi4ELi2ELi16ELb1ELb0EEEJNSB_IJNSC_ILi64EEESI_SK_EEENSB_IJNSV_IS1P_SE_EENSV_INSB_IJNSC_ILi16EEESD_EEENSB_IJSE_S1P_EEEEEEEESM_NSB_IJlNSB_IJSE_llEEESX_EEESM_S1Y_NS1K_6fusion15FusionCallbacksIS1O_NS1Z_17LinearCombinationISM_fSM_fLNS_15FloatRoundStyleE2EEES1Q_S1W_JEEENSA_5SM1004TMEM4LOAD26SM100_TMEM_LOAD_32dp32b16xENSA_13SM90_TMA_LOADENS16_INS17_ILi2ELi4ELi3EEES1A_NSV_INSB_IJNSC_ILi8EEES1S_EEENSB_IJS1S_SE_EEEEEEENSA_39AutoVectorizingCopyWithAssumedAlignmentILi128EEENSA_14SM90_TMA_STOREES2F_S2H_S2H_EEEvvEEEEvNT_6ParamsE,"aw",@nobits
	.sectionflags	@""
	.align	16
	.zero		1024


//--------------------- .nv.shared.reserved.0     --------------------------
	.section	.nv.shared.reserved.0,"aw",@nobits
	.weak		__nv_reservedSMEM_offset_0_alias
	.size		__nv_reservedSMEM_offset_0_alias, 0, 64
	.other		__nv_reservedSMEM_offset_0_alias,@"STO_CUDA_RESERVED_SHARED STV_DEFAULT"
__nv_reservedSMEM_offset_0_alias:
	.zero		0
.nv.shared.reserved.0:
	.zero		64
	.weak		__nv_reservedSMEM_tcgen05_partition
	.type		__nv_reservedSMEM_tcgen05_partition,@object
	.size		__nv_reservedSMEM_tcgen05_partition,(.L_0 - __nv_reservedSMEM_tcgen05_partition)
__nv_reservedSMEM_tcgen05_partition:
	.zero		32
.L_0:


//--------------------- .nv.global                --------------------------
	.section	.nv.global,"aw",@nobits
.nv.global:
	.type		_ZN39_INTERNAL_7e8bdc11_4_k_cu_ab3266de_36604cute1_E,@object
	.size		_ZN39_INTERNAL_7e8bdc11_4_k_cu_ab3266de_36604cute1_E,(_ZN39_INTERNAL_7e8bdc11_4_k_cu_ab3266de_36604cuda3std3__45__cpo6cbeginE - _ZN39_INTERNAL_7e8bdc11_4_k_cu_ab3266de_36604cute1_E)
_ZN39_INTERNAL_7e8bdc11_4_k_cu_ab3266de_36604cute1_E:
	.zero		1
	.type		_ZN39_INTERNAL_7e8bdc11_4_k_cu_ab3266de_36604cuda3std3__45__cpo6cbeginE,@object
	.size		_ZN39_INTERNAL_7e8bdc11_4_k_cu_ab3266de_36604cuda3std3__45__cpo6cbeginE,(_ZN39_INTERNAL_7e8bdc11_4_k_cu_ab3266de_36604cuda3std3__48in_placeE - _ZN39_INTERNAL_7e8bdc11_4_k_cu_ab3266de_36604cuda3std3__45__cpo6cbeginE)
_ZN39_INTERNAL_7e8bdc11_4_k_cu_ab3266de_36604cuda3std3__45__cpo6cbeginE:
	.zero		1
	.type		_ZN39_INTERNAL_7e8bdc11_4_k_cu_ab3266de_36604cuda3std3__48in_placeE,@object
	.size		_ZN39_INTERNAL_7e8bdc11_4_k_cu_ab3266de_36604cuda3std3__48in_placeE,(_ZN39_INTERNAL_7e8bdc11_4_k_cu_ab3266de_36604cuda3std6ranges3__45__cpo9iter_moveE - _ZN39_INTERNAL_7e8bdc11_4_k_cu_ab3266de_36604cuda3std3__48in_placeE)
_ZN39_INTERNAL_7e8bdc11_4_k_cu_ab3266de_36604cuda3std3__48in_placeE:
	.zero		1
	.type		_ZN39_INTERNAL_7e8bdc11_4_k_cu_ab3266de_36604cuda3std6ranges3__45__cpo9iter_moveE,@object
	.size		_ZN39_INTERNAL_7e8bdc11_4_k_cu_ab3266de_36604cuda3std6ranges3__45__cpo9iter_moveE,(_ZN39_INTERNAL_7e8bdc11_4_k_cu_ab3266de_36604cuda3std3__45__cpo5beginE - _ZN39_INTERNAL_7e8bdc11_4_k_cu_ab3266de_36604cuda3std6ranges3__45__cpo9iter_moveE)
_ZN39_INTERNAL_7e8bdc11_4_k_cu_ab3266de_36604cuda3std6ranges3__45__cpo9iter_moveE:
	.zero		1
	.type		_ZN39_INTERNAL_7e8bdc11_4_k_cu_ab3266de_36604cuda3std3__45__cpo5beginE,@object
	.size		_ZN39_INTERNAL_7e8bdc11_4_k_cu_ab3266de_36604cuda3std3__45__cpo5beginE,(_ZN39_INTERNAL_7e8bdc11_4_k_cu_ab3266de_36604cuda3std3__441_GLOBAL__N__7e8bdc11_4_k_cu_ab3266de_36606ignoreE - _ZN39_INTERNAL_7e8bdc11_4_k_cu_ab3266de_36604cuda3std3__45__cpo5beginE)
_ZN39_INTERNAL_7e8bdc11_4_k_cu_ab3266de_36604cuda3std3__45__cpo5beginE:
	.zero		1
	.type		_ZN39_INTERNAL_7e8bdc11_4_k_cu_ab3266de_36604cuda3std3__441_GLOBAL__N__7e8bdc11_4_k_cu_ab3266de_36606ignoreE,@object
	.size		_ZN39_INTERNAL_7e8bdc11_4_k_cu_ab3266de_36604cuda3std3__441_GLOBAL__N__7e8bdc11_4_k_cu_ab3266de_36606ignoreE,(_ZN39_INTERNAL_7e8bdc11_4_k_cu_ab3266de_36604cute7productE - _ZN39_INTERNAL_7e8bdc11_4_k_cu_ab3266de_36604cuda3std3__441_GLOBAL__N__7e8bdc11_4_k_cu_ab3266de_36606ignoreE)
_ZN39_INTERNAL_7e8bdc11_4_k_cu_ab3266de_36604cuda3std3__441_GLOBAL__N__7e8bdc11_4_k_cu_ab3266de_36606ignoreE:
	.zero		1
	.type		_ZN39_INTERNAL_7e8bdc11_4_k_cu_ab3266de_36604cute7productE,@object
	.size		_ZN39_INTERNAL_7e8bdc11_4_k_cu_ab3266de_36604cute7productE,(_ZN39_INTERNAL_7e8bdc11_4_k_cu_ab3266de_36604cuda3std3__45__cpo3endE - _ZN39_INTERNAL_7e8bdc11_4_k_cu_ab3266de_36604cute7productE)
_ZN39_INTERNAL_7e8bdc11_4_k_cu_ab3266de_36604cute7productE:
	.zero		1
	.type		_ZN39_INTERNAL_7e8bdc11_4_k_cu_ab3266de_36604cuda3std3__45__cpo3endE,@object
	.size		_ZN39_INTERNAL_7e8bdc11_4_k_cu_ab3266de_36604cuda3std3__45__cpo3endE,(_ZN39_INTERNAL_7e8bdc11_4_k_cu_ab3266de_36604cuda3std3__419piecewise_constructE - _ZN39_INTERNAL_7e8bdc11_4_k_cu_ab3266de_36604cuda3std3__45__cpo3endE)
_ZN39_INTERNAL_7e8bdc11_4_k_cu_ab3266de_36604cuda3std3__45__cpo3endE:
	.zero		1
	.type		_ZN39_INTERNAL_7e8bdc11_4_k_cu_ab3266de_36604cuda3std3__419piecewise_constructE,@object
	.size		_ZN39_INTERNAL_7e8bdc11_4_k_cu_ab3266de_36604cuda3std3__419piecewise_constructE,(_ZN39_INTERNAL_7e8bdc11_4_k_cu_ab3266de_36604cuda3std3__45__cpo4cendE - _ZN39_INTERNAL_7e8bdc11_4_k_cu_ab3266de_36604cuda3std3__419piecewise_constructE)
_ZN39_INTERNAL_7e8bdc11_4_k_cu_ab3266de_36604cuda3std3__419piecewise_constructE:
	.zero		1
	.type		_ZN39_INTERNAL_7e8bdc11_4_k_cu_ab3266de_36604cuda3std3__45__cpo4cendE,@object
	.size		_ZN39_INTERNAL_7e8bdc11_4_k_cu_ab3266de_36604cuda3std3__45__cpo4cendE,(_ZN39_INTERNAL_7e8bdc11_4_k_cu_ab3266de_36604cuda3std6ranges3__45__cpo4swapE - _ZN39_INTERNAL_7e8bdc11_4_k_cu_ab3266de_36604cuda3std3__45__cpo4cendE)
_ZN39_INTERNAL_7e8bdc11_4_k_cu_ab3266de_36604cuda3std3__45__cpo4cendE:
	.zero		1
	.type		_ZN39_INTERNAL_7e8bdc11_4_k_cu_ab3266de_36604cuda3std6ranges3__45__cpo4swapE,@object
	.size		_ZN39_INTERNAL_7e8bdc11_4_k_cu_ab3266de_36604cuda3std6ranges3__45__cpo4swapE,(.L_10 - _ZN39_INTERNAL_7e8bdc11_4_k_cu_ab3266de_36604cuda3std6ranges3__45__cpo4swapE)
_ZN39_INTERNAL_7e8bdc11_4_k_cu_ab3266de_36604cuda3std6ranges3__45__cpo4swapE:
	.zero		1
.L_10:


//--------------------- .nv.constant0._ZN7cutlass13device_kernelINS_4conv6kernel13ConvUniversalINS1_16ConvProblemShapeILNS1_8OperatorE2ELi2EEENS1_10collective14CollectiveConvINS1_47MainloopSm100TmaUmmaWarpSpecializedImplicitGemmILS5_2ELi12ELi2ELi1ELi2EN4cute5tupleIJNSA_1CILi2EEENSC_ILi1EEESE_EEEEENSB_IJNSC_ILi128EEENSB_IJSH_EEENSB_IJNSC_ILi32EEEEEEEEENS_10tfloat32_tESM_NSA_8TiledMMAINSA_8MMA_AtomIJNSA_23SM100_MMA_TF32_2x1SM_SSISM_SM_fLi128ELi128ELNSA_4UMMA5MajorE1ELSR_1ELNSQ_7ScaleInE0ELSS_0EEEEEENSA_6LayoutINSB_IJSE_SE_SE_EEENSB_IJNSC_ILi0EEESX_SX_EEEEENSB_IJNSA_10UnderscoreES10_S10_EEEEENS7_6detail27Sm100ImplicitGemmTileTraitsINSA_18SM100_TMA_2SM_LOADENSA_14ComposedLayoutINSA_7SwizzleILi2ELi5ELi2EEENSA_18smem_ptr_flag_bitsILi32EEENSV_INSB_IJSJ_NSC_ILi4EEEEEENSB_IJSE_SJ_EEEEEEEvEENS14_INSA_25SM100_TMA_2SM_LOAD_IM2COLES1F_vEEEENS_8epilogue10collective18CollectiveEpilogueINS1K_23Sm100TmaWarpSpecializedILi4ELi2ELi16ELb1ELb0EEEJNSB_IJNSC_ILi64EEESI_SK_EEENSB_IJNSV_IS1P_SE_EENSV_INSB_IJNSC_ILi16EEESD_EEENSB_IJSE_S1P_EEEEEEEESM_NSB_IJlNSB_IJSE_llEEESX_EEESM_S1Y_NS1K_6fusion15FusionCallbacksIS1O_NS1Z_17LinearCombinationISM_fSM_fLNS_15FloatRoundStyleE2EEES1Q_S1W_JEEENSA_5SM1004TMEM4LOAD26SM100_TMEM_LOAD_32dp32b16xENSA_13SM90_TMA_LOADENS16_INS17_ILi2ELi4ELi3EEES1A_NSV_INSB_IJNSC_ILi8EEES1S_EEENSB_IJS1S_SE_EEEEEEENSA_39AutoVectorizingCopyWithAssumedAlignmentILi128EEENSA_14SM90_TMA_STOREES2F_S2H_S2H_EEEvvEEEEvNT_6ParamsE --------------------------
	.section	.nv.constant0._ZN7cutlass13device_kernelINS_4conv6kernel13ConvUniversalINS1_16ConvProblemShapeILNS1_8OperatorE2ELi2EEENS1_10collective14CollectiveConvINS1_47MainloopSm100TmaUmmaWarpSpecializedImplicitGemmILS5_2ELi12ELi2ELi1ELi2EN4cute5tupleIJNSA_1CILi2EEENSC_ILi1EEESE_EEEEENSB_IJNSC_ILi128EEENSB_IJSH_EEENSB_IJNSC_ILi32EEEEEEEEENS_10tfloat32_tESM_NSA_8TiledMMAINSA_8MMA_AtomIJNSA_23SM100_MMA_TF32_2x1SM_SSISM_SM_fLi128ELi128ELNSA_4UMMA5MajorE1ELSR_1ELNSQ_7ScaleInE0ELSS_0EEEEEENSA_6LayoutINSB_IJSE_SE_SE_EEENSB_IJNSC_ILi0EEESX_SX_EEEEENSB_IJNSA_10UnderscoreES10_S10_EEEEENS7_6detail27Sm100ImplicitGemmTileTraitsINSA_18SM100_TMA_2SM_LOADENSA_14ComposedLayoutINSA_7SwizzleILi2ELi5ELi2EEENSA_18smem_ptr_flag_bitsILi32EEENSV_INSB_IJSJ_NSC_ILi4EEEEEENSB_IJSE_SJ_EEEEEEEvEENS14_INSA_25SM100_TMA_2SM_LOAD_IM2COLES1F_vEEEENS_8epilogue10collective18CollectiveEpilogueINS1K_23Sm100TmaWarpSpecializedILi4ELi2ELi16ELb1ELb0EEEJNSB_IJNSC_ILi64EEESI_SK_EEENSB_IJNSV_IS1P_SE_EENSV_INSB_IJNSC_ILi16EEESD_EEENSB_IJSE_S1P_EEEEEEEESM_NSB_IJlNSB_IJSE_llEEESX_EEESM_S1Y_NS1K_6fusion15FusionCallbacksIS1O_NS1Z_17LinearCombinationISM_fSM_fLNS_15FloatRoundStyleE2EEES1Q_S1W_JEEENSA_5SM1004TMEM4LOAD26SM100_TMEM_LOAD_32dp32b16xENSA_13SM90_TMA_LOADENS16_INS17_ILi2ELi4ELi3EEES1A_NSV_INSB_IJNSC_ILi8EEES1S_EEENSB_IJS1S_SE_EEEEEEENSA_39AutoVectorizingCopyWithAssumedAlignmentILi128EEENSA_14SM90_TMA_STOREES2F_S2H_S2H_EEEvvEEEEvNT_6ParamsE,"a",@progbits
	.sectionflags	@""
	.align	4
.nv.constant0._ZN7cutlass13device_kernelINS_4conv6kernel13ConvUniversalINS1_16ConvProblemShapeILNS1_8OperatorE2ELi2EEENS1_10collective14CollectiveConvINS1_47MainloopSm100TmaUmmaWarpSpecializedImplicitGemmILS5_2ELi12ELi2ELi1ELi2EN4cute5tupleIJNSA_1CILi2EEENSC_ILi1EEESE_EEEEENSB_IJNSC_ILi128EEENSB_IJSH_EEENSB_IJNSC_ILi32EEEEEEEEENS_10tfloat32_tESM_NSA_8TiledMMAINSA_8MMA_AtomIJNSA_23SM100_MMA_TF32_2x1SM_SSISM_SM_fLi128ELi128ELNSA_4UMMA5MajorE1ELSR_1ELNSQ_7ScaleInE0ELSS_0EEEEEENSA_6LayoutINSB_IJSE_SE_SE_EEENSB_IJNSC_ILi0EEESX_SX_EEEEENSB_IJNSA_10UnderscoreES10_S10_EEEEENS7_6detail27Sm100ImplicitGemmTileTraitsINSA_18SM100_TMA_2SM_LOADENSA_14ComposedLayoutINSA_7SwizzleILi2ELi5ELi2EEENSA_18smem_ptr_flag_bitsILi32EEENSV_INSB_IJSJ_NSC_ILi4EEEEEENSB_IJSE_SJ_EEEEEEEvEENS14_INSA_25SM100_TMA_2SM_LOAD_IM2COLES1F_vEEEENS_8epilogue10collective18CollectiveEpilogueINS1K_23Sm100TmaWarpSpecializedILi4ELi2ELi16ELb1ELb0EEEJNSB_IJNSC_ILi64EEESI_SK_EEENSB_IJNSV_IS1P_SE_EENSV_INSB_IJNSC_ILi16EEESD_EEENSB_IJSE_S1P_EEEEEEEESM_NSB_IJlNSB_IJSE_llEEESX_EEESM_S1Y_NS1K_6fusion15FusionCallbacksIS1O_NS1Z_17LinearCombinationISM_fSM_fLNS_15FloatRoundStyleE2EEES1Q_S1W_JEEENSA_5SM1004TMEM4LOAD26SM100_TMEM_LOAD_32dp32b16xENSA_13SM90_TMA_LOADENS16_INS17_ILi2ELi4ELi3EEES1A_NSV_INSB_IJNSC_ILi8EEES1S_EEENSB_IJS1S_SE_EEEEEEENSA_39AutoVectorizingCopyWithAssumedAlignmentILi128EEENSA_14SM90_TMA_STOREES2F_S2H_S2H_EEEvvEEEEvNT_6ParamsE:
	.zero		2944


//--------------------- SYMBOLS --------------------------

	.type		.nv.reservedSmem.offset0,@object
	.size		.nv.reservedSmem.offset0,0x4
	.type		.nv.reservedSmem.cap,@object
	.size		.nv.reservedSmem.cap,0x4
	.type		__assertfail,@function
